//
// Generated by NVIDIA NVVM Compiler
//
// Compiler Build ID: CL-36424714
// Cuda compilation tools, release 13.0, V13.0.88
// Based on NVVM 20.0.0
//

.version 9.0
.target sm_100
.address_size 64

	// .globl	geomspace_f16
.func  (.param .b64 func_retval0) __internal_accurate_pow
(
	.param .b64 __internal_accurate_pow_param_0
)
;

.visible .entry geomspace_f16(
	.param .u64 .ptr .align 1 geomspace_f16_param_0,
	.param .align 2 .b8 geomspace_f16_param_1[2],
	.param .align 2 .b8 geomspace_f16_param_2[2],
	.param .align 2 .b8 geomspace_f16_param_3[2],
	.param .u8 geomspace_f16_param_4,
	.param .u64 geomspace_f16_param_5
)
{
	.reg .pred 	%p<87>;
	.reg .b16 	%rs<28>;
	.reg .b32 	%r<80>;
	.reg .b32 	%f<453>;
	.reg .b64 	%rd<84>;

	ld.param.u16 	%rs6, [geomspace_f16_param_3];
	ld.param.u16 	%rs5, [geomspace_f16_param_2];
	ld.param.u64 	%rd49, [geomspace_f16_param_0];
	ld.param.s8 	%rs7, [geomspace_f16_param_4];
	ld.param.u64 	%rd48, [geomspace_f16_param_5];
	cvta.to.global.u64 	%rd1, %rd49;
	mov.u32 	%r1, %ctaid.x;
	mov.u32 	%r2, %ntid.x;
	mov.u32 	%r3, %tid.x;
	mad.lo.s32 	%r4, %r1, %r2, %r3;
	cvt.u64.u32 	%rd2, %r4;
	mov.u32 	%r5, %nctaid.x;
	mul.lo.s32 	%r6, %r2, %r5;
	cvt.u64.u32 	%rd3, %r6;
	shr.u64 	%rd4, %rd48, 1;
	setp.le.u64 	%p1, %rd4, %rd2;
	@%p1 bra 	$L__BB0_18;
	setp.eq.s16 	%p2, %rs7, 0;
	mov.f32 	%f67, 0fB1800000;
	mov.f32 	%f68, 0f3EE38E39;
	mul.rn.f32 	%f69, %f68, %f67;
	mov.f32 	%f70, 0f3D4A4588;
	mov.f32 	%f71, 0f3DF80F5F;
	mul.rn.f32 	%f72, %f71, %f70;
	fma.rn.f32 	%f73, %f69, 0f3FB8AA3B, 0f336DD092;
	fma.rn.f32 	%f74, 0f3E638E39, 0f32A55E34, %f73;
	mul.f32 	%f75, %f72, 0f40400000;
	fma.rn.f32 	%f76, %f75, %f69, %f74;
	fma.rn.f32 	%f77, %f72, 0f3E638E39, %f76;
	mov.f32 	%f78, 0f405484B1;
	add.rn.f32 	%f1, %f78, %f77;
	mov.f32 	%f79, 0fC05484B1;
	add.rn.f32 	%f80, %f1, %f79;
	neg.f32 	%f81, %f80;
	add.rn.f32 	%f2, %f77, %f81;
	@%p2 bra 	$L__BB0_10;
	// begin inline asm
	{  cvt.f32.f16 %f82, %rs5;}

	// end inline asm
	// begin inline asm
	{  cvt.f32.f16 %f83, %rs6;}

	// end inline asm
	mov.u64 	%rd71, %rd2;
$L__BB0_3:
	shl.b64 	%rd9, %rd71, 1;
	cvt.rn.f32.u64 	%f85, %rd9;
	fma.rn.f32 	%f15, %f83, %f85, %f82;
	setp.eq.f32 	%p3, %f15, 0f00000000;
	mov.f32 	%f441, 0f3F800000;
	@%p3 bra 	$L__BB0_6;
	mul.rn.f32 	%f86, %f1, %f15;
	cvt.rni.f32.f32 	%f87, %f86;
	sub.f32 	%f88, %f86, %f87;
	neg.f32 	%f89, %f86;
	fma.rn.f32 	%f90, %f1, %f15, %f89;
	fma.rn.f32 	%f91, %f2, %f15, %f90;
	add.f32 	%f92, %f88, %f91;
	setp.gt.f32 	%p4, %f87, 0f00000000;
	selp.b32 	%r7, 0, -2097152000, %p4;
	abs.f32 	%f93, %f15;
	setp.num.f32 	%p5, %f93, %f93;
	setp.lt.f32 	%p6, %f86, 0f00000000;
	selp.f32 	%f94, 0f00000000, 0f7F800000, %p6;
	abs.f32 	%f95, %f86;
	setp.gt.f32 	%p7, %f95, 0f43180000;
	cvt.rzi.s32.f32 	%r8, %f87;
	shl.b32 	%r9, %r8, 23;
	sub.s32 	%r10, %r9, %r7;
	mov.b32 	%f96, %r10;
	add.s32 	%r11, %r7, 2130706432;
	mov.b32 	%f97, %r11;
	fma.rn.f32 	%f98, %f92, 0f391FCB8E, 0f3AAF85ED;
	fma.rn.f32 	%f99, %f98, %f92, 0f3C1D9856;
	fma.rn.f32 	%f100, %f99, %f92, 0f3D6357BB;
	fma.rn.f32 	%f101, %f100, %f92, 0f3E75FDEC;
	fma.rn.f32 	%f102, %f101, %f92, 0f3F317218;
	fma.rn.f32 	%f103, %f102, %f92, 0f3F800000;
	mul.f32 	%f104, %f103, %f97;
	mul.f32 	%f105, %f104, %f96;
	selp.f32 	%f441, %f94, %f105, %p7;
	@%p5 bra 	$L__BB0_6;
	mov.f32 	%f106, 0f41200000;
	add.rn.f32 	%f441, %f106, %f15;
$L__BB0_6:
	neg.f32 	%f107, %f441;
	// begin inline asm
	{  cvt.rn.f16.f32 %rs10, %f107;}

	// end inline asm
	add.s64 	%rd50, %rd9, 1;
	cvt.rn.f32.u64 	%f109, %rd50;
	fma.rn.f32 	%f19, %f83, %f109, %f82;
	setp.eq.f32 	%p8, %f19, 0f00000000;
	mov.f32 	%f442, 0f3F800000;
	@%p8 bra 	$L__BB0_9;
	mul.rn.f32 	%f110, %f1, %f19;
	cvt.rni.f32.f32 	%f111, %f110;
	sub.f32 	%f112, %f110, %f111;
	neg.f32 	%f113, %f110;
	fma.rn.f32 	%f114, %f1, %f19, %f113;
	fma.rn.f32 	%f115, %f2, %f19, %f114;
	add.f32 	%f116, %f112, %f115;
	setp.gt.f32 	%p9, %f111, 0f00000000;
	selp.b32 	%r12, 0, -2097152000, %p9;
	abs.f32 	%f117, %f19;
	setp.num.f32 	%p10, %f117, %f117;
	setp.lt.f32 	%p11, %f110, 0f00000000;
	selp.f32 	%f118, 0f00000000, 0f7F800000, %p11;
	abs.f32 	%f119, %f110;
	setp.gt.f32 	%p12, %f119, 0f43180000;
	cvt.rzi.s32.f32 	%r13, %f111;
	shl.b32 	%r14, %r13, 23;
	sub.s32 	%r15, %r14, %r12;
	mov.b32 	%f120, %r15;
	add.s32 	%r16, %r12, 2130706432;
	mov.b32 	%f121, %r16;
	fma.rn.f32 	%f122, %f116, 0f391FCB8E, 0f3AAF85ED;
	fma.rn.f32 	%f123, %f122, %f116, 0f3C1D9856;
	fma.rn.f32 	%f124, %f123, %f116, 0f3D6357BB;
	fma.rn.f32 	%f125, %f124, %f116, 0f3E75FDEC;
	fma.rn.f32 	%f126, %f125, %f116, 0f3F317218;
	fma.rn.f32 	%f127, %f126, %f116, 0f3F800000;
	mul.f32 	%f128, %f127, %f121;
	mul.f32 	%f129, %f128, %f120;
	selp.f32 	%f442, %f118, %f129, %p12;
	@%p10 bra 	$L__BB0_9;
	mov.f32 	%f130, 0f41200000;
	add.rn.f32 	%f442, %f130, %f19;
$L__BB0_9:
	neg.f32 	%f131, %f442;
	// begin inline asm
	{  cvt.rn.f16.f32 %rs11, %f131;}

	// end inline asm
	shl.b64 	%rd51, %rd71, 2;
	add.s64 	%rd52, %rd1, %rd51;
	mov.b32 	%r17, {%rs10, %rs11};
	st.global.u32 	[%rd52], %r17;
	add.s64 	%rd71, %rd71, %rd3;
	setp.lt.u64 	%p13, %rd71, %rd4;
	@%p13 bra 	$L__BB0_3;
	bra.uni 	$L__BB0_18;
$L__BB0_10:
	// begin inline asm
	{  cvt.f32.f16 %f132, %rs5;}

	// end inline asm
	// begin inline asm
	{  cvt.f32.f16 %f133, %rs6;}

	// end inline asm
	mov.u64 	%rd70, %rd2;
$L__BB0_11:
	shl.b64 	%rd6, %rd70, 1;
	cvt.rn.f32.u64 	%f135, %rd6;
	fma.rn.f32 	%f7, %f133, %f135, %f132;
	setp.eq.f32 	%p14, %f7, 0f00000000;
	mov.f32 	%f439, 0f3F800000;
	@%p14 bra 	$L__BB0_14;
	mul.rn.f32 	%f136, %f1, %f7;
	cvt.rni.f32.f32 	%f137, %f136;
	sub.f32 	%f138, %f136, %f137;
	neg.f32 	%f139, %f136;
	fma.rn.f32 	%f140, %f1, %f7, %f139;
	fma.rn.f32 	%f141, %f2, %f7, %f140;
	add.f32 	%f142, %f138, %f141;
	setp.gt.f32 	%p15, %f137, 0f00000000;
	selp.b32 	%r18, 0, -2097152000, %p15;
	abs.f32 	%f143, %f7;
	setp.num.f32 	%p16, %f143, %f143;
	setp.lt.f32 	%p17, %f136, 0f00000000;
	selp.f32 	%f144, 0f00000000, 0f7F800000, %p17;
	abs.f32 	%f145, %f136;
	setp.gt.f32 	%p18, %f145, 0f43180000;
	cvt.rzi.s32.f32 	%r19, %f137;
	shl.b32 	%r20, %r19, 23;
	sub.s32 	%r21, %r20, %r18;
	mov.b32 	%f146, %r21;
	add.s32 	%r22, %r18, 2130706432;
	mov.b32 	%f147, %r22;
	fma.rn.f32 	%f148, %f142, 0f391FCB8E, 0f3AAF85ED;
	fma.rn.f32 	%f149, %f148, %f142, 0f3C1D9856;
	fma.rn.f32 	%f150, %f149, %f142, 0f3D6357BB;
	fma.rn.f32 	%f151, %f150, %f142, 0f3E75FDEC;
	fma.rn.f32 	%f152, %f151, %f142, 0f3F317218;
	fma.rn.f32 	%f153, %f152, %f142, 0f3F800000;
	mul.f32 	%f154, %f153, %f147;
	mul.f32 	%f155, %f154, %f146;
	selp.f32 	%f439, %f144, %f155, %p18;
	@%p16 bra 	$L__BB0_14;
	mov.f32 	%f156, 0f41200000;
	add.rn.f32 	%f439, %f156, %f7;
$L__BB0_14:
	// begin inline asm
	{  cvt.rn.f16.f32 %rs14, %f439;}

	// end inline asm
	add.s64 	%rd53, %rd6, 1;
	cvt.rn.f32.u64 	%f159, %rd53;
	fma.rn.f32 	%f11, %f133, %f159, %f132;
	setp.eq.f32 	%p19, %f11, 0f00000000;
	mov.f32 	%f440, 0f3F800000;
	@%p19 bra 	$L__BB0_17;
	mul.rn.f32 	%f160, %f1, %f11;
	cvt.rni.f32.f32 	%f161, %f160;
	sub.f32 	%f162, %f160, %f161;
	neg.f32 	%f163, %f160;
	fma.rn.f32 	%f164, %f1, %f11, %f163;
	fma.rn.f32 	%f165, %f2, %f11, %f164;
	add.f32 	%f166, %f162, %f165;
	setp.gt.f32 	%p20, %f161, 0f00000000;
	selp.b32 	%r23, 0, -2097152000, %p20;
	abs.f32 	%f167, %f11;
	setp.num.f32 	%p21, %f167, %f167;
	setp.lt.f32 	%p22, %f160, 0f00000000;
	selp.f32 	%f168, 0f00000000, 0f7F800000, %p22;
	abs.f32 	%f169, %f160;
	setp.gt.f32 	%p23, %f169, 0f43180000;
	cvt.rzi.s32.f32 	%r24, %f161;
	shl.b32 	%r25, %r24, 23;
	sub.s32 	%r26, %r25, %r23;
	mov.b32 	%f170, %r26;
	add.s32 	%r27, %r23, 2130706432;
	mov.b32 	%f171, %r27;
	fma.rn.f32 	%f172, %f166, 0f391FCB8E, 0f3AAF85ED;
	fma.rn.f32 	%f173, %f172, %f166, 0f3C1D9856;
	fma.rn.f32 	%f174, %f173, %f166, 0f3D6357BB;
	fma.rn.f32 	%f175, %f174, %f166, 0f3E75FDEC;
	fma.rn.f32 	%f176, %f175, %f166, 0f3F317218;
	fma.rn.f32 	%f177, %f176, %f166, 0f3F800000;
	mul.f32 	%f178, %f177, %f171;
	mul.f32 	%f179, %f178, %f170;
	selp.f32 	%f440, %f168, %f179, %p23;
	@%p21 bra 	$L__BB0_17;
	mov.f32 	%f180, 0f41200000;
	add.rn.f32 	%f440, %f180, %f11;
$L__BB0_17:
	// begin inline asm
	{  cvt.rn.f16.f32 %rs15, %f440;}

	// end inline asm
	shl.b64 	%rd54, %rd70, 2;
	add.s64 	%rd55, %rd1, %rd54;
	mov.b32 	%r28, {%rs14, %rs15};
	st.global.u32 	[%rd55], %r28;
	add.s64 	%rd70, %rd70, %rd3;
	setp.lt.u64 	%p24, %rd70, %rd4;
	@%p24 bra 	$L__BB0_11;
$L__BB0_18:
	cvt.u32.u64 	%r29, %rd2;
	setp.ne.s32 	%p25, %r29, 0;
	and.b64  	%rd81, %rd48, -2;
	setp.eq.s64 	%p26, %rd81, %rd48;
	or.pred  	%p27, %p25, %p26;
	@%p27 bra 	$L__BB0_62;
	// begin inline asm
	{  cvt.f32.f16 %f182, %rs5;}

	// end inline asm
	// begin inline asm
	{  cvt.f32.f16 %f183, %rs6;}

	// end inline asm
	setp.ne.s16 	%p28, %rs7, 0;
	mov.f32 	%f184, 0fB1800000;
	mov.f32 	%f185, 0f3EE38E39;
	mul.rn.f32 	%f186, %f185, %f184;
	mov.f32 	%f187, 0f3D4A4588;
	mov.f32 	%f188, 0f3DF80F5F;
	mul.rn.f32 	%f189, %f188, %f187;
	fma.rn.f32 	%f190, %f186, 0f3FB8AA3B, 0f336DD092;
	fma.rn.f32 	%f191, 0f3E638E39, 0f32A55E34, %f190;
	mul.f32 	%f192, %f189, 0f40400000;
	fma.rn.f32 	%f193, %f192, %f186, %f191;
	fma.rn.f32 	%f194, %f189, 0f3E638E39, %f193;
	mov.f32 	%f195, 0f405484B1;
	add.rn.f32 	%f25, %f195, %f194;
	mov.f32 	%f196, 0fC05484B1;
	add.rn.f32 	%f197, %f25, %f196;
	neg.f32 	%f198, %f197;
	add.rn.f32 	%f26, %f194, %f198;
	@%p28 bra 	$L__BB0_41;
	add.s64 	%rd63, %rd81, 1;
	max.u64 	%rd12, %rd48, %rd63;
	sub.s64 	%rd64, %rd12, %rd81;
	and.b64  	%rd72, %rd64, 3;
	setp.eq.s64 	%p58, %rd72, 0;
	@%p58 bra 	$L__BB0_26;
	shl.b64 	%rd65, %rd4, 2;
	add.s64 	%rd73, %rd1, %rd65;
$L__BB0_22:
	.pragma "nounroll";
	cvt.rn.f32.u64 	%f320, %rd81;
	fma.rn.f32 	%f27, %f183, %f320, %f182;
	setp.eq.f32 	%p59, %f27, 0f00000000;
	mov.f32 	%f443, 0f3F800000;
	@%p59 bra 	$L__BB0_25;
	mul.rn.f32 	%f321, %f25, %f27;
	cvt.rni.f32.f32 	%f322, %f321;
	sub.f32 	%f323, %f321, %f322;
	neg.f32 	%f324, %f321;
	fma.rn.f32 	%f325, %f25, %f27, %f324;
	fma.rn.f32 	%f326, %f26, %f27, %f325;
	add.f32 	%f327, %f323, %f326;
	setp.gt.f32 	%p60, %f322, 0f00000000;
	selp.b32 	%r55, 0, -2097152000, %p60;
	abs.f32 	%f328, %f27;
	setp.num.f32 	%p61, %f328, %f328;
	setp.lt.f32 	%p62, %f321, 0f00000000;
	selp.f32 	%f329, 0f00000000, 0f7F800000, %p62;
	abs.f32 	%f330, %f321;
	setp.gt.f32 	%p63, %f330, 0f43180000;
	cvt.rzi.s32.f32 	%r56, %f322;
	shl.b32 	%r57, %r56, 23;
	sub.s32 	%r58, %r57, %r55;
	mov.b32 	%f331, %r58;
	add.s32 	%r59, %r55, 2130706432;
	mov.b32 	%f332, %r59;
	fma.rn.f32 	%f333, %f327, 0f391FCB8E, 0f3AAF85ED;
	fma.rn.f32 	%f334, %f333, %f327, 0f3C1D9856;
	fma.rn.f32 	%f335, %f334, %f327, 0f3D6357BB;
	fma.rn.f32 	%f336, %f335, %f327, 0f3E75FDEC;
	fma.rn.f32 	%f337, %f336, %f327, 0f3F317218;
	fma.rn.f32 	%f338, %f337, %f327, 0f3F800000;
	mul.f32 	%f339, %f338, %f332;
	mul.f32 	%f340, %f339, %f331;
	selp.f32 	%f443, %f329, %f340, %p63;
	@%p61 bra 	$L__BB0_25;
	mov.f32 	%f341, 0f41200000;
	add.rn.f32 	%f443, %f341, %f27;
$L__BB0_25:
	// begin inline asm
	{  cvt.rn.f16.f32 %rs23, %f443;}

	// end inline asm
	st.global.u16 	[%rd73], %rs23;
	add.s64 	%rd81, %rd81, 1;
	add.s64 	%rd73, %rd73, 2;
	add.s64 	%rd72, %rd72, -1;
	setp.ne.s64 	%p64, %rd72, 0;
	@%p64 bra 	$L__BB0_22;
$L__BB0_26:
	or.b64  	%rd66, %rd48, 1;
	sub.s64 	%rd67, %rd12, %rd66;
	setp.lt.u64 	%p65, %rd67, 3;
	@%p65 bra 	$L__BB0_62;
	shl.b64 	%rd68, %rd81, 1;
	add.s64 	%rd69, %rd68, %rd1;
	add.s64 	%rd76, %rd69, 4;
$L__BB0_28:
	cvt.rn.f32.u64 	%f344, %rd81;
	fma.rn.f32 	%f31, %f183, %f344, %f182;
	setp.eq.f32 	%p66, %f31, 0f00000000;
	mov.f32 	%f444, 0f3F800000;
	@%p66 bra 	$L__BB0_31;
	mul.rn.f32 	%f345, %f25, %f31;
	cvt.rni.f32.f32 	%f346, %f345;
	sub.f32 	%f347, %f345, %f346;
	neg.f32 	%f348, %f345;
	fma.rn.f32 	%f349, %f25, %f31, %f348;
	fma.rn.f32 	%f350, %f26, %f31, %f349;
	add.f32 	%f351, %f347, %f350;
	setp.gt.f32 	%p67, %f346, 0f00000000;
	selp.b32 	%r60, 0, -2097152000, %p67;
	abs.f32 	%f352, %f31;
	setp.num.f32 	%p68, %f352, %f352;
	setp.lt.f32 	%p69, %f345, 0f00000000;
	selp.f32 	%f353, 0f00000000, 0f7F800000, %p69;
	abs.f32 	%f354, %f345;
	setp.gt.f32 	%p70, %f354, 0f43180000;
	cvt.rzi.s32.f32 	%r61, %f346;
	shl.b32 	%r62, %r61, 23;
	sub.s32 	%r63, %r62, %r60;
	mov.b32 	%f355, %r63;
	add.s32 	%r64, %r60, 2130706432;
	mov.b32 	%f356, %r64;
	fma.rn.f32 	%f357, %f351, 0f391FCB8E, 0f3AAF85ED;
	fma.rn.f32 	%f358, %f357, %f351, 0f3C1D9856;
	fma.rn.f32 	%f359, %f358, %f351, 0f3D6357BB;
	fma.rn.f32 	%f360, %f359, %f351, 0f3E75FDEC;
	fma.rn.f32 	%f361, %f360, %f351, 0f3F317218;
	fma.rn.f32 	%f362, %f361, %f351, 0f3F800000;
	mul.f32 	%f363, %f362, %f356;
	mul.f32 	%f364, %f363, %f355;
	selp.f32 	%f444, %f353, %f364, %p70;
	@%p68 bra 	$L__BB0_31;
	mov.f32 	%f365, 0f41200000;
	add.rn.f32 	%f444, %f365, %f31;
$L__BB0_31:
	// begin inline asm
	{  cvt.rn.f16.f32 %rs24, %f444;}

	// end inline asm
	st.global.u16 	[%rd76+-4], %rs24;
	add.s64 	%rd25, %rd81, 1;
	cvt.rn.f32.u64 	%f368, %rd25;
	fma.rn.f32 	%f35, %f183, %f368, %f182;
	setp.eq.f32 	%p71, %f35, 0f00000000;
	mov.f32 	%f445, 0f3F800000;
	@%p71 bra 	$L__BB0_34;
	mul.rn.f32 	%f369, %f25, %f35;
	cvt.rni.f32.f32 	%f370, %f369;
	sub.f32 	%f371, %f369, %f370;
	neg.f32 	%f372, %f369;
	fma.rn.f32 	%f373, %f25, %f35, %f372;
	fma.rn.f32 	%f374, %f26, %f35, %f373;
	add.f32 	%f375, %f371, %f374;
	setp.gt.f32 	%p72, %f370, 0f00000000;
	selp.b32 	%r65, 0, -2097152000, %p72;
	abs.f32 	%f376, %f35;
	setp.num.f32 	%p73, %f376, %f376;
	setp.lt.f32 	%p74, %f369, 0f00000000;
	selp.f32 	%f377, 0f00000000, 0f7F800000, %p74;
	abs.f32 	%f378, %f369;
	setp.gt.f32 	%p75, %f378, 0f43180000;
	cvt.rzi.s32.f32 	%r66, %f370;
	shl.b32 	%r67, %r66, 23;
	sub.s32 	%r68, %r67, %r65;
	mov.b32 	%f379, %r68;
	add.s32 	%r69, %r65, 2130706432;
	mov.b32 	%f380, %r69;
	fma.rn.f32 	%f381, %f375, 0f391FCB8E, 0f3AAF85ED;
	fma.rn.f32 	%f382, %f381, %f375, 0f3C1D9856;
	fma.rn.f32 	%f383, %f382, %f375, 0f3D6357BB;
	fma.rn.f32 	%f384, %f383, %f375, 0f3E75FDEC;
	fma.rn.f32 	%f385, %f384, %f375, 0f3F317218;
	fma.rn.f32 	%f386, %f385, %f375, 0f3F800000;
	mul.f32 	%f387, %f386, %f380;
	mul.f32 	%f388, %f387, %f379;
	selp.f32 	%f445, %f377, %f388, %p75;
	@%p73 bra 	$L__BB0_34;
	mov.f32 	%f389, 0f41200000;
	add.rn.f32 	%f445, %f389, %f35;
$L__BB0_34:
	// begin inline asm
	{  cvt.rn.f16.f32 %rs25, %f445;}

	// end inline asm
	st.global.u16 	[%rd76+-2], %rs25;
	add.s64 	%rd26, %rd25, 1;
	cvt.rn.f32.u64 	%f392, %rd26;
	fma.rn.f32 	%f39, %f183, %f392, %f182;
	setp.eq.f32 	%p76, %f39, 0f00000000;
	mov.f32 	%f446, 0f3F800000;
	@%p76 bra 	$L__BB0_37;
	mul.rn.f32 	%f393, %f25, %f39;
	cvt.rni.f32.f32 	%f394, %f393;
	sub.f32 	%f395, %f393, %f394;
	neg.f32 	%f396, %f393;
	fma.rn.f32 	%f397, %f25, %f39, %f396;
	fma.rn.f32 	%f398, %f26, %f39, %f397;
	add.f32 	%f399, %f395, %f398;
	setp.gt.f32 	%p77, %f394, 0f00000000;
	selp.b32 	%r70, 0, -2097152000, %p77;
	abs.f32 	%f400, %f39;
	setp.num.f32 	%p78, %f400, %f400;
	setp.lt.f32 	%p79, %f393, 0f00000000;
	selp.f32 	%f401, 0f00000000, 0f7F800000, %p79;
	abs.f32 	%f402, %f393;
	setp.gt.f32 	%p80, %f402, 0f43180000;
	cvt.rzi.s32.f32 	%r71, %f394;
	shl.b32 	%r72, %r71, 23;
	sub.s32 	%r73, %r72, %r70;
	mov.b32 	%f403, %r73;
	add.s32 	%r74, %r70, 2130706432;
	mov.b32 	%f404, %r74;
	fma.rn.f32 	%f405, %f399, 0f391FCB8E, 0f3AAF85ED;
	fma.rn.f32 	%f406, %f405, %f399, 0f3C1D9856;
	fma.rn.f32 	%f407, %f406, %f399, 0f3D6357BB;
	fma.rn.f32 	%f408, %f407, %f399, 0f3E75FDEC;
	fma.rn.f32 	%f409, %f408, %f399, 0f3F317218;
	fma.rn.f32 	%f410, %f409, %f399, 0f3F800000;
	mul.f32 	%f411, %f410, %f404;
	mul.f32 	%f412, %f411, %f403;
	selp.f32 	%f446, %f401, %f412, %p80;
	@%p78 bra 	$L__BB0_37;
	mov.f32 	%f413, 0f41200000;
	add.rn.f32 	%f446, %f413, %f39;
$L__BB0_37:
	// begin inline asm
	{  cvt.rn.f16.f32 %rs26, %f446;}

	// end inline asm
	st.global.u16 	[%rd76], %rs26;
	add.s64 	%rd27, %rd26, 1;
	cvt.rn.f32.u64 	%f416, %rd27;
	fma.rn.f32 	%f43, %f183, %f416, %f182;
	setp.eq.f32 	%p81, %f43, 0f00000000;
	mov.f32 	%f447, 0f3F800000;
	@%p81 bra 	$L__BB0_40;
	mul.rn.f32 	%f417, %f25, %f43;
	cvt.rni.f32.f32 	%f418, %f417;
	sub.f32 	%f419, %f417, %f418;
	neg.f32 	%f420, %f417;
	fma.rn.f32 	%f421, %f25, %f43, %f420;
	fma.rn.f32 	%f422, %f26, %f43, %f421;
	add.f32 	%f423, %f419, %f422;
	setp.gt.f32 	%p82, %f418, 0f00000000;
	selp.b32 	%r75, 0, -2097152000, %p82;
	abs.f32 	%f424, %f43;
	setp.num.f32 	%p83, %f424, %f424;
	setp.lt.f32 	%p84, %f417, 0f00000000;
	selp.f32 	%f425, 0f00000000, 0f7F800000, %p84;
	abs.f32 	%f426, %f417;
	setp.gt.f32 	%p85, %f426, 0f43180000;
	cvt.rzi.s32.f32 	%r76, %f418;
	shl.b32 	%r77, %r76, 23;
	sub.s32 	%r78, %r77, %r75;
	mov.b32 	%f427, %r78;
	add.s32 	%r79, %r75, 2130706432;
	mov.b32 	%f428, %r79;
	fma.rn.f32 	%f429, %f423, 0f391FCB8E, 0f3AAF85ED;
	fma.rn.f32 	%f430, %f429, %f423, 0f3C1D9856;
	fma.rn.f32 	%f431, %f430, %f423, 0f3D6357BB;
	fma.rn.f32 	%f432, %f431, %f423, 0f3E75FDEC;
	fma.rn.f32 	%f433, %f432, %f423, 0f3F317218;
	fma.rn.f32 	%f434, %f433, %f423, 0f3F800000;
	mul.f32 	%f435, %f434, %f428;
	mul.f32 	%f436, %f435, %f427;
	selp.f32 	%f447, %f425, %f436, %p85;
	@%p83 bra 	$L__BB0_40;
	mov.f32 	%f437, 0f41200000;
	add.rn.f32 	%f447, %f437, %f43;
$L__BB0_40:
	// begin inline asm
	{  cvt.rn.f16.f32 %rs27, %f447;}

	// end inline asm
	st.global.u16 	[%rd76+2], %rs27;
	add.s64 	%rd76, %rd76, 8;
	add.s64 	%rd81, %rd27, 1;
	setp.lt.u64 	%p86, %rd81, %rd48;
	@%p86 bra 	$L__BB0_28;
	bra.uni 	$L__BB0_62;
$L__BB0_41:
	add.s64 	%rd56, %rd81, 1;
	max.u64 	%rd30, %rd48, %rd56;
	sub.s64 	%rd57, %rd30, %rd81;
	and.b64  	%rd78, %rd57, 3;
	setp.eq.s64 	%p29, %rd78, 0;
	@%p29 bra 	$L__BB0_47;
	shl.b64 	%rd58, %rd4, 2;
	add.s64 	%rd79, %rd1, %rd58;
$L__BB0_43:
	.pragma "nounroll";
	cvt.rn.f32.u64 	%f200, %rd81;
	fma.rn.f32 	%f47, %f183, %f200, %f182;
	setp.eq.f32 	%p30, %f47, 0f00000000;
	mov.f32 	%f448, 0f3F800000;
	@%p30 bra 	$L__BB0_46;
	mul.rn.f32 	%f201, %f25, %f47;
	cvt.rni.f32.f32 	%f202, %f201;
	sub.f32 	%f203, %f201, %f202;
	neg.f32 	%f204, %f201;
	fma.rn.f32 	%f205, %f25, %f47, %f204;
	fma.rn.f32 	%f206, %f26, %f47, %f205;
	add.f32 	%f207, %f203, %f206;
	setp.gt.f32 	%p31, %f202, 0f00000000;
	selp.b32 	%r30, 0, -2097152000, %p31;
	abs.f32 	%f208, %f47;
	setp.num.f32 	%p32, %f208, %f208;
	setp.lt.f32 	%p33, %f201, 0f00000000;
	selp.f32 	%f209, 0f00000000, 0f7F800000, %p33;
	abs.f32 	%f210, %f201;
	setp.gt.f32 	%p34, %f210, 0f43180000;
	cvt.rzi.s32.f32 	%r31, %f202;
	shl.b32 	%r32, %r31, 23;
	sub.s32 	%r33, %r32, %r30;
	mov.b32 	%f211, %r33;
	add.s32 	%r34, %r30, 2130706432;
	mov.b32 	%f212, %r34;
	fma.rn.f32 	%f213, %f207, 0f391FCB8E, 0f3AAF85ED;
	fma.rn.f32 	%f214, %f213, %f207, 0f3C1D9856;
	fma.rn.f32 	%f215, %f214, %f207, 0f3D6357BB;
	fma.rn.f32 	%f216, %f215, %f207, 0f3E75FDEC;
	fma.rn.f32 	%f217, %f216, %f207, 0f3F317218;
	fma.rn.f32 	%f218, %f217, %f207, 0f3F800000;
	mul.f32 	%f219, %f218, %f212;
	mul.f32 	%f220, %f219, %f211;
	selp.f32 	%f448, %f209, %f220, %p34;
	@%p32 bra 	$L__BB0_46;
	mov.f32 	%f221, 0f41200000;
	add.rn.f32 	%f448, %f221, %f47;
$L__BB0_46:
	neg.f32 	%f222, %f448;
	// begin inline asm
	{  cvt.rn.f16.f32 %rs18, %f222;}

	// end inline asm
	st.global.u16 	[%rd79], %rs18;
	add.s64 	%rd81, %rd81, 1;
	add.s64 	%rd79, %rd79, 2;
	add.s64 	%rd78, %rd78, -1;
	setp.ne.s64 	%p35, %rd78, 0;
	@%p35 bra 	$L__BB0_43;
$L__BB0_47:
	or.b64  	%rd59, %rd48, 1;
	sub.s64 	%rd60, %rd30, %rd59;
	setp.lt.u64 	%p36, %rd60, 3;
	@%p36 bra 	$L__BB0_62;
	shl.b64 	%rd61, %rd81, 1;
	add.s64 	%rd62, %rd61, %rd1;
	add.s64 	%rd82, %rd62, 4;
$L__BB0_49:
	cvt.rn.f32.u64 	%f224, %rd81;
	fma.rn.f32 	%f51, %f183, %f224, %f182;
	setp.eq.f32 	%p37, %f51, 0f00000000;
	mov.f32 	%f449, 0f3F800000;
	@%p37 bra 	$L__BB0_52;
	mul.rn.f32 	%f225, %f25, %f51;
	cvt.rni.f32.f32 	%f226, %f225;
	sub.f32 	%f227, %f225, %f226;
	neg.f32 	%f228, %f225;
	fma.rn.f32 	%f229, %f25, %f51, %f228;
	fma.rn.f32 	%f230, %f26, %f51, %f229;
	add.f32 	%f231, %f227, %f230;
	setp.gt.f32 	%p38, %f226, 0f00000000;
	selp.b32 	%r35, 0, -2097152000, %p38;
	abs.f32 	%f232, %f51;
	setp.num.f32 	%p39, %f232, %f232;
	setp.lt.f32 	%p40, %f225, 0f00000000;
	selp.f32 	%f233, 0f00000000, 0f7F800000, %p40;
	abs.f32 	%f234, %f225;
	setp.gt.f32 	%p41, %f234, 0f43180000;
	cvt.rzi.s32.f32 	%r36, %f226;
	shl.b32 	%r37, %r36, 23;
	sub.s32 	%r38, %r37, %r35;
	mov.b32 	%f235, %r38;
	add.s32 	%r39, %r35, 2130706432;
	mov.b32 	%f236, %r39;
	fma.rn.f32 	%f237, %f231, 0f391FCB8E, 0f3AAF85ED;
	fma.rn.f32 	%f238, %f237, %f231, 0f3C1D9856;
	fma.rn.f32 	%f239, %f238, %f231, 0f3D6357BB;
	fma.rn.f32 	%f240, %f239, %f231, 0f3E75FDEC;
	fma.rn.f32 	%f241, %f240, %f231, 0f3F317218;
	fma.rn.f32 	%f242, %f241, %f231, 0f3F800000;
	mul.f32 	%f243, %f242, %f236;
	mul.f32 	%f244, %f243, %f235;
	selp.f32 	%f449, %f233, %f244, %p41;
	@%p39 bra 	$L__BB0_52;
	mov.f32 	%f245, 0f41200000;
	add.rn.f32 	%f449, %f245, %f51;
$L__BB0_52:
	neg.f32 	%f246, %f449;
	// begin inline asm
	{  cvt.rn.f16.f32 %rs19, %f246;}

	// end inline asm
	st.global.u16 	[%rd82+-4], %rs19;
	add.s64 	%rd43, %rd81, 1;
	cvt.rn.f32.u64 	%f248, %rd43;
	fma.rn.f32 	%f55, %f183, %f248, %f182;
	setp.eq.f32 	%p42, %f55, 0f00000000;
	mov.f32 	%f450, 0f3F800000;
	@%p42 bra 	$L__BB0_55;
	mul.rn.f32 	%f249, %f25, %f55;
	cvt.rni.f32.f32 	%f250, %f249;
	sub.f32 	%f251, %f249, %f250;
	neg.f32 	%f252, %f249;
	fma.rn.f32 	%f253, %f25, %f55, %f252;
	fma.rn.f32 	%f254, %f26, %f55, %f253;
	add.f32 	%f255, %f251, %f254;
	setp.gt.f32 	%p43, %f250, 0f00000000;
	selp.b32 	%r40, 0, -2097152000, %p43;
	abs.f32 	%f256, %f55;
	setp.num.f32 	%p44, %f256, %f256;
	setp.lt.f32 	%p45, %f249, 0f00000000;
	selp.f32 	%f257, 0f00000000, 0f7F800000, %p45;
	abs.f32 	%f258, %f249;
	setp.gt.f32 	%p46, %f258, 0f43180000;
	cvt.rzi.s32.f32 	%r41, %f250;
	shl.b32 	%r42, %r41, 23;
	sub.s32 	%r43, %r42, %r40;
	mov.b32 	%f259, %r43;
	add.s32 	%r44, %r40, 2130706432;
	mov.b32 	%f260, %r44;
	fma.rn.f32 	%f261, %f255, 0f391FCB8E, 0f3AAF85ED;
	fma.rn.f32 	%f262, %f261, %f255, 0f3C1D9856;
	fma.rn.f32 	%f263, %f262, %f255, 0f3D6357BB;
	fma.rn.f32 	%f264, %f263, %f255, 0f3E75FDEC;
	fma.rn.f32 	%f265, %f264, %f255, 0f3F317218;
	fma.rn.f32 	%f266, %f265, %f255, 0f3F800000;
	mul.f32 	%f267, %f266, %f260;
	mul.f32 	%f268, %f267, %f259;
	selp.f32 	%f450, %f257, %f268, %p46;
	@%p44 bra 	$L__BB0_55;
	mov.f32 	%f269, 0f41200000;
	add.rn.f32 	%f450, %f269, %f55;
$L__BB0_55:
	neg.f32 	%f270, %f450;
	// begin inline asm
	{  cvt.rn.f16.f32 %rs20, %f270;}

	// end inline asm
	st.global.u16 	[%rd82+-2], %rs20;
	add.s64 	%rd44, %rd43, 1;
	cvt.rn.f32.u64 	%f272, %rd44;
	fma.rn.f32 	%f59, %f183, %f272, %f182;
	setp.eq.f32 	%p47, %f59, 0f00000000;
	mov.f32 	%f451, 0f3F800000;
	@%p47 bra 	$L__BB0_58;
	mul.rn.f32 	%f273, %f25, %f59;
	cvt.rni.f32.f32 	%f274, %f273;
	sub.f32 	%f275, %f273, %f274;
	neg.f32 	%f276, %f273;
	fma.rn.f32 	%f277, %f25, %f59, %f276;
	fma.rn.f32 	%f278, %f26, %f59, %f277;
	add.f32 	%f279, %f275, %f278;
	setp.gt.f32 	%p48, %f274, 0f00000000;
	selp.b32 	%r45, 0, -2097152000, %p48;
	abs.f32 	%f280, %f59;
	setp.num.f32 	%p49, %f280, %f280;
	setp.lt.f32 	%p50, %f273, 0f00000000;
	selp.f32 	%f281, 0f00000000, 0f7F800000, %p50;
	abs.f32 	%f282, %f273;
	setp.gt.f32 	%p51, %f282, 0f43180000;
	cvt.rzi.s32.f32 	%r46, %f274;
	shl.b32 	%r47, %r46, 23;
	sub.s32 	%r48, %r47, %r45;
	mov.b32 	%f283, %r48;
	add.s32 	%r49, %r45, 2130706432;
	mov.b32 	%f284, %r49;
	fma.rn.f32 	%f285, %f279, 0f391FCB8E, 0f3AAF85ED;
	fma.rn.f32 	%f286, %f285, %f279, 0f3C1D9856;
	fma.rn.f32 	%f287, %f286, %f279, 0f3D6357BB;
	fma.rn.f32 	%f288, %f287, %f279, 0f3E75FDEC;
	fma.rn.f32 	%f289, %f288, %f279, 0f3F317218;
	fma.rn.f32 	%f290, %f289, %f279, 0f3F800000;
	mul.f32 	%f291, %f290, %f284;
	mul.f32 	%f292, %f291, %f283;
	selp.f32 	%f451, %f281, %f292, %p51;
	@%p49 bra 	$L__BB0_58;
	mov.f32 	%f293, 0f41200000;
	add.rn.f32 	%f451, %f293, %f59;
$L__BB0_58:
	neg.f32 	%f294, %f451;
	// begin inline asm
	{  cvt.rn.f16.f32 %rs21, %f294;}

	// end inline asm
	st.global.u16 	[%rd82], %rs21;
	add.s64 	%rd45, %rd44, 1;
	cvt.rn.f32.u64 	%f296, %rd45;
	fma.rn.f32 	%f63, %f183, %f296, %f182;
	setp.eq.f32 	%p52, %f63, 0f00000000;
	mov.f32 	%f452, 0f3F800000;
	@%p52 bra 	$L__BB0_61;
	mul.rn.f32 	%f297, %f25, %f63;
	cvt.rni.f32.f32 	%f298, %f297;
	sub.f32 	%f299, %f297, %f298;
	neg.f32 	%f300, %f297;
	fma.rn.f32 	%f301, %f25, %f63, %f300;
	fma.rn.f32 	%f302, %f26, %f63, %f301;
	add.f32 	%f303, %f299, %f302;
	setp.gt.f32 	%p53, %f298, 0f00000000;
	selp.b32 	%r50, 0, -2097152000, %p53;
	abs.f32 	%f304, %f63;
	setp.num.f32 	%p54, %f304, %f304;
	setp.lt.f32 	%p55, %f297, 0f00000000;
	selp.f32 	%f305, 0f00000000, 0f7F800000, %p55;
	abs.f32 	%f306, %f297;
	setp.gt.f32 	%p56, %f306, 0f43180000;
	cvt.rzi.s32.f32 	%r51, %f298;
	shl.b32 	%r52, %r51, 23;
	sub.s32 	%r53, %r52, %r50;
	mov.b32 	%f307, %r53;
	add.s32 	%r54, %r50, 2130706432;
	mov.b32 	%f308, %r54;
	fma.rn.f32 	%f309, %f303, 0f391FCB8E, 0f3AAF85ED;
	fma.rn.f32 	%f310, %f309, %f303, 0f3C1D9856;
	fma.rn.f32 	%f311, %f310, %f303, 0f3D6357BB;
	fma.rn.f32 	%f312, %f311, %f303, 0f3E75FDEC;
	fma.rn.f32 	%f313, %f312, %f303, 0f3F317218;
	fma.rn.f32 	%f314, %f313, %f303, 0f3F800000;
	mul.f32 	%f315, %f314, %f308;
	mul.f32 	%f316, %f315, %f307;
	selp.f32 	%f452, %f305, %f316, %p56;
	@%p54 bra 	$L__BB0_61;
	mov.f32 	%f317, 0f41200000;
	add.rn.f32 	%f452, %f317, %f63;
$L__BB0_61:
	neg.f32 	%f318, %f452;
	// begin inline asm
	{  cvt.rn.f16.f32 %rs22, %f318;}

	// end inline asm
	st.global.u16 	[%rd82+2], %rs22;
	add.s64 	%rd82, %rd82, 8;
	add.s64 	%rd81, %rd45, 1;
	setp.lt.u64 	%p57, %rd81, %rd48;
	@%p57 bra 	$L__BB0_49;
$L__BB0_62:
	ret;

}
	// .globl	geomspace_f32
.visible .entry geomspace_f32(
	.param .u64 .ptr .align 1 geomspace_f32_param_0,
	.param .f32 geomspace_f32_param_1,
	.param .f32 geomspace_f32_param_2,
	.param .u8 geomspace_f32_param_3,
	.param .u64 geomspace_f32_param_4
)
{
	.reg .pred 	%p<107>;
	.reg .b16 	%rs<2>;
	.reg .b32 	%r<98>;
	.reg .b32 	%f<550>;
	.reg .b64 	%rd<102>;

	ld.param.u64 	%rd61, [geomspace_f32_param_0];
	ld.param.f32 	%f77, [geomspace_f32_param_1];
	ld.param.f32 	%f78, [geomspace_f32_param_2];
	ld.param.s8 	%rs1, [geomspace_f32_param_3];
	ld.param.u64 	%rd60, [geomspace_f32_param_4];
	cvta.to.global.u64 	%rd1, %rd61;
	mov.u32 	%r1, %ctaid.x;
	mov.u32 	%r2, %ntid.x;
	mov.u32 	%r3, %tid.x;
	mad.lo.s32 	%r4, %r1, %r2, %r3;
	cvt.u64.u32 	%rd2, %r4;
	mov.u32 	%r5, %nctaid.x;
	mul.lo.s32 	%r6, %r2, %r5;
	cvt.u64.u32 	%rd3, %r6;
	shr.u64 	%rd4, %rd60, 2;
	setp.le.u64 	%p1, %rd4, %rd2;
	@%p1 bra 	$L__BB1_30;
	setp.eq.s16 	%p2, %rs1, 0;
	mov.f32 	%f79, 0fB1800000;
	mov.f32 	%f80, 0f3EE38E39;
	mul.rn.f32 	%f81, %f80, %f79;
	mov.f32 	%f82, 0f3D4A4588;
	mov.f32 	%f83, 0f3DF80F5F;
	mul.rn.f32 	%f84, %f83, %f82;
	fma.rn.f32 	%f85, %f81, 0f3FB8AA3B, 0f336DD092;
	fma.rn.f32 	%f86, 0f3E638E39, 0f32A55E34, %f85;
	mul.f32 	%f87, %f84, 0f40400000;
	fma.rn.f32 	%f88, %f87, %f81, %f86;
	fma.rn.f32 	%f89, %f84, 0f3E638E39, %f88;
	mov.f32 	%f90, 0f405484B1;
	add.rn.f32 	%f1, %f90, %f89;
	mov.f32 	%f91, 0fC05484B1;
	add.rn.f32 	%f92, %f1, %f91;
	neg.f32 	%f93, %f92;
	add.rn.f32 	%f2, %f89, %f93;
	@%p2 bra 	$L__BB1_16;
	shl.b64 	%rd88, %rd2, 2;
	shl.b64 	%rd62, %rd2, 4;
	add.s64 	%rd87, %rd1, %rd62;
	mov.u64 	%rd89, %rd2;
$L__BB1_3:
	cvt.rn.f32.u64 	%f95, %rd88;
	fma.rn.f32 	%f19, %f78, %f95, %f77;
	setp.eq.f32 	%p3, %f19, 0f00000000;
	mov.f32 	%f536, 0f3F800000;
	@%p3 bra 	$L__BB1_6;
	mul.rn.f32 	%f96, %f1, %f19;
	cvt.rni.f32.f32 	%f97, %f96;
	sub.f32 	%f98, %f96, %f97;
	neg.f32 	%f99, %f96;
	fma.rn.f32 	%f100, %f1, %f19, %f99;
	fma.rn.f32 	%f101, %f2, %f19, %f100;
	add.f32 	%f102, %f98, %f101;
	setp.gt.f32 	%p4, %f97, 0f00000000;
	selp.b32 	%r7, 0, -2097152000, %p4;
	abs.f32 	%f103, %f19;
	setp.num.f32 	%p5, %f103, %f103;
	setp.lt.f32 	%p6, %f96, 0f00000000;
	selp.f32 	%f104, 0f00000000, 0f7F800000, %p6;
	abs.f32 	%f105, %f96;
	setp.gt.f32 	%p7, %f105, 0f43180000;
	cvt.rzi.s32.f32 	%r8, %f97;
	shl.b32 	%r9, %r8, 23;
	sub.s32 	%r10, %r9, %r7;
	mov.b32 	%f106, %r10;
	add.s32 	%r11, %r7, 2130706432;
	mov.b32 	%f107, %r11;
	fma.rn.f32 	%f108, %f102, 0f391FCB8E, 0f3AAF85ED;
	fma.rn.f32 	%f109, %f108, %f102, 0f3C1D9856;
	fma.rn.f32 	%f110, %f109, %f102, 0f3D6357BB;
	fma.rn.f32 	%f111, %f110, %f102, 0f3E75FDEC;
	fma.rn.f32 	%f112, %f111, %f102, 0f3F317218;
	fma.rn.f32 	%f113, %f112, %f102, 0f3F800000;
	mul.f32 	%f114, %f113, %f107;
	mul.f32 	%f115, %f114, %f106;
	selp.f32 	%f536, %f104, %f115, %p7;
	@%p5 bra 	$L__BB1_6;
	mov.f32 	%f116, 0f41200000;
	add.rn.f32 	%f536, %f116, %f19;
$L__BB1_6:
	add.s64 	%rd63, %rd88, 1;
	cvt.rn.f32.u64 	%f118, %rd63;
	fma.rn.f32 	%f23, %f78, %f118, %f77;
	setp.eq.f32 	%p8, %f23, 0f00000000;
	mov.f32 	%f537, 0f3F800000;
	@%p8 bra 	$L__BB1_9;
	mul.rn.f32 	%f119, %f1, %f23;
	cvt.rni.f32.f32 	%f120, %f119;
	sub.f32 	%f121, %f119, %f120;
	neg.f32 	%f122, %f119;
	fma.rn.f32 	%f123, %f1, %f23, %f122;
	fma.rn.f32 	%f124, %f2, %f23, %f123;
	add.f32 	%f125, %f121, %f124;
	setp.gt.f32 	%p9, %f120, 0f00000000;
	selp.b32 	%r12, 0, -2097152000, %p9;
	abs.f32 	%f126, %f23;
	setp.num.f32 	%p10, %f126, %f126;
	setp.lt.f32 	%p11, %f119, 0f00000000;
	selp.f32 	%f127, 0f00000000, 0f7F800000, %p11;
	abs.f32 	%f128, %f119;
	setp.gt.f32 	%p12, %f128, 0f43180000;
	cvt.rzi.s32.f32 	%r13, %f120;
	shl.b32 	%r14, %r13, 23;
	sub.s32 	%r15, %r14, %r12;
	mov.b32 	%f129, %r15;
	add.s32 	%r16, %r12, 2130706432;
	mov.b32 	%f130, %r16;
	fma.rn.f32 	%f131, %f125, 0f391FCB8E, 0f3AAF85ED;
	fma.rn.f32 	%f132, %f131, %f125, 0f3C1D9856;
	fma.rn.f32 	%f133, %f132, %f125, 0f3D6357BB;
	fma.rn.f32 	%f134, %f133, %f125, 0f3E75FDEC;
	fma.rn.f32 	%f135, %f134, %f125, 0f3F317218;
	fma.rn.f32 	%f136, %f135, %f125, 0f3F800000;
	mul.f32 	%f137, %f136, %f130;
	mul.f32 	%f138, %f137, %f129;
	selp.f32 	%f537, %f127, %f138, %p12;
	@%p10 bra 	$L__BB1_9;
	mov.f32 	%f139, 0f41200000;
	add.rn.f32 	%f537, %f139, %f23;
$L__BB1_9:
	add.s64 	%rd64, %rd88, 2;
	cvt.rn.f32.u64 	%f141, %rd64;
	fma.rn.f32 	%f27, %f78, %f141, %f77;
	setp.eq.f32 	%p13, %f27, 0f00000000;
	mov.f32 	%f538, 0f3F800000;
	@%p13 bra 	$L__BB1_12;
	mul.rn.f32 	%f142, %f1, %f27;
	cvt.rni.f32.f32 	%f143, %f142;
	sub.f32 	%f144, %f142, %f143;
	neg.f32 	%f145, %f142;
	fma.rn.f32 	%f146, %f1, %f27, %f145;
	fma.rn.f32 	%f147, %f2, %f27, %f146;
	add.f32 	%f148, %f144, %f147;
	setp.gt.f32 	%p14, %f143, 0f00000000;
	selp.b32 	%r17, 0, -2097152000, %p14;
	abs.f32 	%f149, %f27;
	setp.num.f32 	%p15, %f149, %f149;
	setp.lt.f32 	%p16, %f142, 0f00000000;
	selp.f32 	%f150, 0f00000000, 0f7F800000, %p16;
	abs.f32 	%f151, %f142;
	setp.gt.f32 	%p17, %f151, 0f43180000;
	cvt.rzi.s32.f32 	%r18, %f143;
	shl.b32 	%r19, %r18, 23;
	sub.s32 	%r20, %r19, %r17;
	mov.b32 	%f152, %r20;
	add.s32 	%r21, %r17, 2130706432;
	mov.b32 	%f153, %r21;
	fma.rn.f32 	%f154, %f148, 0f391FCB8E, 0f3AAF85ED;
	fma.rn.f32 	%f155, %f154, %f148, 0f3C1D9856;
	fma.rn.f32 	%f156, %f155, %f148, 0f3D6357BB;
	fma.rn.f32 	%f157, %f156, %f148, 0f3E75FDEC;
	fma.rn.f32 	%f158, %f157, %f148, 0f3F317218;
	fma.rn.f32 	%f159, %f158, %f148, 0f3F800000;
	mul.f32 	%f160, %f159, %f153;
	mul.f32 	%f161, %f160, %f152;
	selp.f32 	%f538, %f150, %f161, %p17;
	@%p15 bra 	$L__BB1_12;
	mov.f32 	%f162, 0f41200000;
	add.rn.f32 	%f538, %f162, %f27;
$L__BB1_12:
	add.s64 	%rd65, %rd88, 3;
	cvt.rn.f32.u64 	%f164, %rd65;
	fma.rn.f32 	%f31, %f78, %f164, %f77;
	setp.eq.f32 	%p18, %f31, 0f00000000;
	mov.f32 	%f539, 0f3F800000;
	@%p18 bra 	$L__BB1_15;
	mul.rn.f32 	%f165, %f1, %f31;
	cvt.rni.f32.f32 	%f166, %f165;
	sub.f32 	%f167, %f165, %f166;
	neg.f32 	%f168, %f165;
	fma.rn.f32 	%f169, %f1, %f31, %f168;
	fma.rn.f32 	%f170, %f2, %f31, %f169;
	add.f32 	%f171, %f167, %f170;
	setp.gt.f32 	%p19, %f166, 0f00000000;
	selp.b32 	%r22, 0, -2097152000, %p19;
	abs.f32 	%f172, %f31;
	setp.num.f32 	%p20, %f172, %f172;
	setp.lt.f32 	%p21, %f165, 0f00000000;
	selp.f32 	%f173, 0f00000000, 0f7F800000, %p21;
	abs.f32 	%f174, %f165;
	setp.gt.f32 	%p22, %f174, 0f43180000;
	cvt.rzi.s32.f32 	%r23, %f166;
	shl.b32 	%r24, %r23, 23;
	sub.s32 	%r25, %r24, %r22;
	mov.b32 	%f175, %r25;
	add.s32 	%r26, %r22, 2130706432;
	mov.b32 	%f176, %r26;
	fma.rn.f32 	%f177, %f171, 0f391FCB8E, 0f3AAF85ED;
	fma.rn.f32 	%f178, %f177, %f171, 0f3C1D9856;
	fma.rn.f32 	%f179, %f178, %f171, 0f3D6357BB;
	fma.rn.f32 	%f180, %f179, %f171, 0f3E75FDEC;
	fma.rn.f32 	%f181, %f180, %f171, 0f3F317218;
	fma.rn.f32 	%f182, %f181, %f171, 0f3F800000;
	mul.f32 	%f183, %f182, %f176;
	mul.f32 	%f184, %f183, %f175;
	selp.f32 	%f539, %f173, %f184, %p22;
	@%p20 bra 	$L__BB1_15;
	mov.f32 	%f185, 0f41200000;
	add.rn.f32 	%f539, %f185, %f31;
$L__BB1_15:
	neg.f32 	%f186, %f539;
	neg.f32 	%f187, %f536;
	neg.f32 	%f188, %f537;
	neg.f32 	%f189, %f538;
	st.global.v4.f32 	[%rd87], {%f187, %f188, %f189, %f186};
	add.s64 	%rd89, %rd89, %rd3;
	shl.b64 	%rd66, %rd3, 2;
	add.s64 	%rd88, %rd88, %rd66;
	shl.b64 	%rd67, %rd3, 4;
	add.s64 	%rd87, %rd87, %rd67;
	setp.lt.u64 	%p23, %rd89, %rd4;
	@%p23 bra 	$L__BB1_3;
	bra.uni 	$L__BB1_30;
$L__BB1_16:
	shl.b64 	%rd68, %rd2, 4;
	add.s64 	%rd85, %rd1, %rd68;
	shl.b64 	%rd84, %rd2, 2;
	mov.u64 	%rd86, %rd2;
$L__BB1_17:
	cvt.rn.f32.u64 	%f191, %rd84;
	fma.rn.f32 	%f3, %f78, %f191, %f77;
	setp.eq.f32 	%p24, %f3, 0f00000000;
	mov.f32 	%f532, 0f3F800000;
	@%p24 bra 	$L__BB1_20;
	mul.rn.f32 	%f192, %f1, %f3;
	cvt.rni.f32.f32 	%f193, %f192;
	sub.f32 	%f194, %f192, %f193;
	neg.f32 	%f195, %f192;
	fma.rn.f32 	%f196, %f1, %f3, %f195;
	fma.rn.f32 	%f197, %f2, %f3, %f196;
	add.f32 	%f198, %f194, %f197;
	setp.gt.f32 	%p25, %f193, 0f00000000;
	selp.b32 	%r27, 0, -2097152000, %p25;
	abs.f32 	%f199, %f3;
	setp.num.f32 	%p26, %f199, %f199;
	setp.lt.f32 	%p27, %f192, 0f00000000;
	selp.f32 	%f200, 0f00000000, 0f7F800000, %p27;
	abs.f32 	%f201, %f192;
	setp.gt.f32 	%p28, %f201, 0f43180000;
	cvt.rzi.s32.f32 	%r28, %f193;
	shl.b32 	%r29, %r28, 23;
	sub.s32 	%r30, %r29, %r27;
	mov.b32 	%f202, %r30;
	add.s32 	%r31, %r27, 2130706432;
	mov.b32 	%f203, %r31;
	fma.rn.f32 	%f204, %f198, 0f391FCB8E, 0f3AAF85ED;
	fma.rn.f32 	%f205, %f204, %f198, 0f3C1D9856;
	fma.rn.f32 	%f206, %f205, %f198, 0f3D6357BB;
	fma.rn.f32 	%f207, %f206, %f198, 0f3E75FDEC;
	fma.rn.f32 	%f208, %f207, %f198, 0f3F317218;
	fma.rn.f32 	%f209, %f208, %f198, 0f3F800000;
	mul.f32 	%f210, %f209, %f203;
	mul.f32 	%f211, %f210, %f202;
	selp.f32 	%f532, %f200, %f211, %p28;
	@%p26 bra 	$L__BB1_20;
	mov.f32 	%f212, 0f41200000;
	add.rn.f32 	%f532, %f212, %f3;
$L__BB1_20:
	add.s64 	%rd69, %rd84, 1;
	cvt.rn.f32.u64 	%f214, %rd69;
	fma.rn.f32 	%f7, %f78, %f214, %f77;
	setp.eq.f32 	%p29, %f7, 0f00000000;
	mov.f32 	%f533, 0f3F800000;
	@%p29 bra 	$L__BB1_23;
	mul.rn.f32 	%f215, %f1, %f7;
	cvt.rni.f32.f32 	%f216, %f215;
	sub.f32 	%f217, %f215, %f216;
	neg.f32 	%f218, %f215;
	fma.rn.f32 	%f219, %f1, %f7, %f218;
	fma.rn.f32 	%f220, %f2, %f7, %f219;
	add.f32 	%f221, %f217, %f220;
	setp.gt.f32 	%p30, %f216, 0f00000000;
	selp.b32 	%r32, 0, -2097152000, %p30;
	abs.f32 	%f222, %f7;
	setp.num.f32 	%p31, %f222, %f222;
	setp.lt.f32 	%p32, %f215, 0f00000000;
	selp.f32 	%f223, 0f00000000, 0f7F800000, %p32;
	abs.f32 	%f224, %f215;
	setp.gt.f32 	%p33, %f224, 0f43180000;
	cvt.rzi.s32.f32 	%r33, %f216;
	shl.b32 	%r34, %r33, 23;
	sub.s32 	%r35, %r34, %r32;
	mov.b32 	%f225, %r35;
	add.s32 	%r36, %r32, 2130706432;
	mov.b32 	%f226, %r36;
	fma.rn.f32 	%f227, %f221, 0f391FCB8E, 0f3AAF85ED;
	fma.rn.f32 	%f228, %f227, %f221, 0f3C1D9856;
	fma.rn.f32 	%f229, %f228, %f221, 0f3D6357BB;
	fma.rn.f32 	%f230, %f229, %f221, 0f3E75FDEC;
	fma.rn.f32 	%f231, %f230, %f221, 0f3F317218;
	fma.rn.f32 	%f232, %f231, %f221, 0f3F800000;
	mul.f32 	%f233, %f232, %f226;
	mul.f32 	%f234, %f233, %f225;
	selp.f32 	%f533, %f223, %f234, %p33;
	@%p31 bra 	$L__BB1_23;
	mov.f32 	%f235, 0f41200000;
	add.rn.f32 	%f533, %f235, %f7;
$L__BB1_23:
	add.s64 	%rd70, %rd84, 2;
	cvt.rn.f32.u64 	%f237, %rd70;
	fma.rn.f32 	%f11, %f78, %f237, %f77;
	setp.eq.f32 	%p34, %f11, 0f00000000;
	mov.f32 	%f534, 0f3F800000;
	@%p34 bra 	$L__BB1_26;
	mul.rn.f32 	%f238, %f1, %f11;
	cvt.rni.f32.f32 	%f239, %f238;
	sub.f32 	%f240, %f238, %f239;
	neg.f32 	%f241, %f238;
	fma.rn.f32 	%f242, %f1, %f11, %f241;
	fma.rn.f32 	%f243, %f2, %f11, %f242;
	add.f32 	%f244, %f240, %f243;
	setp.gt.f32 	%p35, %f239, 0f00000000;
	selp.b32 	%r37, 0, -2097152000, %p35;
	abs.f32 	%f245, %f11;
	setp.num.f32 	%p36, %f245, %f245;
	setp.lt.f32 	%p37, %f238, 0f00000000;
	selp.f32 	%f246, 0f00000000, 0f7F800000, %p37;
	abs.f32 	%f247, %f238;
	setp.gt.f32 	%p38, %f247, 0f43180000;
	cvt.rzi.s32.f32 	%r38, %f239;
	shl.b32 	%r39, %r38, 23;
	sub.s32 	%r40, %r39, %r37;
	mov.b32 	%f248, %r40;
	add.s32 	%r41, %r37, 2130706432;
	mov.b32 	%f249, %r41;
	fma.rn.f32 	%f250, %f244, 0f391FCB8E, 0f3AAF85ED;
	fma.rn.f32 	%f251, %f250, %f244, 0f3C1D9856;
	fma.rn.f32 	%f252, %f251, %f244, 0f3D6357BB;
	fma.rn.f32 	%f253, %f252, %f244, 0f3E75FDEC;
	fma.rn.f32 	%f254, %f253, %f244, 0f3F317218;
	fma.rn.f32 	%f255, %f254, %f244, 0f3F800000;
	mul.f32 	%f256, %f255, %f249;
	mul.f32 	%f257, %f256, %f248;
	selp.f32 	%f534, %f246, %f257, %p38;
	@%p36 bra 	$L__BB1_26;
	mov.f32 	%f258, 0f41200000;
	add.rn.f32 	%f534, %f258, %f11;
$L__BB1_26:
	add.s64 	%rd71, %rd84, 3;
	cvt.rn.f32.u64 	%f260, %rd71;
	fma.rn.f32 	%f15, %f78, %f260, %f77;
	setp.eq.f32 	%p39, %f15, 0f00000000;
	mov.f32 	%f535, 0f3F800000;
	@%p39 bra 	$L__BB1_29;
	mul.rn.f32 	%f261, %f1, %f15;
	cvt.rni.f32.f32 	%f262, %f261;
	sub.f32 	%f263, %f261, %f262;
	neg.f32 	%f264, %f261;
	fma.rn.f32 	%f265, %f1, %f15, %f264;
	fma.rn.f32 	%f266, %f2, %f15, %f265;
	add.f32 	%f267, %f263, %f266;
	setp.gt.f32 	%p40, %f262, 0f00000000;
	selp.b32 	%r42, 0, -2097152000, %p40;
	abs.f32 	%f268, %f15;
	setp.num.f32 	%p41, %f268, %f268;
	setp.lt.f32 	%p42, %f261, 0f00000000;
	selp.f32 	%f269, 0f00000000, 0f7F800000, %p42;
	abs.f32 	%f270, %f261;
	setp.gt.f32 	%p43, %f270, 0f43180000;
	cvt.rzi.s32.f32 	%r43, %f262;
	shl.b32 	%r44, %r43, 23;
	sub.s32 	%r45, %r44, %r42;
	mov.b32 	%f271, %r45;
	add.s32 	%r46, %r42, 2130706432;
	mov.b32 	%f272, %r46;
	fma.rn.f32 	%f273, %f267, 0f391FCB8E, 0f3AAF85ED;
	fma.rn.f32 	%f274, %f273, %f267, 0f3C1D9856;
	fma.rn.f32 	%f275, %f274, %f267, 0f3D6357BB;
	fma.rn.f32 	%f276, %f275, %f267, 0f3E75FDEC;
	fma.rn.f32 	%f277, %f276, %f267, 0f3F317218;
	fma.rn.f32 	%f278, %f277, %f267, 0f3F800000;
	mul.f32 	%f279, %f278, %f272;
	mul.f32 	%f280, %f279, %f271;
	selp.f32 	%f535, %f269, %f280, %p43;
	@%p41 bra 	$L__BB1_29;
	mov.f32 	%f281, 0f41200000;
	add.rn.f32 	%f535, %f281, %f15;
$L__BB1_29:
	st.global.v4.f32 	[%rd85], {%f532, %f533, %f534, %f535};
	add.s64 	%rd86, %rd86, %rd3;
	shl.b64 	%rd72, %rd3, 4;
	add.s64 	%rd85, %rd85, %rd72;
	shl.b64 	%rd73, %rd3, 2;
	add.s64 	%rd84, %rd84, %rd73;
	setp.lt.u64 	%p44, %rd86, %rd4;
	@%p44 bra 	$L__BB1_17;
$L__BB1_30:
	cvt.u32.u64 	%r47, %rd2;
	setp.ne.s32 	%p45, %r47, 0;
	and.b64  	%rd21, %rd60, -4;
	setp.eq.s64 	%p46, %rd21, %rd60;
	or.pred  	%p47, %p45, %p46;
	@%p47 bra 	$L__BB1_74;
	setp.ne.s16 	%p48, %rs1, 0;
	mov.f32 	%f282, 0fB1800000;
	mov.f32 	%f283, 0f3EE38E39;
	mul.rn.f32 	%f284, %f283, %f282;
	mov.f32 	%f285, 0f3D4A4588;
	mov.f32 	%f286, 0f3DF80F5F;
	mul.rn.f32 	%f287, %f286, %f285;
	fma.rn.f32 	%f288, %f284, 0f3FB8AA3B, 0f336DD092;
	fma.rn.f32 	%f289, 0f3E638E39, 0f32A55E34, %f288;
	mul.f32 	%f290, %f287, 0f40400000;
	fma.rn.f32 	%f291, %f290, %f284, %f289;
	fma.rn.f32 	%f292, %f287, 0f3E638E39, %f291;
	mov.f32 	%f293, 0f405484B1;
	add.rn.f32 	%f35, %f293, %f292;
	mov.f32 	%f294, 0fC05484B1;
	add.rn.f32 	%f295, %f35, %f294;
	neg.f32 	%f296, %f295;
	add.rn.f32 	%f36, %f292, %f296;
	@%p48 bra 	$L__BB1_53;
	add.s64 	%rd79, %rd21, 1;
	max.u64 	%rd22, %rd60, %rd79;
	and.b64  	%rd23, %rd22, 3;
	setp.eq.s64 	%p78, %rd23, 0;
	mov.u64 	%rd93, %rd21;
	@%p78 bra 	$L__BB1_38;
	shl.b64 	%rd80, %rd4, 4;
	add.s64 	%rd91, %rd1, %rd80;
	neg.s64 	%rd90, %rd23;
	mov.u64 	%rd93, %rd21;
$L__BB1_34:
	.pragma "nounroll";
	cvt.rn.f32.u64 	%f418, %rd93;
	fma.rn.f32 	%f37, %f78, %f418, %f77;
	setp.eq.f32 	%p79, %f37, 0f00000000;
	mov.f32 	%f540, 0f3F800000;
	@%p79 bra 	$L__BB1_37;
	mul.rn.f32 	%f419, %f35, %f37;
	cvt.rni.f32.f32 	%f420, %f419;
	sub.f32 	%f421, %f419, %f420;
	neg.f32 	%f422, %f419;
	fma.rn.f32 	%f423, %f35, %f37, %f422;
	fma.rn.f32 	%f424, %f36, %f37, %f423;
	add.f32 	%f425, %f421, %f424;
	setp.gt.f32 	%p80, %f420, 0f00000000;
	selp.b32 	%r73, 0, -2097152000, %p80;
	abs.f32 	%f426, %f37;
	setp.num.f32 	%p81, %f426, %f426;
	setp.lt.f32 	%p82, %f419, 0f00000000;
	selp.f32 	%f427, 0f00000000, 0f7F800000, %p82;
	abs.f32 	%f428, %f419;
	setp.gt.f32 	%p83, %f428, 0f43180000;
	cvt.rzi.s32.f32 	%r74, %f420;
	shl.b32 	%r75, %r74, 23;
	sub.s32 	%r76, %r75, %r73;
	mov.b32 	%f429, %r76;
	add.s32 	%r77, %r73, 2130706432;
	mov.b32 	%f430, %r77;
	fma.rn.f32 	%f431, %f425, 0f391FCB8E, 0f3AAF85ED;
	fma.rn.f32 	%f432, %f431, %f425, 0f3C1D9856;
	fma.rn.f32 	%f433, %f432, %f425, 0f3D6357BB;
	fma.rn.f32 	%f434, %f433, %f425, 0f3E75FDEC;
	fma.rn.f32 	%f435, %f434, %f425, 0f3F317218;
	fma.rn.f32 	%f436, %f435, %f425, 0f3F800000;
	mul.f32 	%f437, %f436, %f430;
	mul.f32 	%f438, %f437, %f429;
	selp.f32 	%f540, %f427, %f438, %p83;
	@%p81 bra 	$L__BB1_37;
	mov.f32 	%f439, 0f41200000;
	add.rn.f32 	%f540, %f439, %f37;
$L__BB1_37:
	st.global.f32 	[%rd91], %f540;
	add.s64 	%rd93, %rd93, 1;
	add.s64 	%rd91, %rd91, 4;
	add.s64 	%rd90, %rd90, 1;
	setp.ne.s64 	%p84, %rd90, 0;
	@%p84 bra 	$L__BB1_34;
$L__BB1_38:
	sub.s64 	%rd81, %rd21, %rd22;
	setp.gt.u64 	%p85, %rd81, -4;
	@%p85 bra 	$L__BB1_74;
	shl.b64 	%rd82, %rd93, 2;
	add.s64 	%rd83, %rd82, %rd1;
	add.s64 	%rd94, %rd83, 8;
$L__BB1_40:
	cvt.rn.f32.u64 	%f441, %rd93;
	fma.rn.f32 	%f41, %f78, %f441, %f77;
	setp.eq.f32 	%p86, %f41, 0f00000000;
	mov.f32 	%f541, 0f3F800000;
	@%p86 bra 	$L__BB1_43;
	mul.rn.f32 	%f442, %f35, %f41;
	cvt.rni.f32.f32 	%f443, %f442;
	sub.f32 	%f444, %f442, %f443;
	neg.f32 	%f445, %f442;
	fma.rn.f32 	%f446, %f35, %f41, %f445;
	fma.rn.f32 	%f447, %f36, %f41, %f446;
	add.f32 	%f448, %f444, %f447;
	setp.gt.f32 	%p87, %f443, 0f00000000;
	selp.b32 	%r78, 0, -2097152000, %p87;
	abs.f32 	%f449, %f41;
	setp.num.f32 	%p88, %f449, %f449;
	setp.lt.f32 	%p89, %f442, 0f00000000;
	selp.f32 	%f450, 0f00000000, 0f7F800000, %p89;
	abs.f32 	%f451, %f442;
	setp.gt.f32 	%p90, %f451, 0f43180000;
	cvt.rzi.s32.f32 	%r79, %f443;
	shl.b32 	%r80, %r79, 23;
	sub.s32 	%r81, %r80, %r78;
	mov.b32 	%f452, %r81;
	add.s32 	%r82, %r78, 2130706432;
	mov.b32 	%f453, %r82;
	fma.rn.f32 	%f454, %f448, 0f391FCB8E, 0f3AAF85ED;
	fma.rn.f32 	%f455, %f454, %f448, 0f3C1D9856;
	fma.rn.f32 	%f456, %f455, %f448, 0f3D6357BB;
	fma.rn.f32 	%f457, %f456, %f448, 0f3E75FDEC;
	fma.rn.f32 	%f458, %f457, %f448, 0f3F317218;
	fma.rn.f32 	%f459, %f458, %f448, 0f3F800000;
	mul.f32 	%f460, %f459, %f453;
	mul.f32 	%f461, %f460, %f452;
	selp.f32 	%f541, %f450, %f461, %p90;
	@%p88 bra 	$L__BB1_43;
	mov.f32 	%f462, 0f41200000;
	add.rn.f32 	%f541, %f462, %f41;
$L__BB1_43:
	st.global.f32 	[%rd94+-8], %f541;
	add.s64 	%rd36, %rd93, 1;
	cvt.rn.f32.u64 	%f464, %rd36;
	fma.rn.f32 	%f45, %f78, %f464, %f77;
	setp.eq.f32 	%p91, %f45, 0f00000000;
	mov.f32 	%f542, 0f3F800000;
	@%p91 bra 	$L__BB1_46;
	mul.rn.f32 	%f465, %f35, %f45;
	cvt.rni.f32.f32 	%f466, %f465;
	sub.f32 	%f467, %f465, %f466;
	neg.f32 	%f468, %f465;
	fma.rn.f32 	%f469, %f35, %f45, %f468;
	fma.rn.f32 	%f470, %f36, %f45, %f469;
	add.f32 	%f471, %f467, %f470;
	setp.gt.f32 	%p92, %f466, 0f00000000;
	selp.b32 	%r83, 0, -2097152000, %p92;
	abs.f32 	%f472, %f45;
	setp.num.f32 	%p93, %f472, %f472;
	setp.lt.f32 	%p94, %f465, 0f00000000;
	selp.f32 	%f473, 0f00000000, 0f7F800000, %p94;
	abs.f32 	%f474, %f465;
	setp.gt.f32 	%p95, %f474, 0f43180000;
	cvt.rzi.s32.f32 	%r84, %f466;
	shl.b32 	%r85, %r84, 23;
	sub.s32 	%r86, %r85, %r83;
	mov.b32 	%f475, %r86;
	add.s32 	%r87, %r83, 2130706432;
	mov.b32 	%f476, %r87;
	fma.rn.f32 	%f477, %f471, 0f391FCB8E, 0f3AAF85ED;
	fma.rn.f32 	%f478, %f477, %f471, 0f3C1D9856;
	fma.rn.f32 	%f479, %f478, %f471, 0f3D6357BB;
	fma.rn.f32 	%f480, %f479, %f471, 0f3E75FDEC;
	fma.rn.f32 	%f481, %f480, %f471, 0f3F317218;
	fma.rn.f32 	%f482, %f481, %f471, 0f3F800000;
	mul.f32 	%f483, %f482, %f476;
	mul.f32 	%f484, %f483, %f475;
	selp.f32 	%f542, %f473, %f484, %p95;
	@%p93 bra 	$L__BB1_46;
	mov.f32 	%f485, 0f41200000;
	add.rn.f32 	%f542, %f485, %f45;
$L__BB1_46:
	st.global.f32 	[%rd94+-4], %f542;
	add.s64 	%rd37, %rd36, 1;
	cvt.rn.f32.u64 	%f487, %rd37;
	fma.rn.f32 	%f49, %f78, %f487, %f77;
	setp.eq.f32 	%p96, %f49, 0f00000000;
	mov.f32 	%f543, 0f3F800000;
	@%p96 bra 	$L__BB1_49;
	mul.rn.f32 	%f488, %f35, %f49;
	cvt.rni.f32.f32 	%f489, %f488;
	sub.f32 	%f490, %f488, %f489;
	neg.f32 	%f491, %f488;
	fma.rn.f32 	%f492, %f35, %f49, %f491;
	fma.rn.f32 	%f493, %f36, %f49, %f492;
	add.f32 	%f494, %f490, %f493;
	setp.gt.f32 	%p97, %f489, 0f00000000;
	selp.b32 	%r88, 0, -2097152000, %p97;
	abs.f32 	%f495, %f49;
	setp.num.f32 	%p98, %f495, %f495;
	setp.lt.f32 	%p99, %f488, 0f00000000;
	selp.f32 	%f496, 0f00000000, 0f7F800000, %p99;
	abs.f32 	%f497, %f488;
	setp.gt.f32 	%p100, %f497, 0f43180000;
	cvt.rzi.s32.f32 	%r89, %f489;
	shl.b32 	%r90, %r89, 23;
	sub.s32 	%r91, %r90, %r88;
	mov.b32 	%f498, %r91;
	add.s32 	%r92, %r88, 2130706432;
	mov.b32 	%f499, %r92;
	fma.rn.f32 	%f500, %f494, 0f391FCB8E, 0f3AAF85ED;
	fma.rn.f32 	%f501, %f500, %f494, 0f3C1D9856;
	fma.rn.f32 	%f502, %f501, %f494, 0f3D6357BB;
	fma.rn.f32 	%f503, %f502, %f494, 0f3E75FDEC;
	fma.rn.f32 	%f504, %f503, %f494, 0f3F317218;
	fma.rn.f32 	%f505, %f504, %f494, 0f3F800000;
	mul.f32 	%f506, %f505, %f499;
	mul.f32 	%f507, %f506, %f498;
	selp.f32 	%f543, %f496, %f507, %p100;
	@%p98 bra 	$L__BB1_49;
	mov.f32 	%f508, 0f41200000;
	add.rn.f32 	%f543, %f508, %f49;
$L__BB1_49:
	st.global.f32 	[%rd94], %f543;
	add.s64 	%rd38, %rd37, 1;
	cvt.rn.f32.u64 	%f510, %rd38;
	fma.rn.f32 	%f53, %f78, %f510, %f77;
	setp.eq.f32 	%p101, %f53, 0f00000000;
	mov.f32 	%f544, 0f3F800000;
	@%p101 bra 	$L__BB1_52;
	mul.rn.f32 	%f511, %f35, %f53;
	cvt.rni.f32.f32 	%f512, %f511;
	sub.f32 	%f513, %f511, %f512;
	neg.f32 	%f514, %f511;
	fma.rn.f32 	%f515, %f35, %f53, %f514;
	fma.rn.f32 	%f516, %f36, %f53, %f515;
	add.f32 	%f517, %f513, %f516;
	setp.gt.f32 	%p102, %f512, 0f00000000;
	selp.b32 	%r93, 0, -2097152000, %p102;
	abs.f32 	%f518, %f53;
	setp.num.f32 	%p103, %f518, %f518;
	setp.lt.f32 	%p104, %f511, 0f00000000;
	selp.f32 	%f519, 0f00000000, 0f7F800000, %p104;
	abs.f32 	%f520, %f511;
	setp.gt.f32 	%p105, %f520, 0f43180000;
	cvt.rzi.s32.f32 	%r94, %f512;
	shl.b32 	%r95, %r94, 23;
	sub.s32 	%r96, %r95, %r93;
	mov.b32 	%f521, %r96;
	add.s32 	%r97, %r93, 2130706432;
	mov.b32 	%f522, %r97;
	fma.rn.f32 	%f523, %f517, 0f391FCB8E, 0f3AAF85ED;
	fma.rn.f32 	%f524, %f523, %f517, 0f3C1D9856;
	fma.rn.f32 	%f525, %f524, %f517, 0f3D6357BB;
	fma.rn.f32 	%f526, %f525, %f517, 0f3E75FDEC;
	fma.rn.f32 	%f527, %f526, %f517, 0f3F317218;
	fma.rn.f32 	%f528, %f527, %f517, 0f3F800000;
	mul.f32 	%f529, %f528, %f522;
	mul.f32 	%f530, %f529, %f521;
	selp.f32 	%f544, %f519, %f530, %p105;
	@%p103 bra 	$L__BB1_52;
	mov.f32 	%f531, 0f41200000;
	add.rn.f32 	%f544, %f531, %f53;
$L__BB1_52:
	st.global.f32 	[%rd94+4], %f544;
	add.s64 	%rd94, %rd94, 16;
	add.s64 	%rd93, %rd38, 1;
	setp.lt.u64 	%p106, %rd93, %rd60;
	@%p106 bra 	$L__BB1_40;
	bra.uni 	$L__BB1_74;
$L__BB1_53:
	add.s64 	%rd74, %rd21, 1;
	max.u64 	%rd41, %rd60, %rd74;
	and.b64  	%rd42, %rd41, 3;
	setp.eq.s64 	%p49, %rd42, 0;
	mov.u64 	%rd99, %rd21;
	@%p49 bra 	$L__BB1_59;
	shl.b64 	%rd75, %rd4, 4;
	add.s64 	%rd97, %rd1, %rd75;
	neg.s64 	%rd96, %rd42;
	mov.u64 	%rd99, %rd21;
$L__BB1_55:
	.pragma "nounroll";
	cvt.rn.f32.u64 	%f298, %rd99;
	fma.rn.f32 	%f57, %f78, %f298, %f77;
	setp.eq.f32 	%p50, %f57, 0f00000000;
	mov.f32 	%f545, 0f3F800000;
	@%p50 bra 	$L__BB1_58;
	mul.rn.f32 	%f299, %f35, %f57;
	cvt.rni.f32.f32 	%f300, %f299;
	sub.f32 	%f301, %f299, %f300;
	neg.f32 	%f302, %f299;
	fma.rn.f32 	%f303, %f35, %f57, %f302;
	fma.rn.f32 	%f304, %f36, %f57, %f303;
	add.f32 	%f305, %f301, %f304;
	setp.gt.f32 	%p51, %f300, 0f00000000;
	selp.b32 	%r48, 0, -2097152000, %p51;
	abs.f32 	%f306, %f57;
	setp.num.f32 	%p52, %f306, %f306;
	setp.lt.f32 	%p53, %f299, 0f00000000;
	selp.f32 	%f307, 0f00000000, 0f7F800000, %p53;
	abs.f32 	%f308, %f299;
	setp.gt.f32 	%p54, %f308, 0f43180000;
	cvt.rzi.s32.f32 	%r49, %f300;
	shl.b32 	%r50, %r49, 23;
	sub.s32 	%r51, %r50, %r48;
	mov.b32 	%f309, %r51;
	add.s32 	%r52, %r48, 2130706432;
	mov.b32 	%f310, %r52;
	fma.rn.f32 	%f311, %f305, 0f391FCB8E, 0f3AAF85ED;
	fma.rn.f32 	%f312, %f311, %f305, 0f3C1D9856;
	fma.rn.f32 	%f313, %f312, %f305, 0f3D6357BB;
	fma.rn.f32 	%f314, %f313, %f305, 0f3E75FDEC;
	fma.rn.f32 	%f315, %f314, %f305, 0f3F317218;
	fma.rn.f32 	%f316, %f315, %f305, 0f3F800000;
	mul.f32 	%f317, %f316, %f310;
	mul.f32 	%f318, %f317, %f309;
	selp.f32 	%f545, %f307, %f318, %p54;
	@%p52 bra 	$L__BB1_58;
	mov.f32 	%f319, 0f41200000;
	add.rn.f32 	%f545, %f319, %f57;
$L__BB1_58:
	neg.f32 	%f320, %f545;
	st.global.f32 	[%rd97], %f320;
	add.s64 	%rd99, %rd99, 1;
	add.s64 	%rd97, %rd97, 4;
	add.s64 	%rd96, %rd96, 1;
	setp.ne.s64 	%p55, %rd96, 0;
	@%p55 bra 	$L__BB1_55;
$L__BB1_59:
	sub.s64 	%rd76, %rd21, %rd41;
	setp.gt.u64 	%p56, %rd76, -4;
	@%p56 bra 	$L__BB1_74;
	shl.b64 	%rd77, %rd99, 2;
	add.s64 	%rd78, %rd77, %rd1;
	add.s64 	%rd100, %rd78, 8;
$L__BB1_61:
	cvt.rn.f32.u64 	%f322, %rd99;
	fma.rn.f32 	%f61, %f78, %f322, %f77;
	setp.eq.f32 	%p57, %f61, 0f00000000;
	mov.f32 	%f546, 0f3F800000;
	@%p57 bra 	$L__BB1_64;
	mul.rn.f32 	%f323, %f35, %f61;
	cvt.rni.f32.f32 	%f324, %f323;
	sub.f32 	%f325, %f323, %f324;
	neg.f32 	%f326, %f323;
	fma.rn.f32 	%f327, %f35, %f61, %f326;
	fma.rn.f32 	%f328, %f36, %f61, %f327;
	add.f32 	%f329, %f325, %f328;
	setp.gt.f32 	%p58, %f324, 0f00000000;
	selp.b32 	%r53, 0, -2097152000, %p58;
	abs.f32 	%f330, %f61;
	setp.num.f32 	%p59, %f330, %f330;
	setp.lt.f32 	%p60, %f323, 0f00000000;
	selp.f32 	%f331, 0f00000000, 0f7F800000, %p60;
	abs.f32 	%f332, %f323;
	setp.gt.f32 	%p61, %f332, 0f43180000;
	cvt.rzi.s32.f32 	%r54, %f324;
	shl.b32 	%r55, %r54, 23;
	sub.s32 	%r56, %r55, %r53;
	mov.b32 	%f333, %r56;
	add.s32 	%r57, %r53, 2130706432;
	mov.b32 	%f334, %r57;
	fma.rn.f32 	%f335, %f329, 0f391FCB8E, 0f3AAF85ED;
	fma.rn.f32 	%f336, %f335, %f329, 0f3C1D9856;
	fma.rn.f32 	%f337, %f336, %f329, 0f3D6357BB;
	fma.rn.f32 	%f338, %f337, %f329, 0f3E75FDEC;
	fma.rn.f32 	%f339, %f338, %f329, 0f3F317218;
	fma.rn.f32 	%f340, %f339, %f329, 0f3F800000;
	mul.f32 	%f341, %f340, %f334;
	mul.f32 	%f342, %f341, %f333;
	selp.f32 	%f546, %f331, %f342, %p61;
	@%p59 bra 	$L__BB1_64;
	mov.f32 	%f343, 0f41200000;
	add.rn.f32 	%f546, %f343, %f61;
$L__BB1_64:
	neg.f32 	%f345, %f546;
	st.global.f32 	[%rd100+-8], %f345;
	add.s64 	%rd55, %rd99, 1;
	cvt.rn.f32.u64 	%f346, %rd55;
	fma.rn.f32 	%f65, %f78, %f346, %f77;
	setp.eq.f32 	%p62, %f65, 0f00000000;
	mov.f32 	%f547, 0f3F800000;
	@%p62 bra 	$L__BB1_67;
	mul.rn.f32 	%f347, %f35, %f65;
	cvt.rni.f32.f32 	%f348, %f347;
	sub.f32 	%f349, %f347, %f348;
	neg.f32 	%f350, %f347;
	fma.rn.f32 	%f351, %f35, %f65, %f350;
	fma.rn.f32 	%f352, %f36, %f65, %f351;
	add.f32 	%f353, %f349, %f352;
	setp.gt.f32 	%p63, %f348, 0f00000000;
	selp.b32 	%r58, 0, -2097152000, %p63;
	abs.f32 	%f354, %f65;
	setp.num.f32 	%p64, %f354, %f354;
	setp.lt.f32 	%p65, %f347, 0f00000000;
	selp.f32 	%f355, 0f00000000, 0f7F800000, %p65;
	abs.f32 	%f356, %f347;
	setp.gt.f32 	%p66, %f356, 0f43180000;
	cvt.rzi.s32.f32 	%r59, %f348;
	shl.b32 	%r60, %r59, 23;
	sub.s32 	%r61, %r60, %r58;
	mov.b32 	%f357, %r61;
	add.s32 	%r62, %r58, 2130706432;
	mov.b32 	%f358, %r62;
	fma.rn.f32 	%f359, %f353, 0f391FCB8E, 0f3AAF85ED;
	fma.rn.f32 	%f360, %f359, %f353, 0f3C1D9856;
	fma.rn.f32 	%f361, %f360, %f353, 0f3D6357BB;
	fma.rn.f32 	%f362, %f361, %f353, 0f3E75FDEC;
	fma.rn.f32 	%f363, %f362, %f353, 0f3F317218;
	fma.rn.f32 	%f364, %f363, %f353, 0f3F800000;
	mul.f32 	%f365, %f364, %f358;
	mul.f32 	%f366, %f365, %f357;
	selp.f32 	%f547, %f355, %f366, %p66;
	@%p64 bra 	$L__BB1_67;
	mov.f32 	%f367, 0f41200000;
	add.rn.f32 	%f547, %f367, %f65;
$L__BB1_67:
	neg.f32 	%f369, %f547;
	st.global.f32 	[%rd100+-4], %f369;
	add.s64 	%rd56, %rd55, 1;
	cvt.rn.f32.u64 	%f370, %rd56;
	fma.rn.f32 	%f69, %f78, %f370, %f77;
	setp.eq.f32 	%p67, %f69, 0f00000000;
	mov.f32 	%f548, 0f3F800000;
	@%p67 bra 	$L__BB1_70;
	mul.rn.f32 	%f371, %f35, %f69;
	cvt.rni.f32.f32 	%f372, %f371;
	sub.f32 	%f373, %f371, %f372;
	neg.f32 	%f374, %f371;
	fma.rn.f32 	%f375, %f35, %f69, %f374;
	fma.rn.f32 	%f376, %f36, %f69, %f375;
	add.f32 	%f377, %f373, %f376;
	setp.gt.f32 	%p68, %f372, 0f00000000;
	selp.b32 	%r63, 0, -2097152000, %p68;
	abs.f32 	%f378, %f69;
	setp.num.f32 	%p69, %f378, %f378;
	setp.lt.f32 	%p70, %f371, 0f00000000;
	selp.f32 	%f379, 0f00000000, 0f7F800000, %p70;
	abs.f32 	%f380, %f371;
	setp.gt.f32 	%p71, %f380, 0f43180000;
	cvt.rzi.s32.f32 	%r64, %f372;
	shl.b32 	%r65, %r64, 23;
	sub.s32 	%r66, %r65, %r63;
	mov.b32 	%f381, %r66;
	add.s32 	%r67, %r63, 2130706432;
	mov.b32 	%f382, %r67;
	fma.rn.f32 	%f383, %f377, 0f391FCB8E, 0f3AAF85ED;
	fma.rn.f32 	%f384, %f383, %f377, 0f3C1D9856;
	fma.rn.f32 	%f385, %f384, %f377, 0f3D6357BB;
	fma.rn.f32 	%f386, %f385, %f377, 0f3E75FDEC;
	fma.rn.f32 	%f387, %f386, %f377, 0f3F317218;
	fma.rn.f32 	%f388, %f387, %f377, 0f3F800000;
	mul.f32 	%f389, %f388, %f382;
	mul.f32 	%f390, %f389, %f381;
	selp.f32 	%f548, %f379, %f390, %p71;
	@%p69 bra 	$L__BB1_70;
	mov.f32 	%f391, 0f41200000;
	add.rn.f32 	%f548, %f391, %f69;
$L__BB1_70:
	neg.f32 	%f393, %f548;
	st.global.f32 	[%rd100], %f393;
	add.s64 	%rd57, %rd56, 1;
	cvt.rn.f32.u64 	%f394, %rd57;
	fma.rn.f32 	%f73, %f78, %f394, %f77;
	setp.eq.f32 	%p72, %f73, 0f00000000;
	mov.f32 	%f549, 0f3F800000;
	@%p72 bra 	$L__BB1_73;
	mul.rn.f32 	%f395, %f35, %f73;
	cvt.rni.f32.f32 	%f396, %f395;
	sub.f32 	%f397, %f395, %f396;
	neg.f32 	%f398, %f395;
	fma.rn.f32 	%f399, %f35, %f73, %f398;
	fma.rn.f32 	%f400, %f36, %f73, %f399;
	add.f32 	%f401, %f397, %f400;
	setp.gt.f32 	%p73, %f396, 0f00000000;
	selp.b32 	%r68, 0, -2097152000, %p73;
	abs.f32 	%f402, %f73;
	setp.num.f32 	%p74, %f402, %f402;
	setp.lt.f32 	%p75, %f395, 0f00000000;
	selp.f32 	%f403, 0f00000000, 0f7F800000, %p75;
	abs.f32 	%f404, %f395;
	setp.gt.f32 	%p76, %f404, 0f43180000;
	cvt.rzi.s32.f32 	%r69, %f396;
	shl.b32 	%r70, %r69, 23;
	sub.s32 	%r71, %r70, %r68;
	mov.b32 	%f405, %r71;
	add.s32 	%r72, %r68, 2130706432;
	mov.b32 	%f406, %r72;
	fma.rn.f32 	%f407, %f401, 0f391FCB8E, 0f3AAF85ED;
	fma.rn.f32 	%f408, %f407, %f401, 0f3C1D9856;
	fma.rn.f32 	%f409, %f408, %f401, 0f3D6357BB;
	fma.rn.f32 	%f410, %f409, %f401, 0f3E75FDEC;
	fma.rn.f32 	%f411, %f410, %f401, 0f3F317218;
	fma.rn.f32 	%f412, %f411, %f401, 0f3F800000;
	mul.f32 	%f413, %f412, %f406;
	mul.f32 	%f414, %f413, %f405;
	selp.f32 	%f549, %f403, %f414, %p76;
	@%p74 bra 	$L__BB1_73;
	mov.f32 	%f415, 0f41200000;
	add.rn.f32 	%f549, %f415, %f73;
$L__BB1_73:
	neg.f32 	%f416, %f549;
	st.global.f32 	[%rd100+4], %f416;
	add.s64 	%rd100, %rd100, 16;
	add.s64 	%rd99, %rd57, 1;
	setp.lt.u64 	%p77, %rd99, %rd60;
	@%p77 bra 	$L__BB1_61;
$L__BB1_74:
	ret;

}
	// .globl	geomspace_f64
.visible .entry geomspace_f64(
	.param .u64 .ptr .align 1 geomspace_f64_param_0,
	.param .f64 geomspace_f64_param_1,
	.param .f64 geomspace_f64_param_2,
	.param .u8 geomspace_f64_param_3,
	.param .u64 geomspace_f64_param_4
)
{
	.reg .pred 	%p<160>;
	.reg .b16 	%rs<4>;
	.reg .b32 	%r<155>;
	.reg .b64 	%rd<145>;
	.reg .b64 	%fd<362>;

	ld.param.u64 	%rd52, [geomspace_f64_param_0];
	ld.param.f64 	%fd103, [geomspace_f64_param_1];
	ld.param.f64 	%fd104, [geomspace_f64_param_2];
	ld.param.u64 	%rd53, [geomspace_f64_param_4];
	cvta.to.global.u64 	%rd1, %rd52;
	mov.u32 	%r21, %ctaid.x;
	mov.u32 	%r22, %ntid.x;
	mov.u32 	%r23, %tid.x;
	mad.lo.s32 	%r24, %r21, %r22, %r23;
	cvt.u64.u32 	%rd2, %r24;
	shr.u64 	%rd3, %rd53, 2;
	setp.le.u64 	%p1, %rd3, %rd2;
	@%p1 bra 	$L__BB2_46;
	mov.f64 	%fd105, 0d4024000000000000;
	{
	.reg .b32 %temp; 
	mov.b64 	{%temp, %r1}, %fd105;
	}
	shl.b64 	%rd131, %rd2, 2;
	shl.b64 	%rd54, %rd2, 5;
	add.s64 	%rd55, %rd54, %rd1;
	add.s64 	%rd130, %rd55, 16;
	mov.u64 	%rd132, %rd2;
$L__BB2_2:
	ld.param.s8 	%rs2, [geomspace_f64_param_3];
	setp.eq.s16 	%p2, %rs2, 0;
	@%p2 bra 	$L__BB2_24;
	setp.lt.s32 	%p3, %r1, 0;
	cvt.rn.f64.u64 	%fd106, %rd131;
	fma.rn.f64 	%fd107, %fd104, %fd106, %fd103;
	{
	.reg .b32 %temp; 
	mov.b64 	{%temp, %r2}, %fd107;
	}
	shr.u32 	%r25, %r2, 20;
	and.b32  	%r26, %r25, 2047;
	add.s32 	%r27, %r26, -1012;
	mov.b64 	%rd56, %fd107;
	shl.b64 	%rd57, %rd56, %r27;
	setp.eq.s64 	%p4, %rd57, -9223372036854775808;
	{ // callseq 0, 0
	.param .b64 param0;
	st.param.f64 	[param0], %fd107;
	.param .b64 retval0;
	call.uni (retval0), 
	__internal_accurate_pow, 
	(
	param0
	);
	ld.param.f64 	%fd108, [retval0];
	} // callseq 0
	neg.f64 	%fd110, %fd108;
	selp.f64 	%fd111, %fd110, %fd108, %p4;
	selp.f64 	%fd112, %fd111, %fd108, %p3;
	cvt.rzi.f64.f64 	%fd113, %fd107;
	setp.neu.f64 	%p5, %fd107, %fd113;
	selp.f64 	%fd115, 0dFFF8000000000000, %fd112, %p5;
	selp.f64 	%fd340, %fd115, %fd112, %p3;
	add.f64 	%fd116, %fd107, 0d4024000000000000;
	{
	.reg .b32 %temp; 
	mov.b64 	{%temp, %r28}, %fd116;
	}
	and.b32  	%r29, %r28, 2146435072;
	setp.ne.s32 	%p6, %r29, 2146435072;
	@%p6 bra 	$L__BB2_8;
	setp.num.f64 	%p7, %fd107, %fd107;
	@%p7 bra 	$L__BB2_6;
	mov.f64 	%fd118, 0d4024000000000000;
	add.rn.f64 	%fd340, %fd118, %fd107;
	bra.uni 	$L__BB2_8;
$L__BB2_6:
	abs.f64 	%fd117, %fd107;
	setp.neu.f64 	%p8, %fd117, 0d7FF0000000000000;
	@%p8 bra 	$L__BB2_8;
	setp.lt.s32 	%p9, %r2, 0;
	selp.b32 	%r30, 0, 2146435072, %p9;
	mov.b32 	%r31, 0;
	mov.b64 	%fd340, {%r31, %r30};
$L__BB2_8:
	setp.lt.s32 	%p10, %r1, 0;
	setp.eq.f64 	%p11, %fd107, 0d0000000000000000;
	neg.f64 	%fd119, %fd340;
	selp.f64 	%fd349, 0dBFF0000000000000, %fd119, %p11;
	add.s64 	%rd59, %rd131, 1;
	cvt.rn.f64.u64 	%fd120, %rd59;
	fma.rn.f64 	%fd121, %fd104, %fd120, %fd103;
	{
	.reg .b32 %temp; 
	mov.b64 	{%temp, %r3}, %fd121;
	}
	shr.u32 	%r32, %r3, 20;
	and.b32  	%r33, %r32, 2047;
	add.s32 	%r34, %r33, -1012;
	mov.b64 	%rd60, %fd121;
	shl.b64 	%rd61, %rd60, %r34;
	setp.eq.s64 	%p12, %rd61, -9223372036854775808;
	{ // callseq 1, 0
	.param .b64 param0;
	st.param.f64 	[param0], %fd121;
	.param .b64 retval0;
	call.uni (retval0), 
	__internal_accurate_pow, 
	(
	param0
	);
	ld.param.f64 	%fd122, [retval0];
	} // callseq 1
	neg.f64 	%fd124, %fd122;
	selp.f64 	%fd125, %fd124, %fd122, %p12;
	selp.f64 	%fd126, %fd125, %fd122, %p10;
	cvt.rzi.f64.f64 	%fd127, %fd121;
	setp.neu.f64 	%p13, %fd121, %fd127;
	selp.f64 	%fd129, 0dFFF8000000000000, %fd126, %p13;
	selp.f64 	%fd341, %fd129, %fd126, %p10;
	add.f64 	%fd130, %fd121, 0d4024000000000000;
	{
	.reg .b32 %temp; 
	mov.b64 	{%temp, %r35}, %fd130;
	}
	and.b32  	%r36, %r35, 2146435072;
	setp.ne.s32 	%p14, %r36, 2146435072;
	@%p14 bra 	$L__BB2_13;
	setp.num.f64 	%p15, %fd121, %fd121;
	@%p15 bra 	$L__BB2_11;
	mov.f64 	%fd132, 0d4024000000000000;
	add.rn.f64 	%fd341, %fd132, %fd121;
	bra.uni 	$L__BB2_13;
$L__BB2_11:
	abs.f64 	%fd131, %fd121;
	setp.neu.f64 	%p16, %fd131, 0d7FF0000000000000;
	@%p16 bra 	$L__BB2_13;
	setp.lt.s32 	%p17, %r3, 0;
	selp.b32 	%r37, 0, 2146435072, %p17;
	mov.b32 	%r38, 0;
	mov.b64 	%fd341, {%r38, %r37};
$L__BB2_13:
	setp.lt.s32 	%p18, %r1, 0;
	setp.eq.f64 	%p19, %fd121, 0d0000000000000000;
	neg.f64 	%fd133, %fd341;
	selp.f64 	%fd350, 0dBFF0000000000000, %fd133, %p19;
	add.s64 	%rd63, %rd131, 2;
	cvt.rn.f64.u64 	%fd134, %rd63;
	fma.rn.f64 	%fd135, %fd104, %fd134, %fd103;
	{
	.reg .b32 %temp; 
	mov.b64 	{%temp, %r4}, %fd135;
	}
	shr.u32 	%r39, %r4, 20;
	and.b32  	%r40, %r39, 2047;
	add.s32 	%r41, %r40, -1012;
	mov.b64 	%rd64, %fd135;
	shl.b64 	%rd65, %rd64, %r41;
	setp.eq.s64 	%p20, %rd65, -9223372036854775808;
	{ // callseq 2, 0
	.param .b64 param0;
	st.param.f64 	[param0], %fd135;
	.param .b64 retval0;
	call.uni (retval0), 
	__internal_accurate_pow, 
	(
	param0
	);
	ld.param.f64 	%fd136, [retval0];
	} // callseq 2
	neg.f64 	%fd138, %fd136;
	selp.f64 	%fd139, %fd138, %fd136, %p20;
	selp.f64 	%fd140, %fd139, %fd136, %p18;
	cvt.rzi.f64.f64 	%fd141, %fd135;
	setp.neu.f64 	%p21, %fd135, %fd141;
	selp.f64 	%fd143, 0dFFF8000000000000, %fd140, %p21;
	selp.f64 	%fd342, %fd143, %fd140, %p18;
	add.f64 	%fd144, %fd135, 0d4024000000000000;
	{
	.reg .b32 %temp; 
	mov.b64 	{%temp, %r42}, %fd144;
	}
	and.b32  	%r43, %r42, 2146435072;
	setp.ne.s32 	%p22, %r43, 2146435072;
	@%p22 bra 	$L__BB2_18;
	setp.num.f64 	%p23, %fd135, %fd135;
	@%p23 bra 	$L__BB2_16;
	mov.f64 	%fd146, 0d4024000000000000;
	add.rn.f64 	%fd342, %fd146, %fd135;
	bra.uni 	$L__BB2_18;
$L__BB2_16:
	abs.f64 	%fd145, %fd135;
	setp.neu.f64 	%p24, %fd145, 0d7FF0000000000000;
	@%p24 bra 	$L__BB2_18;
	setp.lt.s32 	%p25, %r4, 0;
	selp.b32 	%r44, 0, 2146435072, %p25;
	mov.b32 	%r45, 0;
	mov.b64 	%fd342, {%r45, %r44};
$L__BB2_18:
	setp.eq.f64 	%p27, %fd135, 0d0000000000000000;
	neg.f64 	%fd147, %fd342;
	selp.f64 	%fd348, 0dBFF0000000000000, %fd147, %p27;
	add.s64 	%rd67, %rd131, 3;
	cvt.rn.f64.u64 	%fd148, %rd67;
	fma.rn.f64 	%fd149, %fd104, %fd148, %fd103;
	{
	.reg .b32 %temp; 
	mov.b64 	{%temp, %r5}, %fd149;
	}
	shr.u32 	%r46, %r5, 20;
	and.b32  	%r47, %r46, 2047;
	add.s32 	%r48, %r47, -1012;
	mov.b64 	%rd68, %fd149;
	shl.b64 	%rd69, %rd68, %r48;
	setp.eq.s64 	%p28, %rd69, -9223372036854775808;
	{ // callseq 3, 0
	.param .b64 param0;
	st.param.f64 	[param0], %fd149;
	.param .b64 retval0;
	call.uni (retval0), 
	__internal_accurate_pow, 
	(
	param0
	);
	ld.param.f64 	%fd150, [retval0];
	} // callseq 3
	neg.f64 	%fd152, %fd150;
	selp.f64 	%fd153, %fd152, %fd150, %p28;
	selp.f64 	%fd154, %fd153, %fd150, %p18;
	cvt.rzi.f64.f64 	%fd155, %fd149;
	setp.neu.f64 	%p29, %fd149, %fd155;
	selp.f64 	%fd157, 0dFFF8000000000000, %fd154, %p29;
	selp.f64 	%fd343, %fd157, %fd154, %p18;
	add.f64 	%fd158, %fd149, 0d4024000000000000;
	{
	.reg .b32 %temp; 
	mov.b64 	{%temp, %r49}, %fd158;
	}
	and.b32  	%r50, %r49, 2146435072;
	setp.ne.s32 	%p30, %r50, 2146435072;
	@%p30 bra 	$L__BB2_23;
	setp.num.f64 	%p31, %fd149, %fd149;
	@%p31 bra 	$L__BB2_21;
	mov.f64 	%fd160, 0d4024000000000000;
	add.rn.f64 	%fd343, %fd160, %fd149;
	bra.uni 	$L__BB2_23;
$L__BB2_21:
	abs.f64 	%fd159, %fd149;
	setp.neu.f64 	%p32, %fd159, 0d7FF0000000000000;
	@%p32 bra 	$L__BB2_23;
	setp.lt.s32 	%p33, %r5, 0;
	selp.b32 	%r51, 0, 2146435072, %p33;
	mov.b32 	%r52, 0;
	mov.b64 	%fd343, {%r52, %r51};
$L__BB2_23:
	setp.eq.f64 	%p34, %fd149, 0d0000000000000000;
	neg.f64 	%fd161, %fd343;
	selp.f64 	%fd351, 0dBFF0000000000000, %fd161, %p34;
	bra.uni 	$L__BB2_45;
$L__BB2_24:
	setp.lt.s32 	%p35, %r1, 0;
	cvt.rn.f64.u64 	%fd162, %rd131;
	fma.rn.f64 	%fd163, %fd104, %fd162, %fd103;
	{
	.reg .b32 %temp; 
	mov.b64 	{%temp, %r6}, %fd163;
	}
	shr.u32 	%r53, %r6, 20;
	and.b32  	%r54, %r53, 2047;
	add.s32 	%r55, %r54, -1012;
	mov.b64 	%rd71, %fd163;
	shl.b64 	%rd72, %rd71, %r55;
	setp.eq.s64 	%p36, %rd72, -9223372036854775808;
	{ // callseq 4, 0
	.param .b64 param0;
	st.param.f64 	[param0], %fd163;
	.param .b64 retval0;
	call.uni (retval0), 
	__internal_accurate_pow, 
	(
	param0
	);
	ld.param.f64 	%fd164, [retval0];
	} // callseq 4
	neg.f64 	%fd166, %fd164;
	selp.f64 	%fd167, %fd166, %fd164, %p36;
	selp.f64 	%fd168, %fd167, %fd164, %p35;
	cvt.rzi.f64.f64 	%fd169, %fd163;
	setp.neu.f64 	%p37, %fd163, %fd169;
	selp.f64 	%fd171, 0dFFF8000000000000, %fd168, %p37;
	selp.f64 	%fd344, %fd171, %fd168, %p35;
	add.f64 	%fd172, %fd163, 0d4024000000000000;
	{
	.reg .b32 %temp; 
	mov.b64 	{%temp, %r56}, %fd172;
	}
	and.b32  	%r57, %r56, 2146435072;
	setp.ne.s32 	%p38, %r57, 2146435072;
	@%p38 bra 	$L__BB2_29;
	setp.num.f64 	%p39, %fd163, %fd163;
	@%p39 bra 	$L__BB2_27;
	mov.f64 	%fd174, 0d4024000000000000;
	add.rn.f64 	%fd344, %fd174, %fd163;
	bra.uni 	$L__BB2_29;
$L__BB2_27:
	abs.f64 	%fd173, %fd163;
	setp.neu.f64 	%p40, %fd173, 0d7FF0000000000000;
	@%p40 bra 	$L__BB2_29;
	setp.lt.s32 	%p41, %r6, 0;
	selp.b32 	%r58, 0, 2146435072, %p41;
	mov.b32 	%r59, 0;
	mov.b64 	%fd344, {%r59, %r58};
$L__BB2_29:
	setp.lt.s32 	%p42, %r1, 0;
	setp.eq.f64 	%p43, %fd163, 0d0000000000000000;
	selp.f64 	%fd349, 0d3FF0000000000000, %fd344, %p43;
	add.s64 	%rd74, %rd131, 1;
	cvt.rn.f64.u64 	%fd175, %rd74;
	fma.rn.f64 	%fd176, %fd104, %fd175, %fd103;
	{
	.reg .b32 %temp; 
	mov.b64 	{%temp, %r7}, %fd176;
	}
	shr.u32 	%r60, %r7, 20;
	and.b32  	%r61, %r60, 2047;
	add.s32 	%r62, %r61, -1012;
	mov.b64 	%rd75, %fd176;
	shl.b64 	%rd76, %rd75, %r62;
	setp.eq.s64 	%p44, %rd76, -9223372036854775808;
	{ // callseq 5, 0
	.param .b64 param0;
	st.param.f64 	[param0], %fd176;
	.param .b64 retval0;
	call.uni (retval0), 
	__internal_accurate_pow, 
	(
	param0
	);
	ld.param.f64 	%fd177, [retval0];
	} // callseq 5
	neg.f64 	%fd179, %fd177;
	selp.f64 	%fd180, %fd179, %fd177, %p44;
	selp.f64 	%fd181, %fd180, %fd177, %p42;
	cvt.rzi.f64.f64 	%fd182, %fd176;
	setp.neu.f64 	%p45, %fd176, %fd182;
	selp.f64 	%fd184, 0dFFF8000000000000, %fd181, %p45;
	selp.f64 	%fd345, %fd184, %fd181, %p42;
	add.f64 	%fd185, %fd176, 0d4024000000000000;
	{
	.reg .b32 %temp; 
	mov.b64 	{%temp, %r63}, %fd185;
	}
	and.b32  	%r64, %r63, 2146435072;
	setp.ne.s32 	%p46, %r64, 2146435072;
	@%p46 bra 	$L__BB2_34;
	setp.num.f64 	%p47, %fd176, %fd176;
	@%p47 bra 	$L__BB2_32;
	mov.f64 	%fd187, 0d4024000000000000;
	add.rn.f64 	%fd345, %fd187, %fd176;
	bra.uni 	$L__BB2_34;
$L__BB2_32:
	abs.f64 	%fd186, %fd176;
	setp.neu.f64 	%p48, %fd186, 0d7FF0000000000000;
	@%p48 bra 	$L__BB2_34;
	setp.lt.s32 	%p49, %r7, 0;
	selp.b32 	%r65, 0, 2146435072, %p49;
	mov.b32 	%r66, 0;
	mov.b64 	%fd345, {%r66, %r65};
$L__BB2_34:
	setp.lt.s32 	%p50, %r1, 0;
	setp.eq.f64 	%p51, %fd176, 0d0000000000000000;
	selp.f64 	%fd350, 0d3FF0000000000000, %fd345, %p51;
	add.s64 	%rd78, %rd131, 2;
	cvt.rn.f64.u64 	%fd188, %rd78;
	fma.rn.f64 	%fd189, %fd104, %fd188, %fd103;
	{
	.reg .b32 %temp; 
	mov.b64 	{%temp, %r8}, %fd189;
	}
	shr.u32 	%r67, %r8, 20;
	and.b32  	%r68, %r67, 2047;
	add.s32 	%r69, %r68, -1012;
	mov.b64 	%rd79, %fd189;
	shl.b64 	%rd80, %rd79, %r69;
	setp.eq.s64 	%p52, %rd80, -9223372036854775808;
	{ // callseq 6, 0
	.param .b64 param0;
	st.param.f64 	[param0], %fd189;
	.param .b64 retval0;
	call.uni (retval0), 
	__internal_accurate_pow, 
	(
	param0
	);
	ld.param.f64 	%fd190, [retval0];
	} // callseq 6
	neg.f64 	%fd192, %fd190;
	selp.f64 	%fd193, %fd192, %fd190, %p52;
	selp.f64 	%fd194, %fd193, %fd190, %p50;
	cvt.rzi.f64.f64 	%fd195, %fd189;
	setp.neu.f64 	%p53, %fd189, %fd195;
	selp.f64 	%fd197, 0dFFF8000000000000, %fd194, %p53;
	selp.f64 	%fd346, %fd197, %fd194, %p50;
	add.f64 	%fd198, %fd189, 0d4024000000000000;
	{
	.reg .b32 %temp; 
	mov.b64 	{%temp, %r70}, %fd198;
	}
	and.b32  	%r71, %r70, 2146435072;
	setp.ne.s32 	%p54, %r71, 2146435072;
	@%p54 bra 	$L__BB2_39;
	setp.num.f64 	%p55, %fd189, %fd189;
	@%p55 bra 	$L__BB2_37;
	mov.f64 	%fd200, 0d4024000000000000;
	add.rn.f64 	%fd346, %fd200, %fd189;
	bra.uni 	$L__BB2_39;
$L__BB2_37:
	abs.f64 	%fd199, %fd189;
	setp.neu.f64 	%p56, %fd199, 0d7FF0000000000000;
	@%p56 bra 	$L__BB2_39;
	setp.lt.s32 	%p57, %r8, 0;
	selp.b32 	%r72, 0, 2146435072, %p57;
	mov.b32 	%r73, 0;
	mov.b64 	%fd346, {%r73, %r72};
$L__BB2_39:
	setp.eq.f64 	%p59, %fd189, 0d0000000000000000;
	selp.f64 	%fd348, 0d3FF0000000000000, %fd346, %p59;
	add.s64 	%rd82, %rd131, 3;
	cvt.rn.f64.u64 	%fd201, %rd82;
	fma.rn.f64 	%fd202, %fd104, %fd201, %fd103;
	{
	.reg .b32 %temp; 
	mov.b64 	{%temp, %r9}, %fd202;
	}
	shr.u32 	%r74, %r9, 20;
	and.b32  	%r75, %r74, 2047;
	add.s32 	%r76, %r75, -1012;
	mov.b64 	%rd83, %fd202;
	shl.b64 	%rd84, %rd83, %r76;
	setp.eq.s64 	%p60, %rd84, -9223372036854775808;
	{ // callseq 7, 0
	.param .b64 param0;
	st.param.f64 	[param0], %fd202;
	.param .b64 retval0;
	call.uni (retval0), 
	__internal_accurate_pow, 
	(
	param0
	);
	ld.param.f64 	%fd203, [retval0];
	} // callseq 7
	neg.f64 	%fd205, %fd203;
	selp.f64 	%fd206, %fd205, %fd203, %p60;
	selp.f64 	%fd207, %fd206, %fd203, %p50;
	cvt.rzi.f64.f64 	%fd208, %fd202;
	setp.neu.f64 	%p61, %fd202, %fd208;
	selp.f64 	%fd210, 0dFFF8000000000000, %fd207, %p61;
	selp.f64 	%fd347, %fd210, %fd207, %p50;
	add.f64 	%fd211, %fd202, 0d4024000000000000;
	{
	.reg .b32 %temp; 
	mov.b64 	{%temp, %r77}, %fd211;
	}
	and.b32  	%r78, %r77, 2146435072;
	setp.ne.s32 	%p62, %r78, 2146435072;
	@%p62 bra 	$L__BB2_44;
	setp.num.f64 	%p63, %fd202, %fd202;
	@%p63 bra 	$L__BB2_42;
	mov.f64 	%fd213, 0d4024000000000000;
	add.rn.f64 	%fd347, %fd213, %fd202;
	bra.uni 	$L__BB2_44;
$L__BB2_42:
	abs.f64 	%fd212, %fd202;
	setp.neu.f64 	%p64, %fd212, 0d7FF0000000000000;
	@%p64 bra 	$L__BB2_44;
	setp.lt.s32 	%p65, %r9, 0;
	selp.b32 	%r79, 0, 2146435072, %p65;
	mov.b32 	%r80, 0;
	mov.b64 	%fd347, {%r80, %r79};
$L__BB2_44:
	setp.eq.f64 	%p66, %fd202, 0d0000000000000000;
	selp.f64 	%fd351, 0d3FF0000000000000, %fd347, %p66;
$L__BB2_45:
	st.global.v2.f64 	[%rd130+-16], {%fd349, %fd350};
	st.global.v2.f64 	[%rd130], {%fd348, %fd351};
	mov.u32 	%r82, %nctaid.x;
	mul.lo.s32 	%r83, %r22, %r82;
	cvt.u64.u32 	%rd86, %r83;
	add.s64 	%rd132, %rd132, %rd86;
	mul.wide.u32 	%rd87, %r83, 4;
	add.s64 	%rd131, %rd131, %rd87;
	mul.wide.u32 	%rd88, %r83, 32;
	add.s64 	%rd130, %rd130, %rd88;
	setp.lt.u64 	%p67, %rd132, %rd3;
	@%p67 bra 	$L__BB2_2;
$L__BB2_46:
	cvt.u32.u64 	%r84, %rd2;
	setp.ne.s32 	%p68, %r84, 0;
	and.b64  	%rd12, %rd53, -4;
	setp.eq.s64 	%p69, %rd12, %rd53;
	or.pred  	%p70, %p68, %p69;
	@%p70 bra 	$L__BB2_110;
	ld.param.s8 	%rs3, [geomspace_f64_param_3];
	ld.param.u64 	%rd129, [geomspace_f64_param_0];
	cvta.to.global.u64 	%rd13, %rd129;
	setp.ne.s16 	%p71, %rs3, 0;
	mov.f64 	%fd214, 0d4024000000000000;
	{
	.reg .b32 %temp; 
	mov.b64 	{%temp, %r10}, %fd214;
	}
	@%p71 bra 	$L__BB2_79;
	add.s64 	%rd109, %rd12, 1;
	max.u64 	%rd14, %rd53, %rd109;
	and.b64  	%rd15, %rd14, 3;
	setp.eq.s64 	%p116, %rd15, 0;
	mov.u64 	%rd136, %rd12;
	@%p116 bra 	$L__BB2_56;
	shl.b64 	%rd110, %rd3, 5;
	add.s64 	%rd134, %rd13, %rd110;
	neg.s64 	%rd133, %rd15;
	mov.u64 	%rd136, %rd12;
$L__BB2_50:
	.pragma "nounroll";
	setp.lt.s32 	%p117, %r10, 0;
	cvt.rn.f64.u64 	%fd280, %rd136;
	fma.rn.f64 	%fd53, %fd104, %fd280, %fd103;
	{
	.reg .b32 %temp; 
	mov.b64 	{%temp, %r11}, %fd53;
	}
	shr.u32 	%r120, %r11, 20;
	and.b32  	%r121, %r120, 2047;
	add.s32 	%r122, %r121, -1012;
	mov.b64 	%rd111, %fd53;
	shl.b64 	%rd112, %rd111, %r122;
	setp.eq.s64 	%p118, %rd112, -9223372036854775808;
	{ // callseq 13, 0
	.param .b64 param0;
	st.param.f64 	[param0], %fd53;
	.param .b64 retval0;
	call.uni (retval0), 
	__internal_accurate_pow, 
	(
	param0
	);
	ld.param.f64 	%fd281, [retval0];
	} // callseq 13
	neg.f64 	%fd283, %fd281;
	selp.f64 	%fd284, %fd283, %fd281, %p118;
	selp.f64 	%fd285, %fd284, %fd281, %p117;
	cvt.rzi.f64.f64 	%fd286, %fd53;
	setp.neu.f64 	%p119, %fd53, %fd286;
	selp.f64 	%fd287, 0dFFF8000000000000, %fd285, %p119;
	selp.f64 	%fd352, %fd287, %fd285, %p117;
	add.f64 	%fd288, %fd53, 0d4024000000000000;
	{
	.reg .b32 %temp; 
	mov.b64 	{%temp, %r123}, %fd288;
	}
	and.b32  	%r124, %r123, 2146435072;
	setp.ne.s32 	%p120, %r124, 2146435072;
	@%p120 bra 	$L__BB2_55;
	setp.nan.f64 	%p121, %fd53, %fd53;
	@%p121 bra 	$L__BB2_54;
	abs.f64 	%fd289, %fd53;
	setp.neu.f64 	%p122, %fd289, 0d7FF0000000000000;
	@%p122 bra 	$L__BB2_55;
	setp.lt.s32 	%p123, %r11, 0;
	selp.b32 	%r125, 0, 2146435072, %p123;
	mov.b32 	%r126, 0;
	mov.b64 	%fd352, {%r126, %r125};
	bra.uni 	$L__BB2_55;
$L__BB2_54:
	mov.f64 	%fd290, 0d4024000000000000;
	add.rn.f64 	%fd352, %fd290, %fd53;
$L__BB2_55:
	setp.eq.f64 	%p124, %fd53, 0d0000000000000000;
	selp.f64 	%fd291, 0d3FF0000000000000, %fd352, %p124;
	st.global.f64 	[%rd134], %fd291;
	add.s64 	%rd136, %rd136, 1;
	add.s64 	%rd134, %rd134, 8;
	add.s64 	%rd133, %rd133, 1;
	setp.ne.s64 	%p125, %rd133, 0;
	@%p125 bra 	$L__BB2_50;
$L__BB2_56:
	sub.s64 	%rd114, %rd12, %rd14;
	setp.gt.u64 	%p126, %rd114, -4;
	@%p126 bra 	$L__BB2_110;
	shl.b64 	%rd115, %rd136, 3;
	add.s64 	%rd116, %rd115, %rd13;
	add.s64 	%rd137, %rd116, 16;
$L__BB2_58:
	setp.lt.s32 	%p127, %r10, 0;
	cvt.rn.f64.u64 	%fd292, %rd136;
	fma.rn.f64 	%fd58, %fd104, %fd292, %fd103;
	{
	.reg .b32 %temp; 
	mov.b64 	{%temp, %r12}, %fd58;
	}
	shr.u32 	%r127, %r12, 20;
	and.b32  	%r128, %r127, 2047;
	add.s32 	%r129, %r128, -1012;
	mov.b64 	%rd117, %fd58;
	shl.b64 	%rd118, %rd117, %r129;
	setp.eq.s64 	%p128, %rd118, -9223372036854775808;
	{ // callseq 14, 0
	.param .b64 param0;
	st.param.f64 	[param0], %fd58;
	.param .b64 retval0;
	call.uni (retval0), 
	__internal_accurate_pow, 
	(
	param0
	);
	ld.param.f64 	%fd293, [retval0];
	} // callseq 14
	neg.f64 	%fd295, %fd293;
	selp.f64 	%fd296, %fd295, %fd293, %p128;
	selp.f64 	%fd297, %fd296, %fd293, %p127;
	cvt.rzi.f64.f64 	%fd298, %fd58;
	setp.neu.f64 	%p129, %fd58, %fd298;
	selp.f64 	%fd299, 0dFFF8000000000000, %fd297, %p129;
	selp.f64 	%fd353, %fd299, %fd297, %p127;
	add.f64 	%fd300, %fd58, 0d4024000000000000;
	{
	.reg .b32 %temp; 
	mov.b64 	{%temp, %r130}, %fd300;
	}
	and.b32  	%r131, %r130, 2146435072;
	setp.ne.s32 	%p130, %r131, 2146435072;
	@%p130 bra 	$L__BB2_63;
	setp.nan.f64 	%p131, %fd58, %fd58;
	@%p131 bra 	$L__BB2_62;
	abs.f64 	%fd301, %fd58;
	setp.neu.f64 	%p132, %fd301, 0d7FF0000000000000;
	@%p132 bra 	$L__BB2_63;
	setp.lt.s32 	%p133, %r12, 0;
	selp.b32 	%r132, 0, 2146435072, %p133;
	mov.b32 	%r133, 0;
	mov.b64 	%fd353, {%r133, %r132};
	bra.uni 	$L__BB2_63;
$L__BB2_62:
	mov.f64 	%fd302, 0d4024000000000000;
	add.rn.f64 	%fd353, %fd302, %fd58;
$L__BB2_63:
	setp.lt.s32 	%p134, %r10, 0;
	setp.eq.f64 	%p135, %fd58, 0d0000000000000000;
	selp.f64 	%fd303, 0d3FF0000000000000, %fd353, %p135;
	st.global.f64 	[%rd137+-16], %fd303;
	add.s64 	%rd28, %rd136, 1;
	cvt.rn.f64.u64 	%fd304, %rd28;
	fma.rn.f64 	%fd63, %fd104, %fd304, %fd103;
	{
	.reg .b32 %temp; 
	mov.b64 	{%temp, %r13}, %fd63;
	}
	shr.u32 	%r134, %r13, 20;
	and.b32  	%r135, %r134, 2047;
	add.s32 	%r136, %r135, -1012;
	mov.b64 	%rd120, %fd63;
	shl.b64 	%rd121, %rd120, %r136;
	setp.eq.s64 	%p136, %rd121, -9223372036854775808;
	{ // callseq 15, 0
	.param .b64 param0;
	st.param.f64 	[param0], %fd63;
	.param .b64 retval0;
	call.uni (retval0), 
	__internal_accurate_pow, 
	(
	param0
	);
	ld.param.f64 	%fd305, [retval0];
	} // callseq 15
	neg.f64 	%fd307, %fd305;
	selp.f64 	%fd308, %fd307, %fd305, %p136;
	selp.f64 	%fd309, %fd308, %fd305, %p134;
	cvt.rzi.f64.f64 	%fd310, %fd63;
	setp.neu.f64 	%p137, %fd63, %fd310;
	selp.f64 	%fd311, 0dFFF8000000000000, %fd309, %p137;
	selp.f64 	%fd354, %fd311, %fd309, %p134;
	add.f64 	%fd312, %fd63, 0d4024000000000000;
	{
	.reg .b32 %temp; 
	mov.b64 	{%temp, %r137}, %fd312;
	}
	and.b32  	%r138, %r137, 2146435072;
	setp.ne.s32 	%p138, %r138, 2146435072;
	@%p138 bra 	$L__BB2_68;
	setp.nan.f64 	%p139, %fd63, %fd63;
	@%p139 bra 	$L__BB2_67;
	abs.f64 	%fd313, %fd63;
	setp.neu.f64 	%p140, %fd313, 0d7FF0000000000000;
	@%p140 bra 	$L__BB2_68;
	setp.lt.s32 	%p141, %r13, 0;
	selp.b32 	%r139, 0, 2146435072, %p141;
	mov.b32 	%r140, 0;
	mov.b64 	%fd354, {%r140, %r139};
	bra.uni 	$L__BB2_68;
$L__BB2_67:
	mov.f64 	%fd314, 0d4024000000000000;
	add.rn.f64 	%fd354, %fd314, %fd63;
$L__BB2_68:
	setp.lt.s32 	%p142, %r10, 0;
	setp.eq.f64 	%p143, %fd63, 0d0000000000000000;
	selp.f64 	%fd315, 0d3FF0000000000000, %fd354, %p143;
	st.global.f64 	[%rd137+-8], %fd315;
	add.s64 	%rd29, %rd28, 1;
	cvt.rn.f64.u64 	%fd316, %rd29;
	fma.rn.f64 	%fd68, %fd104, %fd316, %fd103;
	{
	.reg .b32 %temp; 
	mov.b64 	{%temp, %r14}, %fd68;
	}
	shr.u32 	%r141, %r14, 20;
	and.b32  	%r142, %r141, 2047;
	add.s32 	%r143, %r142, -1012;
	mov.b64 	%rd123, %fd68;
	shl.b64 	%rd124, %rd123, %r143;
	setp.eq.s64 	%p144, %rd124, -9223372036854775808;
	{ // callseq 16, 0
	.param .b64 param0;
	st.param.f64 	[param0], %fd68;
	.param .b64 retval0;
	call.uni (retval0), 
	__internal_accurate_pow, 
	(
	param0
	);
	ld.param.f64 	%fd317, [retval0];
	} // callseq 16
	neg.f64 	%fd319, %fd317;
	selp.f64 	%fd320, %fd319, %fd317, %p144;
	selp.f64 	%fd321, %fd320, %fd317, %p142;
	cvt.rzi.f64.f64 	%fd322, %fd68;
	setp.neu.f64 	%p145, %fd68, %fd322;
	selp.f64 	%fd323, 0dFFF8000000000000, %fd321, %p145;
	selp.f64 	%fd355, %fd323, %fd321, %p142;
	add.f64 	%fd324, %fd68, 0d4024000000000000;
	{
	.reg .b32 %temp; 
	mov.b64 	{%temp, %r144}, %fd324;
	}
	and.b32  	%r145, %r144, 2146435072;
	setp.ne.s32 	%p146, %r145, 2146435072;
	@%p146 bra 	$L__BB2_73;
	setp.nan.f64 	%p147, %fd68, %fd68;
	@%p147 bra 	$L__BB2_72;
	abs.f64 	%fd325, %fd68;
	setp.neu.f64 	%p148, %fd325, 0d7FF0000000000000;
	@%p148 bra 	$L__BB2_73;
	setp.lt.s32 	%p149, %r14, 0;
	selp.b32 	%r146, 0, 2146435072, %p149;
	mov.b32 	%r147, 0;
	mov.b64 	%fd355, {%r147, %r146};
	bra.uni 	$L__BB2_73;
$L__BB2_72:
	mov.f64 	%fd326, 0d4024000000000000;
	add.rn.f64 	%fd355, %fd326, %fd68;
$L__BB2_73:
	setp.lt.s32 	%p150, %r10, 0;
	setp.eq.f64 	%p151, %fd68, 0d0000000000000000;
	selp.f64 	%fd327, 0d3FF0000000000000, %fd355, %p151;
	st.global.f64 	[%rd137], %fd327;
	add.s64 	%rd30, %rd29, 1;
	cvt.rn.f64.u64 	%fd328, %rd30;
	fma.rn.f64 	%fd73, %fd104, %fd328, %fd103;
	{
	.reg .b32 %temp; 
	mov.b64 	{%temp, %r15}, %fd73;
	}
	shr.u32 	%r148, %r15, 20;
	and.b32  	%r149, %r148, 2047;
	add.s32 	%r150, %r149, -1012;
	mov.b64 	%rd126, %fd73;
	shl.b64 	%rd127, %rd126, %r150;
	setp.eq.s64 	%p152, %rd127, -9223372036854775808;
	{ // callseq 17, 0
	.param .b64 param0;
	st.param.f64 	[param0], %fd73;
	.param .b64 retval0;
	call.uni (retval0), 
	__internal_accurate_pow, 
	(
	param0
	);
	ld.param.f64 	%fd329, [retval0];
	} // callseq 17
	neg.f64 	%fd331, %fd329;
	selp.f64 	%fd332, %fd331, %fd329, %p152;
	selp.f64 	%fd333, %fd332, %fd329, %p150;
	cvt.rzi.f64.f64 	%fd334, %fd73;
	setp.neu.f64 	%p153, %fd73, %fd334;
	selp.f64 	%fd335, 0dFFF8000000000000, %fd333, %p153;
	selp.f64 	%fd356, %fd335, %fd333, %p150;
	add.f64 	%fd336, %fd73, 0d4024000000000000;
	{
	.reg .b32 %temp; 
	mov.b64 	{%temp, %r151}, %fd336;
	}
	and.b32  	%r152, %r151, 2146435072;
	setp.ne.s32 	%p154, %r152, 2146435072;
	@%p154 bra 	$L__BB2_78;
	setp.nan.f64 	%p155, %fd73, %fd73;
	@%p155 bra 	$L__BB2_77;
	abs.f64 	%fd337, %fd73;
	setp.neu.f64 	%p156, %fd337, 0d7FF0000000000000;
	@%p156 bra 	$L__BB2_78;
	setp.lt.s32 	%p157, %r15, 0;
	selp.b32 	%r153, 0, 2146435072, %p157;
	mov.b32 	%r154, 0;
	mov.b64 	%fd356, {%r154, %r153};
	bra.uni 	$L__BB2_78;
$L__BB2_77:
	mov.f64 	%fd338, 0d4024000000000000;
	add.rn.f64 	%fd356, %fd338, %fd73;
$L__BB2_78:
	setp.eq.f64 	%p158, %fd73, 0d0000000000000000;
	selp.f64 	%fd339, 0d3FF0000000000000, %fd356, %p158;
	st.global.f64 	[%rd137+8], %fd339;
	add.s64 	%rd137, %rd137, 32;
	add.s64 	%rd136, %rd30, 1;
	setp.lt.u64 	%p159, %rd136, %rd53;
	@%p159 bra 	$L__BB2_58;
	bra.uni 	$L__BB2_110;
$L__BB2_79:
	add.s64 	%rd89, %rd12, 1;
	max.u64 	%rd33, %rd53, %rd89;
	and.b64  	%rd34, %rd33, 3;
	setp.eq.s64 	%p72, %rd34, 0;
	mov.u64 	%rd142, %rd12;
	@%p72 bra 	$L__BB2_87;
	shl.b64 	%rd90, %rd3, 5;
	add.s64 	%rd140, %rd13, %rd90;
	neg.s64 	%rd139, %rd34;
	mov.u64 	%rd142, %rd12;
$L__BB2_81:
	.pragma "nounroll";
	setp.lt.s32 	%p73, %r10, 0;
	cvt.rn.f64.u64 	%fd215, %rd142;
	fma.rn.f64 	%fd78, %fd104, %fd215, %fd103;
	{
	.reg .b32 %temp; 
	mov.b64 	{%temp, %r16}, %fd78;
	}
	shr.u32 	%r85, %r16, 20;
	and.b32  	%r86, %r85, 2047;
	add.s32 	%r87, %r86, -1012;
	mov.b64 	%rd91, %fd78;
	shl.b64 	%rd92, %rd91, %r87;
	setp.eq.s64 	%p74, %rd92, -9223372036854775808;
	{ // callseq 8, 0
	.param .b64 param0;
	st.param.f64 	[param0], %fd78;
	.param .b64 retval0;
	call.uni (retval0), 
	__internal_accurate_pow, 
	(
	param0
	);
	ld.param.f64 	%fd216, [retval0];
	} // callseq 8
	neg.f64 	%fd218, %fd216;
	selp.f64 	%fd219, %fd218, %fd216, %p74;
	selp.f64 	%fd220, %fd219, %fd216, %p73;
	cvt.rzi.f64.f64 	%fd221, %fd78;
	setp.neu.f64 	%p75, %fd78, %fd221;
	selp.f64 	%fd222, 0dFFF8000000000000, %fd220, %p75;
	selp.f64 	%fd357, %fd222, %fd220, %p73;
	add.f64 	%fd223, %fd78, 0d4024000000000000;
	{
	.reg .b32 %temp; 
	mov.b64 	{%temp, %r88}, %fd223;
	}
	and.b32  	%r89, %r88, 2146435072;
	setp.ne.s32 	%p76, %r89, 2146435072;
	@%p76 bra 	$L__BB2_86;
	setp.nan.f64 	%p77, %fd78, %fd78;
	@%p77 bra 	$L__BB2_85;
	abs.f64 	%fd224, %fd78;
	setp.neu.f64 	%p78, %fd224, 0d7FF0000000000000;
	@%p78 bra 	$L__BB2_86;
	setp.lt.s32 	%p79, %r16, 0;
	selp.b32 	%r90, 0, 2146435072, %p79;
	mov.b32 	%r91, 0;
	mov.b64 	%fd357, {%r91, %r90};
	bra.uni 	$L__BB2_86;
$L__BB2_85:
	mov.f64 	%fd225, 0d4024000000000000;
	add.rn.f64 	%fd357, %fd225, %fd78;
$L__BB2_86:
	setp.eq.f64 	%p80, %fd78, 0d0000000000000000;
	neg.f64 	%fd226, %fd357;
	selp.f64 	%fd227, 0dBFF0000000000000, %fd226, %p80;
	st.global.f64 	[%rd140], %fd227;
	add.s64 	%rd142, %rd142, 1;
	add.s64 	%rd140, %rd140, 8;
	add.s64 	%rd139, %rd139, 1;
	setp.ne.s64 	%p81, %rd139, 0;
	@%p81 bra 	$L__BB2_81;
$L__BB2_87:
	sub.s64 	%rd94, %rd12, %rd33;
	setp.gt.u64 	%p82, %rd94, -4;
	@%p82 bra 	$L__BB2_110;
	shl.b64 	%rd95, %rd142, 3;
	add.s64 	%rd96, %rd95, %rd13;
	add.s64 	%rd143, %rd96, 16;
$L__BB2_89:
	setp.lt.s32 	%p83, %r10, 0;
	cvt.rn.f64.u64 	%fd228, %rd142;
	fma.rn.f64 	%fd83, %fd104, %fd228, %fd103;
	{
	.reg .b32 %temp; 
	mov.b64 	{%temp, %r17}, %fd83;
	}
	shr.u32 	%r92, %r17, 20;
	and.b32  	%r93, %r92, 2047;
	add.s32 	%r94, %r93, -1012;
	mov.b64 	%rd97, %fd83;
	shl.b64 	%rd98, %rd97, %r94;
	setp.eq.s64 	%p84, %rd98, -9223372036854775808;
	{ // callseq 9, 0
	.param .b64 param0;
	st.param.f64 	[param0], %fd83;
	.param .b64 retval0;
	call.uni (retval0), 
	__internal_accurate_pow, 
	(
	param0
	);
	ld.param.f64 	%fd229, [retval0];
	} // callseq 9
	neg.f64 	%fd231, %fd229;
	selp.f64 	%fd232, %fd231, %fd229, %p84;
	selp.f64 	%fd233, %fd232, %fd229, %p83;
	cvt.rzi.f64.f64 	%fd234, %fd83;
	setp.neu.f64 	%p85, %fd83, %fd234;
	selp.f64 	%fd235, 0dFFF8000000000000, %fd233, %p85;
	selp.f64 	%fd358, %fd235, %fd233, %p83;
	add.f64 	%fd236, %fd83, 0d4024000000000000;
	{
	.reg .b32 %temp; 
	mov.b64 	{%temp, %r95}, %fd236;
	}
	and.b32  	%r96, %r95, 2146435072;
	setp.ne.s32 	%p86, %r96, 2146435072;
	@%p86 bra 	$L__BB2_94;
	setp.num.f64 	%p87, %fd83, %fd83;
	@%p87 bra 	$L__BB2_92;
	mov.f64 	%fd238, 0d4024000000000000;
	add.rn.f64 	%fd358, %fd238, %fd83;
	bra.uni 	$L__BB2_94;
$L__BB2_92:
	abs.f64 	%fd237, %fd83;
	setp.neu.f64 	%p88, %fd237, 0d7FF0000000000000;
	@%p88 bra 	$L__BB2_94;
	setp.lt.s32 	%p89, %r17, 0;
	selp.b32 	%r97, 0, 2146435072, %p89;
	mov.b32 	%r98, 0;
	mov.b64 	%fd358, {%r98, %r97};
$L__BB2_94:
	setp.lt.s32 	%p90, %r10, 0;
	setp.eq.f64 	%p91, %fd83, 0d0000000000000000;
	neg.f64 	%fd239, %fd358;
	selp.f64 	%fd240, 0dBFF0000000000000, %fd239, %p91;
	st.global.f64 	[%rd143+-16], %fd240;
	add.s64 	%rd47, %rd142, 1;
	cvt.rn.f64.u64 	%fd241, %rd47;
	fma.rn.f64 	%fd88, %fd104, %fd241, %fd103;
	{
	.reg .b32 %temp; 
	mov.b64 	{%temp, %r18}, %fd88;
	}
	shr.u32 	%r99, %r18, 20;
	and.b32  	%r100, %r99, 2047;
	add.s32 	%r101, %r100, -1012;
	mov.b64 	%rd100, %fd88;
	shl.b64 	%rd101, %rd100, %r101;
	setp.eq.s64 	%p92, %rd101, -9223372036854775808;
	{ // callseq 10, 0
	.param .b64 param0;
	st.param.f64 	[param0], %fd88;
	.param .b64 retval0;
	call.uni (retval0), 
	__internal_accurate_pow, 
	(
	param0
	);
	ld.param.f64 	%fd242, [retval0];
	} // callseq 10
	neg.f64 	%fd244, %fd242;
	selp.f64 	%fd245, %fd244, %fd242, %p92;
	selp.f64 	%fd246, %fd245, %fd242, %p90;
	cvt.rzi.f64.f64 	%fd247, %fd88;
	setp.neu.f64 	%p93, %fd88, %fd247;
	selp.f64 	%fd248, 0dFFF8000000000000, %fd246, %p93;
	selp.f64 	%fd359, %fd248, %fd246, %p90;
	add.f64 	%fd249, %fd88, 0d4024000000000000;
	{
	.reg .b32 %temp; 
	mov.b64 	{%temp, %r102}, %fd249;
	}
	and.b32  	%r103, %r102, 2146435072;
	setp.ne.s32 	%p94, %r103, 2146435072;
	@%p94 bra 	$L__BB2_99;
	setp.nan.f64 	%p95, %fd88, %fd88;
	@%p95 bra 	$L__BB2_98;
	abs.f64 	%fd250, %fd88;
	setp.neu.f64 	%p96, %fd250, 0d7FF0000000000000;
	@%p96 bra 	$L__BB2_99;
	setp.lt.s32 	%p97, %r18, 0;
	selp.b32 	%r104, 0, 2146435072, %p97;
	mov.b32 	%r105, 0;
	mov.b64 	%fd359, {%r105, %r104};
	bra.uni 	$L__BB2_99;
$L__BB2_98:
	mov.f64 	%fd251, 0d4024000000000000;
	add.rn.f64 	%fd359, %fd251, %fd88;
$L__BB2_99:
	setp.lt.s32 	%p98, %r10, 0;
	setp.eq.f64 	%p99, %fd88, 0d0000000000000000;
	neg.f64 	%fd252, %fd359;
	selp.f64 	%fd253, 0dBFF0000000000000, %fd252, %p99;
	st.global.f64 	[%rd143+-8], %fd253;
	add.s64 	%rd48, %rd47, 1;
	cvt.rn.f64.u64 	%fd254, %rd48;
	fma.rn.f64 	%fd93, %fd104, %fd254, %fd103;
	{
	.reg .b32 %temp; 
	mov.b64 	{%temp, %r19}, %fd93;
	}
	shr.u32 	%r106, %r19, 20;
	and.b32  	%r107, %r106, 2047;
	add.s32 	%r108, %r107, -1012;
	mov.b64 	%rd103, %fd93;
	shl.b64 	%rd104, %rd103, %r108;
	setp.eq.s64 	%p100, %rd104, -9223372036854775808;
	{ // callseq 11, 0
	.param .b64 param0;
	st.param.f64 	[param0], %fd93;
	.param .b64 retval0;
	call.uni (retval0), 
	__internal_accurate_pow, 
	(
	param0
	);
	ld.param.f64 	%fd255, [retval0];
	} // callseq 11
	neg.f64 	%fd257, %fd255;
	selp.f64 	%fd258, %fd257, %fd255, %p100;
	selp.f64 	%fd259, %fd258, %fd255, %p98;
	cvt.rzi.f64.f64 	%fd260, %fd93;
	setp.neu.f64 	%p101, %fd93, %fd260;
	selp.f64 	%fd261, 0dFFF8000000000000, %fd259, %p101;
	selp.f64 	%fd360, %fd261, %fd259, %p98;
	add.f64 	%fd262, %fd93, 0d4024000000000000;
	{
	.reg .b32 %temp; 
	mov.b64 	{%temp, %r109}, %fd262;
	}
	and.b32  	%r110, %r109, 2146435072;
	setp.ne.s32 	%p102, %r110, 2146435072;
	@%p102 bra 	$L__BB2_104;
	setp.nan.f64 	%p103, %fd93, %fd93;
	@%p103 bra 	$L__BB2_103;
	abs.f64 	%fd263, %fd93;
	setp.neu.f64 	%p104, %fd263, 0d7FF0000000000000;
	@%p104 bra 	$L__BB2_104;
	setp.lt.s32 	%p105, %r19, 0;
	selp.b32 	%r111, 0, 2146435072, %p105;
	mov.b32 	%r112, 0;
	mov.b64 	%fd360, {%r112, %r111};
	bra.uni 	$L__BB2_104;
$L__BB2_103:
	mov.f64 	%fd264, 0d4024000000000000;
	add.rn.f64 	%fd360, %fd264, %fd93;
$L__BB2_104:
	setp.lt.s32 	%p106, %r10, 0;
	setp.eq.f64 	%p107, %fd93, 0d0000000000000000;
	neg.f64 	%fd265, %fd360;
	selp.f64 	%fd266, 0dBFF0000000000000, %fd265, %p107;
	st.global.f64 	[%rd143], %fd266;
	add.s64 	%rd49, %rd48, 1;
	cvt.rn.f64.u64 	%fd267, %rd49;
	fma.rn.f64 	%fd98, %fd104, %fd267, %fd103;
	{
	.reg .b32 %temp; 
	mov.b64 	{%temp, %r20}, %fd98;
	}
	shr.u32 	%r113, %r20, 20;
	and.b32  	%r114, %r113, 2047;
	add.s32 	%r115, %r114, -1012;
	mov.b64 	%rd106, %fd98;
	shl.b64 	%rd107, %rd106, %r115;
	setp.eq.s64 	%p108, %rd107, -9223372036854775808;
	{ // callseq 12, 0
	.param .b64 param0;
	st.param.f64 	[param0], %fd98;
	.param .b64 retval0;
	call.uni (retval0), 
	__internal_accurate_pow, 
	(
	param0
	);
	ld.param.f64 	%fd268, [retval0];
	} // callseq 12
	neg.f64 	%fd270, %fd268;
	selp.f64 	%fd271, %fd270, %fd268, %p108;
	selp.f64 	%fd272, %fd271, %fd268, %p106;
	cvt.rzi.f64.f64 	%fd273, %fd98;
	setp.neu.f64 	%p109, %fd98, %fd273;
	selp.f64 	%fd274, 0dFFF8000000000000, %fd272, %p109;
	selp.f64 	%fd361, %fd274, %fd272, %p106;
	add.f64 	%fd275, %fd98, 0d4024000000000000;
	{
	.reg .b32 %temp; 
	mov.b64 	{%temp, %r116}, %fd275;
	}
	and.b32  	%r117, %r116, 2146435072;
	setp.ne.s32 	%p110, %r117, 2146435072;
	@%p110 bra 	$L__BB2_109;
	setp.nan.f64 	%p111, %fd98, %fd98;
	@%p111 bra 	$L__BB2_108;
	abs.f64 	%fd276, %fd98;
	setp.neu.f64 	%p112, %fd276, 0d7FF0000000000000;
	@%p112 bra 	$L__BB2_109;
	setp.lt.s32 	%p113, %r20, 0;
	selp.b32 	%r118, 0, 2146435072, %p113;
	mov.b32 	%r119, 0;
	mov.b64 	%fd361, {%r119, %r118};
	bra.uni 	$L__BB2_109;
$L__BB2_108:
	mov.f64 	%fd277, 0d4024000000000000;
	add.rn.f64 	%fd361, %fd277, %fd98;
$L__BB2_109:
	setp.eq.f64 	%p114, %fd98, 0d0000000000000000;
	neg.f64 	%fd278, %fd361;
	selp.f64 	%fd279, 0dBFF0000000000000, %fd278, %p114;
	st.global.f64 	[%rd143+8], %fd279;
	add.s64 	%rd143, %rd143, 32;
	add.s64 	%rd142, %rd49, 1;
	setp.lt.u64 	%p115, %rd142, %rd53;
	@%p115 bra 	$L__BB2_89;
$L__BB2_110:
	ret;

}
	// .globl	geomspace_i8
.visible .entry geomspace_i8(
	.param .u64 .ptr .align 1 geomspace_i8_param_0,
	.param .u8 geomspace_i8_param_1,
	.param .u8 geomspace_i8_param_2,
	.param .u8 geomspace_i8_param_3,
	.param .u64 geomspace_i8_param_4
)
{
	.reg .pred 	%p<109>;
	.reg .b16 	%rs<38>;
	.reg .b32 	%r<115>;
	.reg .b32 	%f<530>;
	.reg .b64 	%rd<76>;

	ld.param.u64 	%rd41, [geomspace_i8_param_0];
	ld.param.s8 	%rs7, [geomspace_i8_param_1];
	ld.param.s8 	%rs8, [geomspace_i8_param_2];
	ld.param.s8 	%rs9, [geomspace_i8_param_3];
	ld.param.u64 	%rd40, [geomspace_i8_param_4];
	cvta.to.global.u64 	%rd1, %rd41;
	mov.u32 	%r4, %ctaid.x;
	mov.u32 	%r5, %ntid.x;
	mov.u32 	%r6, %tid.x;
	mad.lo.s32 	%r7, %r4, %r5, %r6;
	cvt.u64.u32 	%rd2, %r7;
	mov.u32 	%r8, %nctaid.x;
	mul.lo.s32 	%r9, %r5, %r8;
	cvt.u64.u32 	%rd3, %r9;
	shr.u64 	%rd4, %rd40, 2;
	setp.le.u64 	%p1, %rd4, %rd2;
	@%p1 bra 	$L__BB3_35;
	cvt.s64.s16 	%rd66, %rs7;
	cvt.s64.s16 	%rd42, %rs8;
	mov.f32 	%f81, 0fB1800000;
	mov.f32 	%f82, 0f3EE38E39;
	mul.rn.f32 	%f83, %f82, %f81;
	mov.f32 	%f84, 0f3D4A4588;
	mov.f32 	%f85, 0f3DF80F5F;
	mul.rn.f32 	%f86, %f85, %f84;
	fma.rn.f32 	%f87, %f83, 0f3FB8AA3B, 0f336DD092;
	fma.rn.f32 	%f88, 0f3E638E39, 0f32A55E34, %f87;
	mul.f32 	%f89, %f86, 0f40400000;
	fma.rn.f32 	%f90, %f89, %f83, %f88;
	fma.rn.f32 	%f91, %f86, 0f3E638E39, %f90;
	mov.f32 	%f92, 0f405484B1;
	add.rn.f32 	%f1, %f92, %f91;
	mov.f32 	%f93, 0fC05484B1;
	add.rn.f32 	%f94, %f1, %f93;
	neg.f32 	%f95, %f94;
	add.rn.f32 	%f2, %f91, %f95;
	shl.b64 	%rd43, %rd2, 2;
	mad.lo.s64 	%rd6, %rd42, %rd43, %rd42;
	or.b64  	%rd44, %rd43, 2;
	mul.lo.s64 	%rd7, %rd44, %rd42;
	or.b64  	%rd45, %rd43, 3;
	mul.lo.s64 	%rd8, %rd45, %rd42;
	add.s64 	%rd65, %rd1, %rd43;
	mul.lo.s64 	%rd46, %rd42, %rd2;
	shl.b64 	%rd10, %rd46, 2;
	mov.u64 	%rd67, %rd2;
$L__BB3_2:
	setp.eq.s16 	%p2, %rs9, 0;
	@%p2 bra 	$L__BB3_7;
	add.s64 	%rd47, %rd10, %rd66;
	cvt.rn.f32.u64 	%f3, %rd47;
	setp.eq.s64 	%p3, %rd47, 0;
	mov.f32 	%f512, 0f3F800000;
	@%p3 bra 	$L__BB3_6;
	mul.rn.f32 	%f97, %f1, %f3;
	cvt.rni.f32.f32 	%f98, %f97;
	sub.f32 	%f99, %f97, %f98;
	neg.f32 	%f100, %f97;
	fma.rn.f32 	%f101, %f1, %f3, %f100;
	fma.rn.f32 	%f102, %f2, %f3, %f101;
	add.f32 	%f103, %f99, %f102;
	setp.gt.f32 	%p4, %f98, 0f00000000;
	selp.b32 	%r10, 0, -2097152000, %p4;
	abs.f32 	%f104, %f3;
	setp.num.f32 	%p5, %f104, %f104;
	setp.lt.f32 	%p6, %f97, 0f00000000;
	selp.f32 	%f105, 0f00000000, 0f7F800000, %p6;
	abs.f32 	%f106, %f97;
	setp.gt.f32 	%p7, %f106, 0f43180000;
	cvt.rzi.s32.f32 	%r11, %f98;
	shl.b32 	%r12, %r11, 23;
	sub.s32 	%r13, %r12, %r10;
	mov.b32 	%f107, %r13;
	add.s32 	%r14, %r10, 2130706432;
	mov.b32 	%f108, %r14;
	fma.rn.f32 	%f109, %f103, 0f391FCB8E, 0f3AAF85ED;
	fma.rn.f32 	%f110, %f109, %f103, 0f3C1D9856;
	fma.rn.f32 	%f111, %f110, %f103, 0f3D6357BB;
	fma.rn.f32 	%f112, %f111, %f103, 0f3E75FDEC;
	fma.rn.f32 	%f113, %f112, %f103, 0f3F317218;
	fma.rn.f32 	%f114, %f113, %f103, 0f3F800000;
	mul.f32 	%f115, %f114, %f108;
	mul.f32 	%f116, %f115, %f107;
	selp.f32 	%f512, %f105, %f116, %p7;
	@%p5 bra 	$L__BB3_6;
	mov.f32 	%f117, 0f41200000;
	add.rn.f32 	%f512, %f117, %f3;
$L__BB3_6:
	neg.f32 	%f513, %f512;
	bra.uni 	$L__BB3_10;
$L__BB3_7:
	add.s64 	%rd48, %rd10, %rd66;
	cvt.rn.f32.u64 	%f8, %rd48;
	setp.eq.s64 	%p8, %rd48, 0;
	mov.f32 	%f513, 0f3F800000;
	@%p8 bra 	$L__BB3_10;
	mul.rn.f32 	%f119, %f1, %f8;
	cvt.rni.f32.f32 	%f120, %f119;
	sub.f32 	%f121, %f119, %f120;
	neg.f32 	%f122, %f119;
	fma.rn.f32 	%f123, %f1, %f8, %f122;
	fma.rn.f32 	%f124, %f2, %f8, %f123;
	add.f32 	%f125, %f121, %f124;
	setp.gt.f32 	%p9, %f120, 0f00000000;
	selp.b32 	%r15, 0, -2097152000, %p9;
	abs.f32 	%f126, %f8;
	setp.num.f32 	%p10, %f126, %f126;
	setp.lt.f32 	%p11, %f119, 0f00000000;
	selp.f32 	%f127, 0f00000000, 0f7F800000, %p11;
	abs.f32 	%f128, %f119;
	setp.gt.f32 	%p12, %f128, 0f43180000;
	cvt.rzi.s32.f32 	%r16, %f120;
	shl.b32 	%r17, %r16, 23;
	sub.s32 	%r18, %r17, %r15;
	mov.b32 	%f129, %r18;
	add.s32 	%r19, %r15, 2130706432;
	mov.b32 	%f130, %r19;
	fma.rn.f32 	%f131, %f125, 0f391FCB8E, 0f3AAF85ED;
	fma.rn.f32 	%f132, %f131, %f125, 0f3C1D9856;
	fma.rn.f32 	%f133, %f132, %f125, 0f3D6357BB;
	fma.rn.f32 	%f134, %f133, %f125, 0f3E75FDEC;
	fma.rn.f32 	%f135, %f134, %f125, 0f3F317218;
	fma.rn.f32 	%f136, %f135, %f125, 0f3F800000;
	mul.f32 	%f137, %f136, %f130;
	mul.f32 	%f138, %f137, %f129;
	selp.f32 	%f513, %f127, %f138, %p12;
	@%p10 bra 	$L__BB3_10;
	mov.f32 	%f139, 0f41200000;
	add.rn.f32 	%f513, %f139, %f8;
$L__BB3_10:
	cvt.rzi.s32.f32 	%r1, %f513;
	@%p2 bra 	$L__BB3_15;
	add.s64 	%rd49, %rd6, %rd66;
	cvt.rn.f32.u64 	%f12, %rd49;
	setp.eq.s64 	%p14, %rd49, 0;
	mov.f32 	%f514, 0f3F800000;
	@%p14 bra 	$L__BB3_14;
	mul.rn.f32 	%f141, %f1, %f12;
	cvt.rni.f32.f32 	%f142, %f141;
	sub.f32 	%f143, %f141, %f142;
	neg.f32 	%f144, %f141;
	fma.rn.f32 	%f145, %f1, %f12, %f144;
	fma.rn.f32 	%f146, %f2, %f12, %f145;
	add.f32 	%f147, %f143, %f146;
	setp.gt.f32 	%p15, %f142, 0f00000000;
	selp.b32 	%r20, 0, -2097152000, %p15;
	abs.f32 	%f148, %f12;
	setp.num.f32 	%p16, %f148, %f148;
	setp.lt.f32 	%p17, %f141, 0f00000000;
	selp.f32 	%f149, 0f00000000, 0f7F800000, %p17;
	abs.f32 	%f150, %f141;
	setp.gt.f32 	%p18, %f150, 0f43180000;
	cvt.rzi.s32.f32 	%r21, %f142;
	shl.b32 	%r22, %r21, 23;
	sub.s32 	%r23, %r22, %r20;
	mov.b32 	%f151, %r23;
	add.s32 	%r24, %r20, 2130706432;
	mov.b32 	%f152, %r24;
	fma.rn.f32 	%f153, %f147, 0f391FCB8E, 0f3AAF85ED;
	fma.rn.f32 	%f154, %f153, %f147, 0f3C1D9856;
	fma.rn.f32 	%f155, %f154, %f147, 0f3D6357BB;
	fma.rn.f32 	%f156, %f155, %f147, 0f3E75FDEC;
	fma.rn.f32 	%f157, %f156, %f147, 0f3F317218;
	fma.rn.f32 	%f158, %f157, %f147, 0f3F800000;
	mul.f32 	%f159, %f158, %f152;
	mul.f32 	%f160, %f159, %f151;
	selp.f32 	%f514, %f149, %f160, %p18;
	@%p16 bra 	$L__BB3_14;
	mov.f32 	%f161, 0f41200000;
	add.rn.f32 	%f514, %f161, %f12;
$L__BB3_14:
	neg.f32 	%f515, %f514;
	bra.uni 	$L__BB3_18;
$L__BB3_15:
	add.s64 	%rd50, %rd6, %rd66;
	cvt.rn.f32.u64 	%f17, %rd50;
	setp.eq.s64 	%p19, %rd50, 0;
	mov.f32 	%f515, 0f3F800000;
	@%p19 bra 	$L__BB3_18;
	mul.rn.f32 	%f163, %f1, %f17;
	cvt.rni.f32.f32 	%f164, %f163;
	sub.f32 	%f165, %f163, %f164;
	neg.f32 	%f166, %f163;
	fma.rn.f32 	%f167, %f1, %f17, %f166;
	fma.rn.f32 	%f168, %f2, %f17, %f167;
	add.f32 	%f169, %f165, %f168;
	setp.gt.f32 	%p20, %f164, 0f00000000;
	selp.b32 	%r25, 0, -2097152000, %p20;
	abs.f32 	%f170, %f17;
	setp.num.f32 	%p21, %f170, %f170;
	setp.lt.f32 	%p22, %f163, 0f00000000;
	selp.f32 	%f171, 0f00000000, 0f7F800000, %p22;
	abs.f32 	%f172, %f163;
	setp.gt.f32 	%p23, %f172, 0f43180000;
	cvt.rzi.s32.f32 	%r26, %f164;
	shl.b32 	%r27, %r26, 23;
	sub.s32 	%r28, %r27, %r25;
	mov.b32 	%f173, %r28;
	add.s32 	%r29, %r25, 2130706432;
	mov.b32 	%f174, %r29;
	fma.rn.f32 	%f175, %f169, 0f391FCB8E, 0f3AAF85ED;
	fma.rn.f32 	%f176, %f175, %f169, 0f3C1D9856;
	fma.rn.f32 	%f177, %f176, %f169, 0f3D6357BB;
	fma.rn.f32 	%f178, %f177, %f169, 0f3E75FDEC;
	fma.rn.f32 	%f179, %f178, %f169, 0f3F317218;
	fma.rn.f32 	%f180, %f179, %f169, 0f3F800000;
	mul.f32 	%f181, %f180, %f174;
	mul.f32 	%f182, %f181, %f173;
	selp.f32 	%f515, %f171, %f182, %p23;
	@%p21 bra 	$L__BB3_18;
	mov.f32 	%f183, 0f41200000;
	add.rn.f32 	%f515, %f183, %f17;
$L__BB3_18:
	cvt.rzi.s32.f32 	%r2, %f515;
	@%p2 bra 	$L__BB3_23;
	add.s64 	%rd51, %rd7, %rd66;
	cvt.rn.f32.u64 	%f21, %rd51;
	setp.eq.s64 	%p25, %rd51, 0;
	mov.f32 	%f516, 0f3F800000;
	@%p25 bra 	$L__BB3_22;
	mul.rn.f32 	%f185, %f1, %f21;
	cvt.rni.f32.f32 	%f186, %f185;
	sub.f32 	%f187, %f185, %f186;
	neg.f32 	%f188, %f185;
	fma.rn.f32 	%f189, %f1, %f21, %f188;
	fma.rn.f32 	%f190, %f2, %f21, %f189;
	add.f32 	%f191, %f187, %f190;
	setp.gt.f32 	%p26, %f186, 0f00000000;
	selp.b32 	%r30, 0, -2097152000, %p26;
	abs.f32 	%f192, %f21;
	setp.num.f32 	%p27, %f192, %f192;
	setp.lt.f32 	%p28, %f185, 0f00000000;
	selp.f32 	%f193, 0f00000000, 0f7F800000, %p28;
	abs.f32 	%f194, %f185;
	setp.gt.f32 	%p29, %f194, 0f43180000;
	cvt.rzi.s32.f32 	%r31, %f186;
	shl.b32 	%r32, %r31, 23;
	sub.s32 	%r33, %r32, %r30;
	mov.b32 	%f195, %r33;
	add.s32 	%r34, %r30, 2130706432;
	mov.b32 	%f196, %r34;
	fma.rn.f32 	%f197, %f191, 0f391FCB8E, 0f3AAF85ED;
	fma.rn.f32 	%f198, %f197, %f191, 0f3C1D9856;
	fma.rn.f32 	%f199, %f198, %f191, 0f3D6357BB;
	fma.rn.f32 	%f200, %f199, %f191, 0f3E75FDEC;
	fma.rn.f32 	%f201, %f200, %f191, 0f3F317218;
	fma.rn.f32 	%f202, %f201, %f191, 0f3F800000;
	mul.f32 	%f203, %f202, %f196;
	mul.f32 	%f204, %f203, %f195;
	selp.f32 	%f516, %f193, %f204, %p29;
	@%p27 bra 	$L__BB3_22;
	mov.f32 	%f205, 0f41200000;
	add.rn.f32 	%f516, %f205, %f21;
$L__BB3_22:
	neg.f32 	%f517, %f516;
	bra.uni 	$L__BB3_26;
$L__BB3_23:
	add.s64 	%rd52, %rd7, %rd66;
	cvt.rn.f32.u64 	%f26, %rd52;
	setp.eq.s64 	%p30, %rd52, 0;
	mov.f32 	%f517, 0f3F800000;
	@%p30 bra 	$L__BB3_26;
	mul.rn.f32 	%f207, %f1, %f26;
	cvt.rni.f32.f32 	%f208, %f207;
	sub.f32 	%f209, %f207, %f208;
	neg.f32 	%f210, %f207;
	fma.rn.f32 	%f211, %f1, %f26, %f210;
	fma.rn.f32 	%f212, %f2, %f26, %f211;
	add.f32 	%f213, %f209, %f212;
	setp.gt.f32 	%p31, %f208, 0f00000000;
	selp.b32 	%r35, 0, -2097152000, %p31;
	abs.f32 	%f214, %f26;
	setp.num.f32 	%p32, %f214, %f214;
	setp.lt.f32 	%p33, %f207, 0f00000000;
	selp.f32 	%f215, 0f00000000, 0f7F800000, %p33;
	abs.f32 	%f216, %f207;
	setp.gt.f32 	%p34, %f216, 0f43180000;
	cvt.rzi.s32.f32 	%r36, %f208;
	shl.b32 	%r37, %r36, 23;
	sub.s32 	%r38, %r37, %r35;
	mov.b32 	%f217, %r38;
	add.s32 	%r39, %r35, 2130706432;
	mov.b32 	%f218, %r39;
	fma.rn.f32 	%f219, %f213, 0f391FCB8E, 0f3AAF85ED;
	fma.rn.f32 	%f220, %f219, %f213, 0f3C1D9856;
	fma.rn.f32 	%f221, %f220, %f213, 0f3D6357BB;
	fma.rn.f32 	%f222, %f221, %f213, 0f3E75FDEC;
	fma.rn.f32 	%f223, %f222, %f213, 0f3F317218;
	fma.rn.f32 	%f224, %f223, %f213, 0f3F800000;
	mul.f32 	%f225, %f224, %f218;
	mul.f32 	%f226, %f225, %f217;
	selp.f32 	%f517, %f215, %f226, %p34;
	@%p32 bra 	$L__BB3_26;
	mov.f32 	%f227, 0f41200000;
	add.rn.f32 	%f517, %f227, %f26;
$L__BB3_26:
	cvt.rzi.s32.f32 	%r3, %f517;
	@%p2 bra 	$L__BB3_31;
	add.s64 	%rd53, %rd8, %rd66;
	cvt.rn.f32.u64 	%f30, %rd53;
	setp.eq.s64 	%p36, %rd53, 0;
	mov.f32 	%f518, 0f3F800000;
	@%p36 bra 	$L__BB3_30;
	mul.rn.f32 	%f229, %f1, %f30;
	cvt.rni.f32.f32 	%f230, %f229;
	sub.f32 	%f231, %f229, %f230;
	neg.f32 	%f232, %f229;
	fma.rn.f32 	%f233, %f1, %f30, %f232;
	fma.rn.f32 	%f234, %f2, %f30, %f233;
	add.f32 	%f235, %f231, %f234;
	setp.gt.f32 	%p37, %f230, 0f00000000;
	selp.b32 	%r40, 0, -2097152000, %p37;
	abs.f32 	%f236, %f30;
	setp.num.f32 	%p38, %f236, %f236;
	setp.lt.f32 	%p39, %f229, 0f00000000;
	selp.f32 	%f237, 0f00000000, 0f7F800000, %p39;
	abs.f32 	%f238, %f229;
	setp.gt.f32 	%p40, %f238, 0f43180000;
	cvt.rzi.s32.f32 	%r41, %f230;
	shl.b32 	%r42, %r41, 23;
	sub.s32 	%r43, %r42, %r40;
	mov.b32 	%f239, %r43;
	add.s32 	%r44, %r40, 2130706432;
	mov.b32 	%f240, %r44;
	fma.rn.f32 	%f241, %f235, 0f391FCB8E, 0f3AAF85ED;
	fma.rn.f32 	%f242, %f241, %f235, 0f3C1D9856;
	fma.rn.f32 	%f243, %f242, %f235, 0f3D6357BB;
	fma.rn.f32 	%f244, %f243, %f235, 0f3E75FDEC;
	fma.rn.f32 	%f245, %f244, %f235, 0f3F317218;
	fma.rn.f32 	%f246, %f245, %f235, 0f3F800000;
	mul.f32 	%f247, %f246, %f240;
	mul.f32 	%f248, %f247, %f239;
	selp.f32 	%f518, %f237, %f248, %p40;
	@%p38 bra 	$L__BB3_30;
	mov.f32 	%f249, 0f41200000;
	add.rn.f32 	%f518, %f249, %f30;
$L__BB3_30:
	neg.f32 	%f519, %f518;
	bra.uni 	$L__BB3_34;
$L__BB3_31:
	add.s64 	%rd54, %rd8, %rd66;
	cvt.rn.f32.u64 	%f35, %rd54;
	setp.eq.s64 	%p41, %rd54, 0;
	mov.f32 	%f519, 0f3F800000;
	@%p41 bra 	$L__BB3_34;
	mul.rn.f32 	%f251, %f1, %f35;
	cvt.rni.f32.f32 	%f252, %f251;
	sub.f32 	%f253, %f251, %f252;
	neg.f32 	%f254, %f251;
	fma.rn.f32 	%f255, %f1, %f35, %f254;
	fma.rn.f32 	%f256, %f2, %f35, %f255;
	add.f32 	%f257, %f253, %f256;
	setp.gt.f32 	%p42, %f252, 0f00000000;
	selp.b32 	%r45, 0, -2097152000, %p42;
	abs.f32 	%f258, %f35;
	setp.num.f32 	%p43, %f258, %f258;
	setp.lt.f32 	%p44, %f251, 0f00000000;
	selp.f32 	%f259, 0f00000000, 0f7F800000, %p44;
	abs.f32 	%f260, %f251;
	setp.gt.f32 	%p45, %f260, 0f43180000;
	cvt.rzi.s32.f32 	%r46, %f252;
	shl.b32 	%r47, %r46, 23;
	sub.s32 	%r48, %r47, %r45;
	mov.b32 	%f261, %r48;
	add.s32 	%r49, %r45, 2130706432;
	mov.b32 	%f262, %r49;
	fma.rn.f32 	%f263, %f257, 0f391FCB8E, 0f3AAF85ED;
	fma.rn.f32 	%f264, %f263, %f257, 0f3C1D9856;
	fma.rn.f32 	%f265, %f264, %f257, 0f3D6357BB;
	fma.rn.f32 	%f266, %f265, %f257, 0f3E75FDEC;
	fma.rn.f32 	%f267, %f266, %f257, 0f3F317218;
	fma.rn.f32 	%f268, %f267, %f257, 0f3F800000;
	mul.f32 	%f269, %f268, %f262;
	mul.f32 	%f270, %f269, %f261;
	selp.f32 	%f519, %f259, %f270, %p45;
	@%p43 bra 	$L__BB3_34;
	mov.f32 	%f271, 0f41200000;
	add.rn.f32 	%f519, %f271, %f35;
$L__BB3_34:
	cvt.rzi.s32.f32 	%r50, %f519;
	prmt.b32 	%r51, %r1, %r2, 0x3340U;
	prmt.b32 	%r52, %r3, %r50, 0x3340U;
	prmt.b32 	%r53, %r51, %r52, 0x5410U;
	st.global.u32 	[%rd65], %r53;
	add.s64 	%rd67, %rd67, %rd3;
	cvt.s64.s16 	%rd55, %rs8;
	mul.lo.s64 	%rd56, %rd55, %rd3;
	shl.b64 	%rd57, %rd56, 2;
	add.s64 	%rd66, %rd66, %rd57;
	shl.b64 	%rd58, %rd3, 2;
	add.s64 	%rd65, %rd65, %rd58;
	setp.lt.u64 	%p46, %rd67, %rd4;
	@%p46 bra 	$L__BB3_2;
$L__BB3_35:
	cvt.u32.u64 	%r54, %rd2;
	setp.ne.s32 	%p47, %r54, 0;
	and.b64  	%rd17, %rd40, -4;
	setp.eq.s64 	%p48, %rd17, %rd40;
	or.pred  	%p49, %p47, %p48;
	@%p49 bra 	$L__BB3_77;
	setp.ne.s16 	%p50, %rs9, 0;
	mov.f32 	%f272, 0fB1800000;
	mov.f32 	%f273, 0f3EE38E39;
	mul.rn.f32 	%f274, %f273, %f272;
	mov.f32 	%f275, 0f3D4A4588;
	mov.f32 	%f276, 0f3DF80F5F;
	mul.rn.f32 	%f277, %f276, %f275;
	fma.rn.f32 	%f278, %f274, 0f3FB8AA3B, 0f336DD092;
	fma.rn.f32 	%f279, 0f3E638E39, 0f32A55E34, %f278;
	mul.f32 	%f280, %f277, 0f40400000;
	fma.rn.f32 	%f281, %f280, %f274, %f279;
	fma.rn.f32 	%f282, %f277, 0f3E638E39, %f281;
	mov.f32 	%f283, 0f405484B1;
	add.rn.f32 	%f39, %f283, %f282;
	mov.f32 	%f284, 0fC05484B1;
	add.rn.f32 	%f285, %f39, %f284;
	neg.f32 	%f286, %f285;
	add.rn.f32 	%f40, %f282, %f286;
	@%p50 bra 	$L__BB3_57;
	add.s64 	%rd62, %rd17, 1;
	max.u64 	%rd18, %rd40, %rd62;
	and.b64  	%rd19, %rd18, 3;
	setp.eq.s64 	%p80, %rd19, 0;
	mov.u64 	%rd70, %rd17;
	@%p80 bra 	$L__BB3_43;
	neg.s64 	%rd68, %rd19;
	mov.u64 	%rd70, %rd17;
$L__BB3_39:
	.pragma "nounroll";
	cvt.u16.u64 	%rs24, %rd70;
	mad.lo.s16 	%rs25, %rs8, %rs24, %rs7;
	and.b16  	%rs26, %rs25, 255;
	cvt.s16.s8 	%rs27, %rs25;
	cvt.rn.f32.s16 	%f41, %rs27;
	setp.eq.s16 	%p81, %rs26, 0;
	mov.f32 	%f520, 0f3F800000;
	@%p81 bra 	$L__BB3_42;
	mul.rn.f32 	%f403, %f39, %f41;
	cvt.rni.f32.f32 	%f404, %f403;
	sub.f32 	%f405, %f403, %f404;
	neg.f32 	%f406, %f403;
	fma.rn.f32 	%f407, %f39, %f41, %f406;
	fma.rn.f32 	%f408, %f40, %f41, %f407;
	add.f32 	%f409, %f405, %f408;
	setp.gt.f32 	%p82, %f404, 0f00000000;
	selp.b32 	%r85, 0, -2097152000, %p82;
	abs.f32 	%f410, %f41;
	setp.num.f32 	%p83, %f410, %f410;
	setp.lt.f32 	%p84, %f403, 0f00000000;
	selp.f32 	%f411, 0f00000000, 0f7F800000, %p84;
	abs.f32 	%f412, %f403;
	setp.gt.f32 	%p85, %f412, 0f43180000;
	cvt.rzi.s32.f32 	%r86, %f404;
	shl.b32 	%r87, %r86, 23;
	sub.s32 	%r88, %r87, %r85;
	mov.b32 	%f413, %r88;
	add.s32 	%r89, %r85, 2130706432;
	mov.b32 	%f414, %r89;
	fma.rn.f32 	%f415, %f409, 0f391FCB8E, 0f3AAF85ED;
	fma.rn.f32 	%f416, %f415, %f409, 0f3C1D9856;
	fma.rn.f32 	%f417, %f416, %f409, 0f3D6357BB;
	fma.rn.f32 	%f418, %f417, %f409, 0f3E75FDEC;
	fma.rn.f32 	%f419, %f418, %f409, 0f3F317218;
	fma.rn.f32 	%f420, %f419, %f409, 0f3F800000;
	mul.f32 	%f421, %f420, %f414;
	mul.f32 	%f422, %f421, %f413;
	selp.f32 	%f520, %f411, %f422, %p85;
	@%p83 bra 	$L__BB3_42;
	mov.f32 	%f423, 0f41200000;
	add.rn.f32 	%f520, %f423, %f41;
$L__BB3_42:
	cvt.rzi.s32.f32 	%r90, %f520;
	add.s64 	%rd63, %rd1, %rd70;
	st.global.u8 	[%rd63], %r90;
	add.s64 	%rd70, %rd70, 1;
	add.s64 	%rd68, %rd68, 1;
	setp.ne.s64 	%p86, %rd68, 0;
	@%p86 bra 	$L__BB3_39;
$L__BB3_43:
	sub.s64 	%rd64, %rd17, %rd18;
	setp.gt.u64 	%p87, %rd64, -4;
	@%p87 bra 	$L__BB3_77;
$L__BB3_44:
	cvt.u16.u64 	%rs28, %rd70;
	mad.lo.s16 	%rs1, %rs8, %rs28, %rs7;
	and.b16  	%rs29, %rs1, 255;
	cvt.s16.s8 	%rs30, %rs1;
	cvt.rn.f32.s16 	%f45, %rs30;
	setp.eq.s16 	%p88, %rs29, 0;
	mov.f32 	%f521, 0f3F800000;
	@%p88 bra 	$L__BB3_47;
	mul.rn.f32 	%f425, %f39, %f45;
	cvt.rni.f32.f32 	%f426, %f425;
	sub.f32 	%f427, %f425, %f426;
	neg.f32 	%f428, %f425;
	fma.rn.f32 	%f429, %f39, %f45, %f428;
	fma.rn.f32 	%f430, %f40, %f45, %f429;
	add.f32 	%f431, %f427, %f430;
	setp.gt.f32 	%p89, %f426, 0f00000000;
	selp.b32 	%r91, 0, -2097152000, %p89;
	abs.f32 	%f432, %f45;
	setp.num.f32 	%p90, %f432, %f432;
	setp.lt.f32 	%p91, %f425, 0f00000000;
	selp.f32 	%f433, 0f00000000, 0f7F800000, %p91;
	abs.f32 	%f434, %f425;
	setp.gt.f32 	%p92, %f434, 0f43180000;
	cvt.rzi.s32.f32 	%r92, %f426;
	shl.b32 	%r93, %r92, 23;
	sub.s32 	%r94, %r93, %r91;
	mov.b32 	%f435, %r94;
	add.s32 	%r95, %r91, 2130706432;
	mov.b32 	%f436, %r95;
	fma.rn.f32 	%f437, %f431, 0f391FCB8E, 0f3AAF85ED;
	fma.rn.f32 	%f438, %f437, %f431, 0f3C1D9856;
	fma.rn.f32 	%f439, %f438, %f431, 0f3D6357BB;
	fma.rn.f32 	%f440, %f439, %f431, 0f3E75FDEC;
	fma.rn.f32 	%f441, %f440, %f431, 0f3F317218;
	fma.rn.f32 	%f442, %f441, %f431, 0f3F800000;
	mul.f32 	%f443, %f442, %f436;
	mul.f32 	%f444, %f443, %f435;
	selp.f32 	%f521, %f433, %f444, %p92;
	@%p90 bra 	$L__BB3_47;
	mov.f32 	%f445, 0f41200000;
	add.rn.f32 	%f521, %f445, %f45;
$L__BB3_47:
	cvt.rzi.s32.f32 	%r96, %f521;
	add.s64 	%rd27, %rd1, %rd70;
	st.global.u8 	[%rd27], %r96;
	add.s16 	%rs2, %rs1, %rs8;
	and.b16  	%rs31, %rs2, 255;
	cvt.s16.s8 	%rs32, %rs2;
	cvt.rn.f32.s16 	%f49, %rs32;
	setp.eq.s16 	%p93, %rs31, 0;
	mov.f32 	%f522, 0f3F800000;
	@%p93 bra 	$L__BB3_50;
	mul.rn.f32 	%f447, %f39, %f49;
	cvt.rni.f32.f32 	%f448, %f447;
	sub.f32 	%f449, %f447, %f448;
	neg.f32 	%f450, %f447;
	fma.rn.f32 	%f451, %f39, %f49, %f450;
	fma.rn.f32 	%f452, %f40, %f49, %f451;
	add.f32 	%f453, %f449, %f452;
	setp.gt.f32 	%p94, %f448, 0f00000000;
	selp.b32 	%r97, 0, -2097152000, %p94;
	abs.f32 	%f454, %f49;
	setp.num.f32 	%p95, %f454, %f454;
	setp.lt.f32 	%p96, %f447, 0f00000000;
	selp.f32 	%f455, 0f00000000, 0f7F800000, %p96;
	abs.f32 	%f456, %f447;
	setp.gt.f32 	%p97, %f456, 0f43180000;
	cvt.rzi.s32.f32 	%r98, %f448;
	shl.b32 	%r99, %r98, 23;
	sub.s32 	%r100, %r99, %r97;
	mov.b32 	%f457, %r100;
	add.s32 	%r101, %r97, 2130706432;
	mov.b32 	%f458, %r101;
	fma.rn.f32 	%f459, %f453, 0f391FCB8E, 0f3AAF85ED;
	fma.rn.f32 	%f460, %f459, %f453, 0f3C1D9856;
	fma.rn.f32 	%f461, %f460, %f453, 0f3D6357BB;
	fma.rn.f32 	%f462, %f461, %f453, 0f3E75FDEC;
	fma.rn.f32 	%f463, %f462, %f453, 0f3F317218;
	fma.rn.f32 	%f464, %f463, %f453, 0f3F800000;
	mul.f32 	%f465, %f464, %f458;
	mul.f32 	%f466, %f465, %f457;
	selp.f32 	%f522, %f455, %f466, %p97;
	@%p95 bra 	$L__BB3_50;
	mov.f32 	%f467, 0f41200000;
	add.rn.f32 	%f522, %f467, %f49;
$L__BB3_50:
	cvt.rzi.s32.f32 	%r102, %f522;
	st.global.u8 	[%rd27+1], %r102;
	add.s16 	%rs3, %rs2, %rs8;
	and.b16  	%rs33, %rs3, 255;
	cvt.s16.s8 	%rs34, %rs3;
	cvt.rn.f32.s16 	%f53, %rs34;
	setp.eq.s16 	%p98, %rs33, 0;
	mov.f32 	%f523, 0f3F800000;
	@%p98 bra 	$L__BB3_53;
	mul.rn.f32 	%f469, %f39, %f53;
	cvt.rni.f32.f32 	%f470, %f469;
	sub.f32 	%f471, %f469, %f470;
	neg.f32 	%f472, %f469;
	fma.rn.f32 	%f473, %f39, %f53, %f472;
	fma.rn.f32 	%f474, %f40, %f53, %f473;
	add.f32 	%f475, %f471, %f474;
	setp.gt.f32 	%p99, %f470, 0f00000000;
	selp.b32 	%r103, 0, -2097152000, %p99;
	abs.f32 	%f476, %f53;
	setp.num.f32 	%p100, %f476, %f476;
	setp.lt.f32 	%p101, %f469, 0f00000000;
	selp.f32 	%f477, 0f00000000, 0f7F800000, %p101;
	abs.f32 	%f478, %f469;
	setp.gt.f32 	%p102, %f478, 0f43180000;
	cvt.rzi.s32.f32 	%r104, %f470;
	shl.b32 	%r105, %r104, 23;
	sub.s32 	%r106, %r105, %r103;
	mov.b32 	%f479, %r106;
	add.s32 	%r107, %r103, 2130706432;
	mov.b32 	%f480, %r107;
	fma.rn.f32 	%f481, %f475, 0f391FCB8E, 0f3AAF85ED;
	fma.rn.f32 	%f482, %f481, %f475, 0f3C1D9856;
	fma.rn.f32 	%f483, %f482, %f475, 0f3D6357BB;
	fma.rn.f32 	%f484, %f483, %f475, 0f3E75FDEC;
	fma.rn.f32 	%f485, %f484, %f475, 0f3F317218;
	fma.rn.f32 	%f486, %f485, %f475, 0f3F800000;
	mul.f32 	%f487, %f486, %f480;
	mul.f32 	%f488, %f487, %f479;
	selp.f32 	%f523, %f477, %f488, %p102;
	@%p100 bra 	$L__BB3_53;
	mov.f32 	%f489, 0f41200000;
	add.rn.f32 	%f523, %f489, %f53;
$L__BB3_53:
	cvt.rzi.s32.f32 	%r108, %f523;
	st.global.u8 	[%rd27+2], %r108;
	add.s16 	%rs35, %rs3, %rs8;
	and.b16  	%rs36, %rs35, 255;
	cvt.s16.s8 	%rs37, %rs35;
	cvt.rn.f32.s16 	%f57, %rs37;
	setp.eq.s16 	%p103, %rs36, 0;
	mov.f32 	%f524, 0f3F800000;
	@%p103 bra 	$L__BB3_56;
	mul.rn.f32 	%f491, %f39, %f57;
	cvt.rni.f32.f32 	%f492, %f491;
	sub.f32 	%f493, %f491, %f492;
	neg.f32 	%f494, %f491;
	fma.rn.f32 	%f495, %f39, %f57, %f494;
	fma.rn.f32 	%f496, %f40, %f57, %f495;
	add.f32 	%f497, %f493, %f496;
	setp.gt.f32 	%p104, %f492, 0f00000000;
	selp.b32 	%r109, 0, -2097152000, %p104;
	abs.f32 	%f498, %f57;
	setp.num.f32 	%p105, %f498, %f498;
	setp.lt.f32 	%p106, %f491, 0f00000000;
	selp.f32 	%f499, 0f00000000, 0f7F800000, %p106;
	abs.f32 	%f500, %f491;
	setp.gt.f32 	%p107, %f500, 0f43180000;
	cvt.rzi.s32.f32 	%r110, %f492;
	shl.b32 	%r111, %r110, 23;
	sub.s32 	%r112, %r111, %r109;
	mov.b32 	%f501, %r112;
	add.s32 	%r113, %r109, 2130706432;
	mov.b32 	%f502, %r113;
	fma.rn.f32 	%f503, %f497, 0f391FCB8E, 0f3AAF85ED;
	fma.rn.f32 	%f504, %f503, %f497, 0f3C1D9856;
	fma.rn.f32 	%f505, %f504, %f497, 0f3D6357BB;
	fma.rn.f32 	%f506, %f505, %f497, 0f3E75FDEC;
	fma.rn.f32 	%f507, %f506, %f497, 0f3F317218;
	fma.rn.f32 	%f508, %f507, %f497, 0f3F800000;
	mul.f32 	%f509, %f508, %f502;
	mul.f32 	%f510, %f509, %f501;
	selp.f32 	%f524, %f499, %f510, %p107;
	@%p105 bra 	$L__BB3_56;
	mov.f32 	%f511, 0f41200000;
	add.rn.f32 	%f524, %f511, %f57;
$L__BB3_56:
	cvt.rzi.s32.f32 	%r114, %f524;
	st.global.u8 	[%rd27+3], %r114;
	add.s64 	%rd70, %rd70, 4;
	setp.lt.u64 	%p108, %rd70, %rd40;
	@%p108 bra 	$L__BB3_44;
	bra.uni 	$L__BB3_77;
$L__BB3_57:
	add.s64 	%rd59, %rd17, 1;
	max.u64 	%rd29, %rd40, %rd59;
	and.b64  	%rd30, %rd29, 3;
	setp.eq.s64 	%p51, %rd30, 0;
	mov.u64 	%rd74, %rd17;
	@%p51 bra 	$L__BB3_63;
	neg.s64 	%rd72, %rd30;
	mov.u64 	%rd74, %rd17;
$L__BB3_59:
	.pragma "nounroll";
	cvt.u16.u64 	%rs10, %rd74;
	mad.lo.s16 	%rs11, %rs8, %rs10, %rs7;
	and.b16  	%rs12, %rs11, 255;
	cvt.s16.s8 	%rs13, %rs11;
	cvt.rn.f32.s16 	%f61, %rs13;
	setp.eq.s16 	%p52, %rs12, 0;
	mov.f32 	%f525, 0f3F800000;
	@%p52 bra 	$L__BB3_62;
	mul.rn.f32 	%f288, %f39, %f61;
	cvt.rni.f32.f32 	%f289, %f288;
	sub.f32 	%f290, %f288, %f289;
	neg.f32 	%f291, %f288;
	fma.rn.f32 	%f292, %f39, %f61, %f291;
	fma.rn.f32 	%f293, %f40, %f61, %f292;
	add.f32 	%f294, %f290, %f293;
	setp.gt.f32 	%p53, %f289, 0f00000000;
	selp.b32 	%r55, 0, -2097152000, %p53;
	abs.f32 	%f295, %f61;
	setp.num.f32 	%p54, %f295, %f295;
	setp.lt.f32 	%p55, %f288, 0f00000000;
	selp.f32 	%f296, 0f00000000, 0f7F800000, %p55;
	abs.f32 	%f297, %f288;
	setp.gt.f32 	%p56, %f297, 0f43180000;
	cvt.rzi.s32.f32 	%r56, %f289;
	shl.b32 	%r57, %r56, 23;
	sub.s32 	%r58, %r57, %r55;
	mov.b32 	%f298, %r58;
	add.s32 	%r59, %r55, 2130706432;
	mov.b32 	%f299, %r59;
	fma.rn.f32 	%f300, %f294, 0f391FCB8E, 0f3AAF85ED;
	fma.rn.f32 	%f301, %f300, %f294, 0f3C1D9856;
	fma.rn.f32 	%f302, %f301, %f294, 0f3D6357BB;
	fma.rn.f32 	%f303, %f302, %f294, 0f3E75FDEC;
	fma.rn.f32 	%f304, %f303, %f294, 0f3F317218;
	fma.rn.f32 	%f305, %f304, %f294, 0f3F800000;
	mul.f32 	%f306, %f305, %f299;
	mul.f32 	%f307, %f306, %f298;
	selp.f32 	%f525, %f296, %f307, %p56;
	@%p54 bra 	$L__BB3_62;
	mov.f32 	%f308, 0f41200000;
	add.rn.f32 	%f525, %f308, %f61;
$L__BB3_62:
	neg.f32 	%f309, %f525;
	cvt.rzi.s32.f32 	%r60, %f309;
	add.s64 	%rd60, %rd1, %rd74;
	st.global.u8 	[%rd60], %r60;
	add.s64 	%rd74, %rd74, 1;
	add.s64 	%rd72, %rd72, 1;
	setp.ne.s64 	%p57, %rd72, 0;
	@%p57 bra 	$L__BB3_59;
$L__BB3_63:
	sub.s64 	%rd61, %rd17, %rd29;
	setp.gt.u64 	%p58, %rd61, -4;
	@%p58 bra 	$L__BB3_77;
$L__BB3_64:
	cvt.u16.u64 	%rs14, %rd74;
	mad.lo.s16 	%rs4, %rs8, %rs14, %rs7;
	and.b16  	%rs15, %rs4, 255;
	cvt.s16.s8 	%rs16, %rs4;
	cvt.rn.f32.s16 	%f65, %rs16;
	setp.eq.s16 	%p59, %rs15, 0;
	mov.f32 	%f526, 0f3F800000;
	@%p59 bra 	$L__BB3_67;
	mul.rn.f32 	%f311, %f39, %f65;
	cvt.rni.f32.f32 	%f312, %f311;
	sub.f32 	%f313, %f311, %f312;
	neg.f32 	%f314, %f311;
	fma.rn.f32 	%f315, %f39, %f65, %f314;
	fma.rn.f32 	%f316, %f40, %f65, %f315;
	add.f32 	%f317, %f313, %f316;
	setp.gt.f32 	%p60, %f312, 0f00000000;
	selp.b32 	%r61, 0, -2097152000, %p60;
	abs.f32 	%f318, %f65;
	setp.num.f32 	%p61, %f318, %f318;
	setp.lt.f32 	%p62, %f311, 0f00000000;
	selp.f32 	%f319, 0f00000000, 0f7F800000, %p62;
	abs.f32 	%f320, %f311;
	setp.gt.f32 	%p63, %f320, 0f43180000;
	cvt.rzi.s32.f32 	%r62, %f312;
	shl.b32 	%r63, %r62, 23;
	sub.s32 	%r64, %r63, %r61;
	mov.b32 	%f321, %r64;
	add.s32 	%r65, %r61, 2130706432;
	mov.b32 	%f322, %r65;
	fma.rn.f32 	%f323, %f317, 0f391FCB8E, 0f3AAF85ED;
	fma.rn.f32 	%f324, %f323, %f317, 0f3C1D9856;
	fma.rn.f32 	%f325, %f324, %f317, 0f3D6357BB;
	fma.rn.f32 	%f326, %f325, %f317, 0f3E75FDEC;
	fma.rn.f32 	%f327, %f326, %f317, 0f3F317218;
	fma.rn.f32 	%f328, %f327, %f317, 0f3F800000;
	mul.f32 	%f329, %f328, %f322;
	mul.f32 	%f330, %f329, %f321;
	selp.f32 	%f526, %f319, %f330, %p63;
	@%p61 bra 	$L__BB3_67;
	mov.f32 	%f331, 0f41200000;
	add.rn.f32 	%f526, %f331, %f65;
$L__BB3_67:
	neg.f32 	%f333, %f526;
	cvt.rzi.s32.f32 	%r66, %f333;
	add.s64 	%rd38, %rd1, %rd74;
	st.global.u8 	[%rd38], %r66;
	add.s16 	%rs5, %rs4, %rs8;
	and.b16  	%rs17, %rs5, 255;
	cvt.s16.s8 	%rs18, %rs5;
	cvt.rn.f32.s16 	%f69, %rs18;
	setp.eq.s16 	%p64, %rs17, 0;
	mov.f32 	%f527, 0f3F800000;
	@%p64 bra 	$L__BB3_70;
	mul.rn.f32 	%f334, %f39, %f69;
	cvt.rni.f32.f32 	%f335, %f334;
	sub.f32 	%f336, %f334, %f335;
	neg.f32 	%f337, %f334;
	fma.rn.f32 	%f338, %f39, %f69, %f337;
	fma.rn.f32 	%f339, %f40, %f69, %f338;
	add.f32 	%f340, %f336, %f339;
	setp.gt.f32 	%p65, %f335, 0f00000000;
	selp.b32 	%r67, 0, -2097152000, %p65;
	abs.f32 	%f341, %f69;
	setp.num.f32 	%p66, %f341, %f341;
	setp.lt.f32 	%p67, %f334, 0f00000000;
	selp.f32 	%f342, 0f00000000, 0f7F800000, %p67;
	abs.f32 	%f343, %f334;
	setp.gt.f32 	%p68, %f343, 0f43180000;
	cvt.rzi.s32.f32 	%r68, %f335;
	shl.b32 	%r69, %r68, 23;
	sub.s32 	%r70, %r69, %r67;
	mov.b32 	%f344, %r70;
	add.s32 	%r71, %r67, 2130706432;
	mov.b32 	%f345, %r71;
	fma.rn.f32 	%f346, %f340, 0f391FCB8E, 0f3AAF85ED;
	fma.rn.f32 	%f347, %f346, %f340, 0f3C1D9856;
	fma.rn.f32 	%f348, %f347, %f340, 0f3D6357BB;
	fma.rn.f32 	%f349, %f348, %f340, 0f3E75FDEC;
	fma.rn.f32 	%f350, %f349, %f340, 0f3F317218;
	fma.rn.f32 	%f351, %f350, %f340, 0f3F800000;
	mul.f32 	%f352, %f351, %f345;
	mul.f32 	%f353, %f352, %f344;
	selp.f32 	%f527, %f342, %f353, %p68;
	@%p66 bra 	$L__BB3_70;
	mov.f32 	%f354, 0f41200000;
	add.rn.f32 	%f527, %f354, %f69;
$L__BB3_70:
	neg.f32 	%f356, %f527;
	cvt.rzi.s32.f32 	%r72, %f356;
	st.global.u8 	[%rd38+1], %r72;
	add.s16 	%rs6, %rs5, %rs8;
	and.b16  	%rs19, %rs6, 255;
	cvt.s16.s8 	%rs20, %rs6;
	cvt.rn.f32.s16 	%f73, %rs20;
	setp.eq.s16 	%p69, %rs19, 0;
	mov.f32 	%f528, 0f3F800000;
	@%p69 bra 	$L__BB3_73;
	mul.rn.f32 	%f357, %f39, %f73;
	cvt.rni.f32.f32 	%f358, %f357;
	sub.f32 	%f359, %f357, %f358;
	neg.f32 	%f360, %f357;
	fma.rn.f32 	%f361, %f39, %f73, %f360;
	fma.rn.f32 	%f362, %f40, %f73, %f361;
	add.f32 	%f363, %f359, %f362;
	setp.gt.f32 	%p70, %f358, 0f00000000;
	selp.b32 	%r73, 0, -2097152000, %p70;
	abs.f32 	%f364, %f73;
	setp.num.f32 	%p71, %f364, %f364;
	setp.lt.f32 	%p72, %f357, 0f00000000;
	selp.f32 	%f365, 0f00000000, 0f7F800000, %p72;
	abs.f32 	%f366, %f357;
	setp.gt.f32 	%p73, %f366, 0f43180000;
	cvt.rzi.s32.f32 	%r74, %f358;
	shl.b32 	%r75, %r74, 23;
	sub.s32 	%r76, %r75, %r73;
	mov.b32 	%f367, %r76;
	add.s32 	%r77, %r73, 2130706432;
	mov.b32 	%f368, %r77;
	fma.rn.f32 	%f369, %f363, 0f391FCB8E, 0f3AAF85ED;
	fma.rn.f32 	%f370, %f369, %f363, 0f3C1D9856;
	fma.rn.f32 	%f371, %f370, %f363, 0f3D6357BB;
	fma.rn.f32 	%f372, %f371, %f363, 0f3E75FDEC;
	fma.rn.f32 	%f373, %f372, %f363, 0f3F317218;
	fma.rn.f32 	%f374, %f373, %f363, 0f3F800000;
	mul.f32 	%f375, %f374, %f368;
	mul.f32 	%f376, %f375, %f367;
	selp.f32 	%f528, %f365, %f376, %p73;
	@%p71 bra 	$L__BB3_73;
	mov.f32 	%f377, 0f41200000;
	add.rn.f32 	%f528, %f377, %f73;
$L__BB3_73:
	neg.f32 	%f379, %f528;
	cvt.rzi.s32.f32 	%r78, %f379;
	st.global.u8 	[%rd38+2], %r78;
	add.s16 	%rs21, %rs6, %rs8;
	and.b16  	%rs22, %rs21, 255;
	cvt.s16.s8 	%rs23, %rs21;
	cvt.rn.f32.s16 	%f77, %rs23;
	setp.eq.s16 	%p74, %rs22, 0;
	mov.f32 	%f529, 0f3F800000;
	@%p74 bra 	$L__BB3_76;
	mul.rn.f32 	%f380, %f39, %f77;
	cvt.rni.f32.f32 	%f381, %f380;
	sub.f32 	%f382, %f380, %f381;
	neg.f32 	%f383, %f380;
	fma.rn.f32 	%f384, %f39, %f77, %f383;
	fma.rn.f32 	%f385, %f40, %f77, %f384;
	add.f32 	%f386, %f382, %f385;
	setp.gt.f32 	%p75, %f381, 0f00000000;
	selp.b32 	%r79, 0, -2097152000, %p75;
	abs.f32 	%f387, %f77;
	setp.num.f32 	%p76, %f387, %f387;
	setp.lt.f32 	%p77, %f380, 0f00000000;
	selp.f32 	%f388, 0f00000000, 0f7F800000, %p77;
	abs.f32 	%f389, %f380;
	setp.gt.f32 	%p78, %f389, 0f43180000;
	cvt.rzi.s32.f32 	%r80, %f381;
	shl.b32 	%r81, %r80, 23;
	sub.s32 	%r82, %r81, %r79;
	mov.b32 	%f390, %r82;
	add.s32 	%r83, %r79, 2130706432;
	mov.b32 	%f391, %r83;
	fma.rn.f32 	%f392, %f386, 0f391FCB8E, 0f3AAF85ED;
	fma.rn.f32 	%f393, %f392, %f386, 0f3C1D9856;
	fma.rn.f32 	%f394, %f393, %f386, 0f3D6357BB;
	fma.rn.f32 	%f395, %f394, %f386, 0f3E75FDEC;
	fma.rn.f32 	%f396, %f395, %f386, 0f3F317218;
	fma.rn.f32 	%f397, %f396, %f386, 0f3F800000;
	mul.f32 	%f398, %f397, %f391;
	mul.f32 	%f399, %f398, %f390;
	selp.f32 	%f529, %f388, %f399, %p78;
	@%p76 bra 	$L__BB3_76;
	mov.f32 	%f400, 0f41200000;
	add.rn.f32 	%f529, %f400, %f77;
$L__BB3_76:
	neg.f32 	%f401, %f529;
	cvt.rzi.s32.f32 	%r84, %f401;
	st.global.u8 	[%rd38+3], %r84;
	add.s64 	%rd74, %rd74, 4;
	setp.lt.u64 	%p79, %rd74, %rd40;
	@%p79 bra 	$L__BB3_64;
$L__BB3_77:
	ret;

}
	// .globl	geomspace_i16
.visible .entry geomspace_i16(
	.param .u64 .ptr .align 1 geomspace_i16_param_0,
	.param .u16 geomspace_i16_param_1,
	.param .u16 geomspace_i16_param_2,
	.param .u8 geomspace_i16_param_3,
	.param .u64 geomspace_i16_param_4
)
{
	.reg .pred 	%p<109>;
	.reg .b16 	%rs<52>;
	.reg .b32 	%r<112>;
	.reg .b32 	%f<530>;
	.reg .b64 	%rd<91>;

	ld.param.u64 	%rd49, [geomspace_i16_param_0];
	ld.param.u16 	%rs49, [geomspace_i16_param_1];
	ld.param.u16 	%rs22, [geomspace_i16_param_2];
	ld.param.s8 	%rs23, [geomspace_i16_param_3];
	ld.param.u64 	%rd48, [geomspace_i16_param_4];
	cvta.to.global.u64 	%rd1, %rd49;
	mov.u32 	%r4, %ctaid.x;
	mov.u32 	%r5, %ntid.x;
	mov.u32 	%r6, %tid.x;
	mad.lo.s32 	%r7, %r4, %r5, %r6;
	cvt.u64.u32 	%rd2, %r7;
	mov.u32 	%r8, %nctaid.x;
	mul.lo.s32 	%r9, %r5, %r8;
	cvt.u64.u32 	%rd3, %r9;
	shr.u64 	%rd4, %rd48, 2;
	setp.le.u64 	%p1, %rd4, %rd2;
	@%p1 bra 	$L__BB4_35;
	cvt.s64.s16 	%rd79, %rs49;
	cvt.s64.s16 	%rd50, %rs22;
	mov.f32 	%f81, 0fB1800000;
	mov.f32 	%f82, 0f3EE38E39;
	mul.rn.f32 	%f83, %f82, %f81;
	mov.f32 	%f84, 0f3D4A4588;
	mov.f32 	%f85, 0f3DF80F5F;
	mul.rn.f32 	%f86, %f85, %f84;
	fma.rn.f32 	%f87, %f83, 0f3FB8AA3B, 0f336DD092;
	fma.rn.f32 	%f88, 0f3E638E39, 0f32A55E34, %f87;
	mul.f32 	%f89, %f86, 0f40400000;
	fma.rn.f32 	%f90, %f89, %f83, %f88;
	fma.rn.f32 	%f91, %f86, 0f3E638E39, %f90;
	mov.f32 	%f92, 0f405484B1;
	add.rn.f32 	%f1, %f92, %f91;
	mov.f32 	%f93, 0fC05484B1;
	add.rn.f32 	%f94, %f1, %f93;
	neg.f32 	%f95, %f94;
	add.rn.f32 	%f2, %f91, %f95;
	shl.b64 	%rd51, %rd2, 2;
	mad.lo.s64 	%rd6, %rd50, %rd51, %rd50;
	or.b64  	%rd52, %rd51, 2;
	mul.lo.s64 	%rd7, %rd52, %rd50;
	or.b64  	%rd53, %rd51, 3;
	mul.lo.s64 	%rd8, %rd53, %rd50;
	shl.b64 	%rd54, %rd2, 3;
	add.s64 	%rd78, %rd1, %rd54;
	mul.lo.s64 	%rd55, %rd50, %rd2;
	shl.b64 	%rd10, %rd55, 2;
	mov.u64 	%rd80, %rd2;
$L__BB4_2:
	setp.eq.s16 	%p2, %rs23, 0;
	@%p2 bra 	$L__BB4_7;
	add.s64 	%rd56, %rd10, %rd79;
	cvt.rn.f32.u64 	%f3, %rd56;
	setp.eq.s64 	%p3, %rd56, 0;
	mov.f32 	%f512, 0f3F800000;
	@%p3 bra 	$L__BB4_6;
	mul.rn.f32 	%f97, %f1, %f3;
	cvt.rni.f32.f32 	%f98, %f97;
	sub.f32 	%f99, %f97, %f98;
	neg.f32 	%f100, %f97;
	fma.rn.f32 	%f101, %f1, %f3, %f100;
	fma.rn.f32 	%f102, %f2, %f3, %f101;
	add.f32 	%f103, %f99, %f102;
	setp.gt.f32 	%p4, %f98, 0f00000000;
	selp.b32 	%r10, 0, -2097152000, %p4;
	abs.f32 	%f104, %f3;
	setp.num.f32 	%p5, %f104, %f104;
	setp.lt.f32 	%p6, %f97, 0f00000000;
	selp.f32 	%f105, 0f00000000, 0f7F800000, %p6;
	abs.f32 	%f106, %f97;
	setp.gt.f32 	%p7, %f106, 0f43180000;
	cvt.rzi.s32.f32 	%r11, %f98;
	shl.b32 	%r12, %r11, 23;
	sub.s32 	%r13, %r12, %r10;
	mov.b32 	%f107, %r13;
	add.s32 	%r14, %r10, 2130706432;
	mov.b32 	%f108, %r14;
	fma.rn.f32 	%f109, %f103, 0f391FCB8E, 0f3AAF85ED;
	fma.rn.f32 	%f110, %f109, %f103, 0f3C1D9856;
	fma.rn.f32 	%f111, %f110, %f103, 0f3D6357BB;
	fma.rn.f32 	%f112, %f111, %f103, 0f3E75FDEC;
	fma.rn.f32 	%f113, %f112, %f103, 0f3F317218;
	fma.rn.f32 	%f114, %f113, %f103, 0f3F800000;
	mul.f32 	%f115, %f114, %f108;
	mul.f32 	%f116, %f115, %f107;
	selp.f32 	%f512, %f105, %f116, %p7;
	@%p5 bra 	$L__BB4_6;
	mov.f32 	%f117, 0f41200000;
	add.rn.f32 	%f512, %f117, %f3;
$L__BB4_6:
	neg.f32 	%f513, %f512;
	bra.uni 	$L__BB4_10;
$L__BB4_7:
	add.s64 	%rd57, %rd10, %rd79;
	cvt.rn.f32.u64 	%f8, %rd57;
	setp.eq.s64 	%p8, %rd57, 0;
	mov.f32 	%f513, 0f3F800000;
	@%p8 bra 	$L__BB4_10;
	mul.rn.f32 	%f119, %f1, %f8;
	cvt.rni.f32.f32 	%f120, %f119;
	sub.f32 	%f121, %f119, %f120;
	neg.f32 	%f122, %f119;
	fma.rn.f32 	%f123, %f1, %f8, %f122;
	fma.rn.f32 	%f124, %f2, %f8, %f123;
	add.f32 	%f125, %f121, %f124;
	setp.gt.f32 	%p9, %f120, 0f00000000;
	selp.b32 	%r15, 0, -2097152000, %p9;
	abs.f32 	%f126, %f8;
	setp.num.f32 	%p10, %f126, %f126;
	setp.lt.f32 	%p11, %f119, 0f00000000;
	selp.f32 	%f127, 0f00000000, 0f7F800000, %p11;
	abs.f32 	%f128, %f119;
	setp.gt.f32 	%p12, %f128, 0f43180000;
	cvt.rzi.s32.f32 	%r16, %f120;
	shl.b32 	%r17, %r16, 23;
	sub.s32 	%r18, %r17, %r15;
	mov.b32 	%f129, %r18;
	add.s32 	%r19, %r15, 2130706432;
	mov.b32 	%f130, %r19;
	fma.rn.f32 	%f131, %f125, 0f391FCB8E, 0f3AAF85ED;
	fma.rn.f32 	%f132, %f131, %f125, 0f3C1D9856;
	fma.rn.f32 	%f133, %f132, %f125, 0f3D6357BB;
	fma.rn.f32 	%f134, %f133, %f125, 0f3E75FDEC;
	fma.rn.f32 	%f135, %f134, %f125, 0f3F317218;
	fma.rn.f32 	%f136, %f135, %f125, 0f3F800000;
	mul.f32 	%f137, %f136, %f130;
	mul.f32 	%f138, %f137, %f129;
	selp.f32 	%f513, %f127, %f138, %p12;
	@%p10 bra 	$L__BB4_10;
	mov.f32 	%f139, 0f41200000;
	add.rn.f32 	%f513, %f139, %f8;
$L__BB4_10:
	cvt.rzi.s32.f32 	%r1, %f513;
	@%p2 bra 	$L__BB4_15;
	add.s64 	%rd58, %rd6, %rd79;
	cvt.rn.f32.u64 	%f12, %rd58;
	setp.eq.s64 	%p14, %rd58, 0;
	mov.f32 	%f514, 0f3F800000;
	@%p14 bra 	$L__BB4_14;
	mul.rn.f32 	%f141, %f1, %f12;
	cvt.rni.f32.f32 	%f142, %f141;
	sub.f32 	%f143, %f141, %f142;
	neg.f32 	%f144, %f141;
	fma.rn.f32 	%f145, %f1, %f12, %f144;
	fma.rn.f32 	%f146, %f2, %f12, %f145;
	add.f32 	%f147, %f143, %f146;
	setp.gt.f32 	%p15, %f142, 0f00000000;
	selp.b32 	%r20, 0, -2097152000, %p15;
	abs.f32 	%f148, %f12;
	setp.num.f32 	%p16, %f148, %f148;
	setp.lt.f32 	%p17, %f141, 0f00000000;
	selp.f32 	%f149, 0f00000000, 0f7F800000, %p17;
	abs.f32 	%f150, %f141;
	setp.gt.f32 	%p18, %f150, 0f43180000;
	cvt.rzi.s32.f32 	%r21, %f142;
	shl.b32 	%r22, %r21, 23;
	sub.s32 	%r23, %r22, %r20;
	mov.b32 	%f151, %r23;
	add.s32 	%r24, %r20, 2130706432;
	mov.b32 	%f152, %r24;
	fma.rn.f32 	%f153, %f147, 0f391FCB8E, 0f3AAF85ED;
	fma.rn.f32 	%f154, %f153, %f147, 0f3C1D9856;
	fma.rn.f32 	%f155, %f154, %f147, 0f3D6357BB;
	fma.rn.f32 	%f156, %f155, %f147, 0f3E75FDEC;
	fma.rn.f32 	%f157, %f156, %f147, 0f3F317218;
	fma.rn.f32 	%f158, %f157, %f147, 0f3F800000;
	mul.f32 	%f159, %f158, %f152;
	mul.f32 	%f160, %f159, %f151;
	selp.f32 	%f514, %f149, %f160, %p18;
	@%p16 bra 	$L__BB4_14;
	mov.f32 	%f161, 0f41200000;
	add.rn.f32 	%f514, %f161, %f12;
$L__BB4_14:
	neg.f32 	%f515, %f514;
	bra.uni 	$L__BB4_18;
$L__BB4_15:
	add.s64 	%rd59, %rd6, %rd79;
	cvt.rn.f32.u64 	%f17, %rd59;
	setp.eq.s64 	%p19, %rd59, 0;
	mov.f32 	%f515, 0f3F800000;
	@%p19 bra 	$L__BB4_18;
	mul.rn.f32 	%f163, %f1, %f17;
	cvt.rni.f32.f32 	%f164, %f163;
	sub.f32 	%f165, %f163, %f164;
	neg.f32 	%f166, %f163;
	fma.rn.f32 	%f167, %f1, %f17, %f166;
	fma.rn.f32 	%f168, %f2, %f17, %f167;
	add.f32 	%f169, %f165, %f168;
	setp.gt.f32 	%p20, %f164, 0f00000000;
	selp.b32 	%r25, 0, -2097152000, %p20;
	abs.f32 	%f170, %f17;
	setp.num.f32 	%p21, %f170, %f170;
	setp.lt.f32 	%p22, %f163, 0f00000000;
	selp.f32 	%f171, 0f00000000, 0f7F800000, %p22;
	abs.f32 	%f172, %f163;
	setp.gt.f32 	%p23, %f172, 0f43180000;
	cvt.rzi.s32.f32 	%r26, %f164;
	shl.b32 	%r27, %r26, 23;
	sub.s32 	%r28, %r27, %r25;
	mov.b32 	%f173, %r28;
	add.s32 	%r29, %r25, 2130706432;
	mov.b32 	%f174, %r29;
	fma.rn.f32 	%f175, %f169, 0f391FCB8E, 0f3AAF85ED;
	fma.rn.f32 	%f176, %f175, %f169, 0f3C1D9856;
	fma.rn.f32 	%f177, %f176, %f169, 0f3D6357BB;
	fma.rn.f32 	%f178, %f177, %f169, 0f3E75FDEC;
	fma.rn.f32 	%f179, %f178, %f169, 0f3F317218;
	fma.rn.f32 	%f180, %f179, %f169, 0f3F800000;
	mul.f32 	%f181, %f180, %f174;
	mul.f32 	%f182, %f181, %f173;
	selp.f32 	%f515, %f171, %f182, %p23;
	@%p21 bra 	$L__BB4_18;
	mov.f32 	%f183, 0f41200000;
	add.rn.f32 	%f515, %f183, %f17;
$L__BB4_18:
	cvt.rzi.s32.f32 	%r2, %f515;
	@%p2 bra 	$L__BB4_23;
	add.s64 	%rd60, %rd7, %rd79;
	cvt.rn.f32.u64 	%f21, %rd60;
	setp.eq.s64 	%p25, %rd60, 0;
	mov.f32 	%f516, 0f3F800000;
	@%p25 bra 	$L__BB4_22;
	mul.rn.f32 	%f185, %f1, %f21;
	cvt.rni.f32.f32 	%f186, %f185;
	sub.f32 	%f187, %f185, %f186;
	neg.f32 	%f188, %f185;
	fma.rn.f32 	%f189, %f1, %f21, %f188;
	fma.rn.f32 	%f190, %f2, %f21, %f189;
	add.f32 	%f191, %f187, %f190;
	setp.gt.f32 	%p26, %f186, 0f00000000;
	selp.b32 	%r30, 0, -2097152000, %p26;
	abs.f32 	%f192, %f21;
	setp.num.f32 	%p27, %f192, %f192;
	setp.lt.f32 	%p28, %f185, 0f00000000;
	selp.f32 	%f193, 0f00000000, 0f7F800000, %p28;
	abs.f32 	%f194, %f185;
	setp.gt.f32 	%p29, %f194, 0f43180000;
	cvt.rzi.s32.f32 	%r31, %f186;
	shl.b32 	%r32, %r31, 23;
	sub.s32 	%r33, %r32, %r30;
	mov.b32 	%f195, %r33;
	add.s32 	%r34, %r30, 2130706432;
	mov.b32 	%f196, %r34;
	fma.rn.f32 	%f197, %f191, 0f391FCB8E, 0f3AAF85ED;
	fma.rn.f32 	%f198, %f197, %f191, 0f3C1D9856;
	fma.rn.f32 	%f199, %f198, %f191, 0f3D6357BB;
	fma.rn.f32 	%f200, %f199, %f191, 0f3E75FDEC;
	fma.rn.f32 	%f201, %f200, %f191, 0f3F317218;
	fma.rn.f32 	%f202, %f201, %f191, 0f3F800000;
	mul.f32 	%f203, %f202, %f196;
	mul.f32 	%f204, %f203, %f195;
	selp.f32 	%f516, %f193, %f204, %p29;
	@%p27 bra 	$L__BB4_22;
	mov.f32 	%f205, 0f41200000;
	add.rn.f32 	%f516, %f205, %f21;
$L__BB4_22:
	neg.f32 	%f517, %f516;
	bra.uni 	$L__BB4_26;
$L__BB4_23:
	add.s64 	%rd61, %rd7, %rd79;
	cvt.rn.f32.u64 	%f26, %rd61;
	setp.eq.s64 	%p30, %rd61, 0;
	mov.f32 	%f517, 0f3F800000;
	@%p30 bra 	$L__BB4_26;
	mul.rn.f32 	%f207, %f1, %f26;
	cvt.rni.f32.f32 	%f208, %f207;
	sub.f32 	%f209, %f207, %f208;
	neg.f32 	%f210, %f207;
	fma.rn.f32 	%f211, %f1, %f26, %f210;
	fma.rn.f32 	%f212, %f2, %f26, %f211;
	add.f32 	%f213, %f209, %f212;
	setp.gt.f32 	%p31, %f208, 0f00000000;
	selp.b32 	%r35, 0, -2097152000, %p31;
	abs.f32 	%f214, %f26;
	setp.num.f32 	%p32, %f214, %f214;
	setp.lt.f32 	%p33, %f207, 0f00000000;
	selp.f32 	%f215, 0f00000000, 0f7F800000, %p33;
	abs.f32 	%f216, %f207;
	setp.gt.f32 	%p34, %f216, 0f43180000;
	cvt.rzi.s32.f32 	%r36, %f208;
	shl.b32 	%r37, %r36, 23;
	sub.s32 	%r38, %r37, %r35;
	mov.b32 	%f217, %r38;
	add.s32 	%r39, %r35, 2130706432;
	mov.b32 	%f218, %r39;
	fma.rn.f32 	%f219, %f213, 0f391FCB8E, 0f3AAF85ED;
	fma.rn.f32 	%f220, %f219, %f213, 0f3C1D9856;
	fma.rn.f32 	%f221, %f220, %f213, 0f3D6357BB;
	fma.rn.f32 	%f222, %f221, %f213, 0f3E75FDEC;
	fma.rn.f32 	%f223, %f222, %f213, 0f3F317218;
	fma.rn.f32 	%f224, %f223, %f213, 0f3F800000;
	mul.f32 	%f225, %f224, %f218;
	mul.f32 	%f226, %f225, %f217;
	selp.f32 	%f517, %f215, %f226, %p34;
	@%p32 bra 	$L__BB4_26;
	mov.f32 	%f227, 0f41200000;
	add.rn.f32 	%f517, %f227, %f26;
$L__BB4_26:
	cvt.rzi.s32.f32 	%r3, %f517;
	@%p2 bra 	$L__BB4_31;
	add.s64 	%rd62, %rd8, %rd79;
	cvt.rn.f32.u64 	%f30, %rd62;
	setp.eq.s64 	%p36, %rd62, 0;
	mov.f32 	%f518, 0f3F800000;
	@%p36 bra 	$L__BB4_30;
	mul.rn.f32 	%f229, %f1, %f30;
	cvt.rni.f32.f32 	%f230, %f229;
	sub.f32 	%f231, %f229, %f230;
	neg.f32 	%f232, %f229;
	fma.rn.f32 	%f233, %f1, %f30, %f232;
	fma.rn.f32 	%f234, %f2, %f30, %f233;
	add.f32 	%f235, %f231, %f234;
	setp.gt.f32 	%p37, %f230, 0f00000000;
	selp.b32 	%r40, 0, -2097152000, %p37;
	abs.f32 	%f236, %f30;
	setp.num.f32 	%p38, %f236, %f236;
	setp.lt.f32 	%p39, %f229, 0f00000000;
	selp.f32 	%f237, 0f00000000, 0f7F800000, %p39;
	abs.f32 	%f238, %f229;
	setp.gt.f32 	%p40, %f238, 0f43180000;
	cvt.rzi.s32.f32 	%r41, %f230;
	shl.b32 	%r42, %r41, 23;
	sub.s32 	%r43, %r42, %r40;
	mov.b32 	%f239, %r43;
	add.s32 	%r44, %r40, 2130706432;
	mov.b32 	%f240, %r44;
	fma.rn.f32 	%f241, %f235, 0f391FCB8E, 0f3AAF85ED;
	fma.rn.f32 	%f242, %f241, %f235, 0f3C1D9856;
	fma.rn.f32 	%f243, %f242, %f235, 0f3D6357BB;
	fma.rn.f32 	%f244, %f243, %f235, 0f3E75FDEC;
	fma.rn.f32 	%f245, %f244, %f235, 0f3F317218;
	fma.rn.f32 	%f246, %f245, %f235, 0f3F800000;
	mul.f32 	%f247, %f246, %f240;
	mul.f32 	%f248, %f247, %f239;
	selp.f32 	%f518, %f237, %f248, %p40;
	@%p38 bra 	$L__BB4_30;
	mov.f32 	%f249, 0f41200000;
	add.rn.f32 	%f518, %f249, %f30;
$L__BB4_30:
	neg.f32 	%f519, %f518;
	bra.uni 	$L__BB4_34;
$L__BB4_31:
	add.s64 	%rd63, %rd8, %rd79;
	cvt.rn.f32.u64 	%f35, %rd63;
	setp.eq.s64 	%p41, %rd63, 0;
	mov.f32 	%f519, 0f3F800000;
	@%p41 bra 	$L__BB4_34;
	mul.rn.f32 	%f251, %f1, %f35;
	cvt.rni.f32.f32 	%f252, %f251;
	sub.f32 	%f253, %f251, %f252;
	neg.f32 	%f254, %f251;
	fma.rn.f32 	%f255, %f1, %f35, %f254;
	fma.rn.f32 	%f256, %f2, %f35, %f255;
	add.f32 	%f257, %f253, %f256;
	setp.gt.f32 	%p42, %f252, 0f00000000;
	selp.b32 	%r45, 0, -2097152000, %p42;
	abs.f32 	%f258, %f35;
	setp.num.f32 	%p43, %f258, %f258;
	setp.lt.f32 	%p44, %f251, 0f00000000;
	selp.f32 	%f259, 0f00000000, 0f7F800000, %p44;
	abs.f32 	%f260, %f251;
	setp.gt.f32 	%p45, %f260, 0f43180000;
	cvt.rzi.s32.f32 	%r46, %f252;
	shl.b32 	%r47, %r46, 23;
	sub.s32 	%r48, %r47, %r45;
	mov.b32 	%f261, %r48;
	add.s32 	%r49, %r45, 2130706432;
	mov.b32 	%f262, %r49;
	fma.rn.f32 	%f263, %f257, 0f391FCB8E, 0f3AAF85ED;
	fma.rn.f32 	%f264, %f263, %f257, 0f3C1D9856;
	fma.rn.f32 	%f265, %f264, %f257, 0f3D6357BB;
	fma.rn.f32 	%f266, %f265, %f257, 0f3E75FDEC;
	fma.rn.f32 	%f267, %f266, %f257, 0f3F317218;
	fma.rn.f32 	%f268, %f267, %f257, 0f3F800000;
	mul.f32 	%f269, %f268, %f262;
	mul.f32 	%f270, %f269, %f261;
	selp.f32 	%f519, %f259, %f270, %p45;
	@%p43 bra 	$L__BB4_34;
	mov.f32 	%f271, 0f41200000;
	add.rn.f32 	%f519, %f271, %f35;
$L__BB4_34:
	cvt.rzi.s32.f32 	%r50, %f519;
	cvt.u16.u32 	%rs24, %r50;
	cvt.u16.u32 	%rs25, %r1;
	cvt.u16.u32 	%rs26, %r2;
	cvt.u16.u32 	%rs27, %r3;
	st.global.v4.u16 	[%rd78], {%rs25, %rs26, %rs27, %rs24};
	add.s64 	%rd80, %rd80, %rd3;
	cvt.s64.s16 	%rd64, %rs22;
	mul.lo.s64 	%rd65, %rd64, %rd3;
	shl.b64 	%rd66, %rd65, 2;
	add.s64 	%rd79, %rd79, %rd66;
	shl.b64 	%rd67, %rd3, 3;
	add.s64 	%rd78, %rd78, %rd67;
	setp.lt.u64 	%p46, %rd80, %rd4;
	@%p46 bra 	$L__BB4_2;
$L__BB4_35:
	cvt.u32.u64 	%r51, %rd2;
	setp.ne.s32 	%p47, %r51, 0;
	and.b64  	%rd17, %rd48, -4;
	setp.eq.s64 	%p48, %rd17, %rd48;
	or.pred  	%p49, %p47, %p48;
	@%p49 bra 	$L__BB4_79;
	setp.ne.s16 	%p50, %rs23, 0;
	mov.f32 	%f272, 0fB1800000;
	mov.f32 	%f273, 0f3EE38E39;
	mul.rn.f32 	%f274, %f273, %f272;
	mov.f32 	%f275, 0f3D4A4588;
	mov.f32 	%f276, 0f3DF80F5F;
	mul.rn.f32 	%f277, %f276, %f275;
	fma.rn.f32 	%f278, %f274, 0f3FB8AA3B, 0f336DD092;
	fma.rn.f32 	%f279, 0f3E638E39, 0f32A55E34, %f278;
	mul.f32 	%f280, %f277, 0f40400000;
	fma.rn.f32 	%f281, %f280, %f274, %f279;
	fma.rn.f32 	%f282, %f277, 0f3E638E39, %f281;
	mov.f32 	%f283, 0f405484B1;
	add.rn.f32 	%f39, %f283, %f282;
	mov.f32 	%f284, 0fC05484B1;
	add.rn.f32 	%f285, %f39, %f284;
	neg.f32 	%f286, %f285;
	add.rn.f32 	%f40, %f282, %f286;
	@%p50 bra 	$L__BB4_58;
	add.s64 	%rd73, %rd17, 1;
	max.u64 	%rd18, %rd48, %rd73;
	and.b64  	%rd19, %rd18, 3;
	setp.eq.s64 	%p80, %rd19, 0;
	mov.u64 	%rd85, %rd17;
	@%p80 bra 	$L__BB4_43;
	shl.b64 	%rd74, %rd4, 3;
	add.s64 	%rd82, %rd1, %rd74;
	cvt.u16.u64 	%rs38, %rd4;
	mul.lo.s16 	%rs39, %rs22, %rs38;
	shl.b16 	%rs40, %rs39, 2;
	add.s16 	%rs48, %rs49, %rs40;
	neg.s64 	%rd81, %rd19;
	add.s64 	%rd85, %rd17, %rd19;
$L__BB4_39:
	.pragma "nounroll";
	cvt.rn.f32.s16 	%f41, %rs48;
	setp.eq.s16 	%p81, %rs48, 0;
	mov.f32 	%f520, 0f3F800000;
	@%p81 bra 	$L__BB4_42;
	mul.rn.f32 	%f403, %f39, %f41;
	cvt.rni.f32.f32 	%f404, %f403;
	sub.f32 	%f405, %f403, %f404;
	neg.f32 	%f406, %f403;
	fma.rn.f32 	%f407, %f39, %f41, %f406;
	fma.rn.f32 	%f408, %f40, %f41, %f407;
	add.f32 	%f409, %f405, %f408;
	setp.gt.f32 	%p82, %f404, 0f00000000;
	selp.b32 	%r82, 0, -2097152000, %p82;
	abs.f32 	%f410, %f41;
	setp.num.f32 	%p83, %f410, %f410;
	setp.lt.f32 	%p84, %f403, 0f00000000;
	selp.f32 	%f411, 0f00000000, 0f7F800000, %p84;
	abs.f32 	%f412, %f403;
	setp.gt.f32 	%p85, %f412, 0f43180000;
	cvt.rzi.s32.f32 	%r83, %f404;
	shl.b32 	%r84, %r83, 23;
	sub.s32 	%r85, %r84, %r82;
	mov.b32 	%f413, %r85;
	add.s32 	%r86, %r82, 2130706432;
	mov.b32 	%f414, %r86;
	fma.rn.f32 	%f415, %f409, 0f391FCB8E, 0f3AAF85ED;
	fma.rn.f32 	%f416, %f415, %f409, 0f3C1D9856;
	fma.rn.f32 	%f417, %f416, %f409, 0f3D6357BB;
	fma.rn.f32 	%f418, %f417, %f409, 0f3E75FDEC;
	fma.rn.f32 	%f419, %f418, %f409, 0f3F317218;
	fma.rn.f32 	%f420, %f419, %f409, 0f3F800000;
	mul.f32 	%f421, %f420, %f414;
	mul.f32 	%f422, %f421, %f413;
	selp.f32 	%f520, %f411, %f422, %p85;
	@%p83 bra 	$L__BB4_42;
	mov.f32 	%f423, 0f41200000;
	add.rn.f32 	%f520, %f423, %f41;
$L__BB4_42:
	cvt.rzi.s32.f32 	%r87, %f520;
	st.global.u16 	[%rd82], %r87;
	add.s64 	%rd82, %rd82, 2;
	add.s16 	%rs48, %rs48, %rs22;
	add.s64 	%rd81, %rd81, 1;
	setp.ne.s64 	%p86, %rd81, 0;
	@%p86 bra 	$L__BB4_39;
$L__BB4_43:
	sub.s64 	%rd75, %rd17, %rd18;
	setp.gt.u64 	%p87, %rd75, -4;
	@%p87 bra 	$L__BB4_79;
	cvt.u16.u64 	%rs41, %rd85;
	mul.lo.s16 	%rs4, %rs22, %rs41;
	shl.b16 	%rs5, %rs22, 2;
	add.s16 	%rs42, %rs41, 3;
	mul.lo.s16 	%rs6, %rs22, %rs42;
	shl.b64 	%rd76, %rd85, 1;
	add.s64 	%rd77, %rd76, %rd1;
	add.s64 	%rd84, %rd77, 4;
	add.s16 	%rs7, %rs4, %rs22;
	add.s16 	%rs43, %rs41, 2;
	mul.lo.s16 	%rs8, %rs22, %rs43;
$L__BB4_45:
	add.s16 	%rs44, %rs4, %rs49;
	cvt.rn.f32.s16 	%f45, %rs44;
	setp.eq.s16 	%p88, %rs44, 0;
	mov.f32 	%f521, 0f3F800000;
	@%p88 bra 	$L__BB4_48;
	mul.rn.f32 	%f425, %f39, %f45;
	cvt.rni.f32.f32 	%f426, %f425;
	sub.f32 	%f427, %f425, %f426;
	neg.f32 	%f428, %f425;
	fma.rn.f32 	%f429, %f39, %f45, %f428;
	fma.rn.f32 	%f430, %f40, %f45, %f429;
	add.f32 	%f431, %f427, %f430;
	setp.gt.f32 	%p89, %f426, 0f00000000;
	selp.b32 	%r88, 0, -2097152000, %p89;
	abs.f32 	%f432, %f45;
	setp.num.f32 	%p90, %f432, %f432;
	setp.lt.f32 	%p91, %f425, 0f00000000;
	selp.f32 	%f433, 0f00000000, 0f7F800000, %p91;
	abs.f32 	%f434, %f425;
	setp.gt.f32 	%p92, %f434, 0f43180000;
	cvt.rzi.s32.f32 	%r89, %f426;
	shl.b32 	%r90, %r89, 23;
	sub.s32 	%r91, %r90, %r88;
	mov.b32 	%f435, %r91;
	add.s32 	%r92, %r88, 2130706432;
	mov.b32 	%f436, %r92;
	fma.rn.f32 	%f437, %f431, 0f391FCB8E, 0f3AAF85ED;
	fma.rn.f32 	%f438, %f437, %f431, 0f3C1D9856;
	fma.rn.f32 	%f439, %f438, %f431, 0f3D6357BB;
	fma.rn.f32 	%f440, %f439, %f431, 0f3E75FDEC;
	fma.rn.f32 	%f441, %f440, %f431, 0f3F317218;
	fma.rn.f32 	%f442, %f441, %f431, 0f3F800000;
	mul.f32 	%f443, %f442, %f436;
	mul.f32 	%f444, %f443, %f435;
	selp.f32 	%f521, %f433, %f444, %p92;
	@%p90 bra 	$L__BB4_48;
	mov.f32 	%f445, 0f41200000;
	add.rn.f32 	%f521, %f445, %f45;
$L__BB4_48:
	cvt.rzi.s32.f32 	%r93, %f521;
	st.global.u16 	[%rd84+-4], %r93;
	add.s16 	%rs45, %rs7, %rs49;
	cvt.rn.f32.s16 	%f49, %rs45;
	setp.eq.s16 	%p93, %rs45, 0;
	mov.f32 	%f522, 0f3F800000;
	@%p93 bra 	$L__BB4_51;
	mul.rn.f32 	%f447, %f39, %f49;
	cvt.rni.f32.f32 	%f448, %f447;
	sub.f32 	%f449, %f447, %f448;
	neg.f32 	%f450, %f447;
	fma.rn.f32 	%f451, %f39, %f49, %f450;
	fma.rn.f32 	%f452, %f40, %f49, %f451;
	add.f32 	%f453, %f449, %f452;
	setp.gt.f32 	%p94, %f448, 0f00000000;
	selp.b32 	%r94, 0, -2097152000, %p94;
	abs.f32 	%f454, %f49;
	setp.num.f32 	%p95, %f454, %f454;
	setp.lt.f32 	%p96, %f447, 0f00000000;
	selp.f32 	%f455, 0f00000000, 0f7F800000, %p96;
	abs.f32 	%f456, %f447;
	setp.gt.f32 	%p97, %f456, 0f43180000;
	cvt.rzi.s32.f32 	%r95, %f448;
	shl.b32 	%r96, %r95, 23;
	sub.s32 	%r97, %r96, %r94;
	mov.b32 	%f457, %r97;
	add.s32 	%r98, %r94, 2130706432;
	mov.b32 	%f458, %r98;
	fma.rn.f32 	%f459, %f453, 0f391FCB8E, 0f3AAF85ED;
	fma.rn.f32 	%f460, %f459, %f453, 0f3C1D9856;
	fma.rn.f32 	%f461, %f460, %f453, 0f3D6357BB;
	fma.rn.f32 	%f462, %f461, %f453, 0f3E75FDEC;
	fma.rn.f32 	%f463, %f462, %f453, 0f3F317218;
	fma.rn.f32 	%f464, %f463, %f453, 0f3F800000;
	mul.f32 	%f465, %f464, %f458;
	mul.f32 	%f466, %f465, %f457;
	selp.f32 	%f522, %f455, %f466, %p97;
	@%p95 bra 	$L__BB4_51;
	mov.f32 	%f467, 0f41200000;
	add.rn.f32 	%f522, %f467, %f49;
$L__BB4_51:
	cvt.rzi.s32.f32 	%r99, %f522;
	st.global.u16 	[%rd84+-2], %r99;
	add.s16 	%rs46, %rs8, %rs49;
	cvt.rn.f32.s16 	%f53, %rs46;
	setp.eq.s16 	%p98, %rs46, 0;
	mov.f32 	%f523, 0f3F800000;
	@%p98 bra 	$L__BB4_54;
	mul.rn.f32 	%f469, %f39, %f53;
	cvt.rni.f32.f32 	%f470, %f469;
	sub.f32 	%f471, %f469, %f470;
	neg.f32 	%f472, %f469;
	fma.rn.f32 	%f473, %f39, %f53, %f472;
	fma.rn.f32 	%f474, %f40, %f53, %f473;
	add.f32 	%f475, %f471, %f474;
	setp.gt.f32 	%p99, %f470, 0f00000000;
	selp.b32 	%r100, 0, -2097152000, %p99;
	abs.f32 	%f476, %f53;
	setp.num.f32 	%p100, %f476, %f476;
	setp.lt.f32 	%p101, %f469, 0f00000000;
	selp.f32 	%f477, 0f00000000, 0f7F800000, %p101;
	abs.f32 	%f478, %f469;
	setp.gt.f32 	%p102, %f478, 0f43180000;
	cvt.rzi.s32.f32 	%r101, %f470;
	shl.b32 	%r102, %r101, 23;
	sub.s32 	%r103, %r102, %r100;
	mov.b32 	%f479, %r103;
	add.s32 	%r104, %r100, 2130706432;
	mov.b32 	%f480, %r104;
	fma.rn.f32 	%f481, %f475, 0f391FCB8E, 0f3AAF85ED;
	fma.rn.f32 	%f482, %f481, %f475, 0f3C1D9856;
	fma.rn.f32 	%f483, %f482, %f475, 0f3D6357BB;
	fma.rn.f32 	%f484, %f483, %f475, 0f3E75FDEC;
	fma.rn.f32 	%f485, %f484, %f475, 0f3F317218;
	fma.rn.f32 	%f486, %f485, %f475, 0f3F800000;
	mul.f32 	%f487, %f486, %f480;
	mul.f32 	%f488, %f487, %f479;
	selp.f32 	%f523, %f477, %f488, %p102;
	@%p100 bra 	$L__BB4_54;
	mov.f32 	%f489, 0f41200000;
	add.rn.f32 	%f523, %f489, %f53;
$L__BB4_54:
	cvt.rzi.s32.f32 	%r105, %f523;
	st.global.u16 	[%rd84], %r105;
	add.s16 	%rs47, %rs6, %rs49;
	cvt.rn.f32.s16 	%f57, %rs47;
	setp.eq.s16 	%p103, %rs47, 0;
	mov.f32 	%f524, 0f3F800000;
	@%p103 bra 	$L__BB4_57;
	mul.rn.f32 	%f491, %f39, %f57;
	cvt.rni.f32.f32 	%f492, %f491;
	sub.f32 	%f493, %f491, %f492;
	neg.f32 	%f494, %f491;
	fma.rn.f32 	%f495, %f39, %f57, %f494;
	fma.rn.f32 	%f496, %f40, %f57, %f495;
	add.f32 	%f497, %f493, %f496;
	setp.gt.f32 	%p104, %f492, 0f00000000;
	selp.b32 	%r106, 0, -2097152000, %p104;
	abs.f32 	%f498, %f57;
	setp.num.f32 	%p105, %f498, %f498;
	setp.lt.f32 	%p106, %f491, 0f00000000;
	selp.f32 	%f499, 0f00000000, 0f7F800000, %p106;
	abs.f32 	%f500, %f491;
	setp.gt.f32 	%p107, %f500, 0f43180000;
	cvt.rzi.s32.f32 	%r107, %f492;
	shl.b32 	%r108, %r107, 23;
	sub.s32 	%r109, %r108, %r106;
	mov.b32 	%f501, %r109;
	add.s32 	%r110, %r106, 2130706432;
	mov.b32 	%f502, %r110;
	fma.rn.f32 	%f503, %f497, 0f391FCB8E, 0f3AAF85ED;
	fma.rn.f32 	%f504, %f503, %f497, 0f3C1D9856;
	fma.rn.f32 	%f505, %f504, %f497, 0f3D6357BB;
	fma.rn.f32 	%f506, %f505, %f497, 0f3E75FDEC;
	fma.rn.f32 	%f507, %f506, %f497, 0f3F317218;
	fma.rn.f32 	%f508, %f507, %f497, 0f3F800000;
	mul.f32 	%f509, %f508, %f502;
	mul.f32 	%f510, %f509, %f501;
	selp.f32 	%f524, %f499, %f510, %p107;
	@%p105 bra 	$L__BB4_57;
	mov.f32 	%f511, 0f41200000;
	add.rn.f32 	%f524, %f511, %f57;
$L__BB4_57:
	cvt.rzi.s32.f32 	%r111, %f524;
	st.global.u16 	[%rd84+2], %r111;
	add.s64 	%rd85, %rd85, 4;
	add.s16 	%rs49, %rs49, %rs5;
	add.s64 	%rd84, %rd84, 8;
	setp.lt.u64 	%p108, %rd85, %rd48;
	@%p108 bra 	$L__BB4_45;
	bra.uni 	$L__BB4_79;
$L__BB4_58:
	add.s64 	%rd68, %rd17, 1;
	max.u64 	%rd33, %rd48, %rd68;
	and.b64  	%rd34, %rd33, 3;
	setp.eq.s64 	%p51, %rd34, 0;
	mov.u64 	%rd90, %rd17;
	@%p51 bra 	$L__BB4_64;
	shl.b64 	%rd69, %rd4, 3;
	add.s64 	%rd87, %rd1, %rd69;
	cvt.u16.u64 	%rs28, %rd4;
	mul.lo.s16 	%rs29, %rs22, %rs28;
	shl.b16 	%rs30, %rs29, 2;
	add.s16 	%rs50, %rs49, %rs30;
	neg.s64 	%rd86, %rd34;
	add.s64 	%rd90, %rd17, %rd34;
$L__BB4_60:
	.pragma "nounroll";
	cvt.rn.f32.s16 	%f61, %rs50;
	setp.eq.s16 	%p52, %rs50, 0;
	mov.f32 	%f525, 0f3F800000;
	@%p52 bra 	$L__BB4_63;
	mul.rn.f32 	%f288, %f39, %f61;
	cvt.rni.f32.f32 	%f289, %f288;
	sub.f32 	%f290, %f288, %f289;
	neg.f32 	%f291, %f288;
	fma.rn.f32 	%f292, %f39, %f61, %f291;
	fma.rn.f32 	%f293, %f40, %f61, %f292;
	add.f32 	%f294, %f290, %f293;
	setp.gt.f32 	%p53, %f289, 0f00000000;
	selp.b32 	%r52, 0, -2097152000, %p53;
	abs.f32 	%f295, %f61;
	setp.num.f32 	%p54, %f295, %f295;
	setp.lt.f32 	%p55, %f288, 0f00000000;
	selp.f32 	%f296, 0f00000000, 0f7F800000, %p55;
	abs.f32 	%f297, %f288;
	setp.gt.f32 	%p56, %f297, 0f43180000;
	cvt.rzi.s32.f32 	%r53, %f289;
	shl.b32 	%r54, %r53, 23;
	sub.s32 	%r55, %r54, %r52;
	mov.b32 	%f298, %r55;
	add.s32 	%r56, %r52, 2130706432;
	mov.b32 	%f299, %r56;
	fma.rn.f32 	%f300, %f294, 0f391FCB8E, 0f3AAF85ED;
	fma.rn.f32 	%f301, %f300, %f294, 0f3C1D9856;
	fma.rn.f32 	%f302, %f301, %f294, 0f3D6357BB;
	fma.rn.f32 	%f303, %f302, %f294, 0f3E75FDEC;
	fma.rn.f32 	%f304, %f303, %f294, 0f3F317218;
	fma.rn.f32 	%f305, %f304, %f294, 0f3F800000;
	mul.f32 	%f306, %f305, %f299;
	mul.f32 	%f307, %f306, %f298;
	selp.f32 	%f525, %f296, %f307, %p56;
	@%p54 bra 	$L__BB4_63;
	mov.f32 	%f308, 0f41200000;
	add.rn.f32 	%f525, %f308, %f61;
$L__BB4_63:
	neg.f32 	%f309, %f525;
	cvt.rzi.s32.f32 	%r57, %f309;
	st.global.u16 	[%rd87], %r57;
	add.s64 	%rd87, %rd87, 2;
	add.s16 	%rs50, %rs50, %rs22;
	add.s64 	%rd86, %rd86, 1;
	setp.ne.s64 	%p57, %rd86, 0;
	@%p57 bra 	$L__BB4_60;
$L__BB4_64:
	sub.s64 	%rd70, %rd17, %rd33;
	setp.gt.u64 	%p58, %rd70, -4;
	@%p58 bra 	$L__BB4_79;
	cvt.u16.u64 	%rs31, %rd90;
	mul.lo.s16 	%rs14, %rs22, %rs31;
	shl.b16 	%rs15, %rs22, 2;
	add.s16 	%rs32, %rs31, 3;
	mul.lo.s16 	%rs16, %rs22, %rs32;
	shl.b64 	%rd71, %rd90, 1;
	add.s64 	%rd72, %rd71, %rd1;
	add.s64 	%rd89, %rd72, 4;
	add.s16 	%rs17, %rs14, %rs22;
	add.s16 	%rs33, %rs31, 2;
	mul.lo.s16 	%rs18, %rs22, %rs33;
$L__BB4_66:
	add.s16 	%rs34, %rs14, %rs49;
	cvt.rn.f32.s16 	%f65, %rs34;
	setp.eq.s16 	%p59, %rs34, 0;
	mov.f32 	%f526, 0f3F800000;
	@%p59 bra 	$L__BB4_69;
	mul.rn.f32 	%f311, %f39, %f65;
	cvt.rni.f32.f32 	%f312, %f311;
	sub.f32 	%f313, %f311, %f312;
	neg.f32 	%f314, %f311;
	fma.rn.f32 	%f315, %f39, %f65, %f314;
	fma.rn.f32 	%f316, %f40, %f65, %f315;
	add.f32 	%f317, %f313, %f316;
	setp.gt.f32 	%p60, %f312, 0f00000000;
	selp.b32 	%r58, 0, -2097152000, %p60;
	abs.f32 	%f318, %f65;
	setp.num.f32 	%p61, %f318, %f318;
	setp.lt.f32 	%p62, %f311, 0f00000000;
	selp.f32 	%f319, 0f00000000, 0f7F800000, %p62;
	abs.f32 	%f320, %f311;
	setp.gt.f32 	%p63, %f320, 0f43180000;
	cvt.rzi.s32.f32 	%r59, %f312;
	shl.b32 	%r60, %r59, 23;
	sub.s32 	%r61, %r60, %r58;
	mov.b32 	%f321, %r61;
	add.s32 	%r62, %r58, 2130706432;
	mov.b32 	%f322, %r62;
	fma.rn.f32 	%f323, %f317, 0f391FCB8E, 0f3AAF85ED;
	fma.rn.f32 	%f324, %f323, %f317, 0f3C1D9856;
	fma.rn.f32 	%f325, %f324, %f317, 0f3D6357BB;
	fma.rn.f32 	%f326, %f325, %f317, 0f3E75FDEC;
	fma.rn.f32 	%f327, %f326, %f317, 0f3F317218;
	fma.rn.f32 	%f328, %f327, %f317, 0f3F800000;
	mul.f32 	%f329, %f328, %f322;
	mul.f32 	%f330, %f329, %f321;
	selp.f32 	%f526, %f319, %f330, %p63;
	@%p61 bra 	$L__BB4_69;
	mov.f32 	%f331, 0f41200000;
	add.rn.f32 	%f526, %f331, %f65;
$L__BB4_69:
	neg.f32 	%f333, %f526;
	cvt.rzi.s32.f32 	%r63, %f333;
	st.global.u16 	[%rd89+-4], %r63;
	add.s16 	%rs35, %rs17, %rs49;
	cvt.rn.f32.s16 	%f69, %rs35;
	setp.eq.s16 	%p64, %rs35, 0;
	mov.f32 	%f527, 0f3F800000;
	@%p64 bra 	$L__BB4_72;
	mul.rn.f32 	%f334, %f39, %f69;
	cvt.rni.f32.f32 	%f335, %f334;
	sub.f32 	%f336, %f334, %f335;
	neg.f32 	%f337, %f334;
	fma.rn.f32 	%f338, %f39, %f69, %f337;
	fma.rn.f32 	%f339, %f40, %f69, %f338;
	add.f32 	%f340, %f336, %f339;
	setp.gt.f32 	%p65, %f335, 0f00000000;
	selp.b32 	%r64, 0, -2097152000, %p65;
	abs.f32 	%f341, %f69;
	setp.num.f32 	%p66, %f341, %f341;
	setp.lt.f32 	%p67, %f334, 0f00000000;
	selp.f32 	%f342, 0f00000000, 0f7F800000, %p67;
	abs.f32 	%f343, %f334;
	setp.gt.f32 	%p68, %f343, 0f43180000;
	cvt.rzi.s32.f32 	%r65, %f335;
	shl.b32 	%r66, %r65, 23;
	sub.s32 	%r67, %r66, %r64;
	mov.b32 	%f344, %r67;
	add.s32 	%r68, %r64, 2130706432;
	mov.b32 	%f345, %r68;
	fma.rn.f32 	%f346, %f340, 0f391FCB8E, 0f3AAF85ED;
	fma.rn.f32 	%f347, %f346, %f340, 0f3C1D9856;
	fma.rn.f32 	%f348, %f347, %f340, 0f3D6357BB;
	fma.rn.f32 	%f349, %f348, %f340, 0f3E75FDEC;
	fma.rn.f32 	%f350, %f349, %f340, 0f3F317218;
	fma.rn.f32 	%f351, %f350, %f340, 0f3F800000;
	mul.f32 	%f352, %f351, %f345;
	mul.f32 	%f353, %f352, %f344;
	selp.f32 	%f527, %f342, %f353, %p68;
	@%p66 bra 	$L__BB4_72;
	mov.f32 	%f354, 0f41200000;
	add.rn.f32 	%f527, %f354, %f69;
$L__BB4_72:
	neg.f32 	%f356, %f527;
	cvt.rzi.s32.f32 	%r69, %f356;
	st.global.u16 	[%rd89+-2], %r69;
	add.s16 	%rs36, %rs18, %rs49;
	cvt.rn.f32.s16 	%f73, %rs36;
	setp.eq.s16 	%p69, %rs36, 0;
	mov.f32 	%f528, 0f3F800000;
	@%p69 bra 	$L__BB4_75;
	mul.rn.f32 	%f357, %f39, %f73;
	cvt.rni.f32.f32 	%f358, %f357;
	sub.f32 	%f359, %f357, %f358;
	neg.f32 	%f360, %f357;
	fma.rn.f32 	%f361, %f39, %f73, %f360;
	fma.rn.f32 	%f362, %f40, %f73, %f361;
	add.f32 	%f363, %f359, %f362;
	setp.gt.f32 	%p70, %f358, 0f00000000;
	selp.b32 	%r70, 0, -2097152000, %p70;
	abs.f32 	%f364, %f73;
	setp.num.f32 	%p71, %f364, %f364;
	setp.lt.f32 	%p72, %f357, 0f00000000;
	selp.f32 	%f365, 0f00000000, 0f7F800000, %p72;
	abs.f32 	%f366, %f357;
	setp.gt.f32 	%p73, %f366, 0f43180000;
	cvt.rzi.s32.f32 	%r71, %f358;
	shl.b32 	%r72, %r71, 23;
	sub.s32 	%r73, %r72, %r70;
	mov.b32 	%f367, %r73;
	add.s32 	%r74, %r70, 2130706432;
	mov.b32 	%f368, %r74;
	fma.rn.f32 	%f369, %f363, 0f391FCB8E, 0f3AAF85ED;
	fma.rn.f32 	%f370, %f369, %f363, 0f3C1D9856;
	fma.rn.f32 	%f371, %f370, %f363, 0f3D6357BB;
	fma.rn.f32 	%f372, %f371, %f363, 0f3E75FDEC;
	fma.rn.f32 	%f373, %f372, %f363, 0f3F317218;
	fma.rn.f32 	%f374, %f373, %f363, 0f3F800000;
	mul.f32 	%f375, %f374, %f368;
	mul.f32 	%f376, %f375, %f367;
	selp.f32 	%f528, %f365, %f376, %p73;
	@%p71 bra 	$L__BB4_75;
	mov.f32 	%f377, 0f41200000;
	add.rn.f32 	%f528, %f377, %f73;
$L__BB4_75:
	neg.f32 	%f379, %f528;
	cvt.rzi.s32.f32 	%r75, %f379;
	st.global.u16 	[%rd89], %r75;
	add.s16 	%rs37, %rs16, %rs49;
	cvt.rn.f32.s16 	%f77, %rs37;
	setp.eq.s16 	%p74, %rs37, 0;
	mov.f32 	%f529, 0f3F800000;
	@%p74 bra 	$L__BB4_78;
	mul.rn.f32 	%f380, %f39, %f77;
	cvt.rni.f32.f32 	%f381, %f380;
	sub.f32 	%f382, %f380, %f381;
	neg.f32 	%f383, %f380;
	fma.rn.f32 	%f384, %f39, %f77, %f383;
	fma.rn.f32 	%f385, %f40, %f77, %f384;
	add.f32 	%f386, %f382, %f385;
	setp.gt.f32 	%p75, %f381, 0f00000000;
	selp.b32 	%r76, 0, -2097152000, %p75;
	abs.f32 	%f387, %f77;
	setp.num.f32 	%p76, %f387, %f387;
	setp.lt.f32 	%p77, %f380, 0f00000000;
	selp.f32 	%f388, 0f00000000, 0f7F800000, %p77;
	abs.f32 	%f389, %f380;
	setp.gt.f32 	%p78, %f389, 0f43180000;
	cvt.rzi.s32.f32 	%r77, %f381;
	shl.b32 	%r78, %r77, 23;
	sub.s32 	%r79, %r78, %r76;
	mov.b32 	%f390, %r79;
	add.s32 	%r80, %r76, 2130706432;
	mov.b32 	%f391, %r80;
	fma.rn.f32 	%f392, %f386, 0f391FCB8E, 0f3AAF85ED;
	fma.rn.f32 	%f393, %f392, %f386, 0f3C1D9856;
	fma.rn.f32 	%f394, %f393, %f386, 0f3D6357BB;
	fma.rn.f32 	%f395, %f394, %f386, 0f3E75FDEC;
	fma.rn.f32 	%f396, %f395, %f386, 0f3F317218;
	fma.rn.f32 	%f397, %f396, %f386, 0f3F800000;
	mul.f32 	%f398, %f397, %f391;
	mul.f32 	%f399, %f398, %f390;
	selp.f32 	%f529, %f388, %f399, %p78;
	@%p76 bra 	$L__BB4_78;
	mov.f32 	%f400, 0f41200000;
	add.rn.f32 	%f529, %f400, %f77;
$L__BB4_78:
	neg.f32 	%f401, %f529;
	cvt.rzi.s32.f32 	%r81, %f401;
	st.global.u16 	[%rd89+2], %r81;
	add.s64 	%rd90, %rd90, 4;
	add.s16 	%rs49, %rs49, %rs15;
	add.s64 	%rd89, %rd89, 8;
	setp.lt.u64 	%p79, %rd90, %rd48;
	@%p79 bra 	$L__BB4_66;
$L__BB4_79:
	ret;

}
	// .globl	geomspace_i32
.visible .entry geomspace_i32(
	.param .u64 .ptr .align 1 geomspace_i32_param_0,
	.param .u32 geomspace_i32_param_1,
	.param .u32 geomspace_i32_param_2,
	.param .u8 geomspace_i32_param_3,
	.param .u64 geomspace_i32_param_4
)
{
	.reg .pred 	%p<109>;
	.reg .b16 	%rs<2>;
	.reg .b32 	%r<172>;
	.reg .b32 	%f<530>;
	.reg .b64 	%rd<91>;

	ld.param.u64 	%rd49, [geomspace_i32_param_0];
	ld.param.u32 	%r33, [geomspace_i32_param_1];
	ld.param.u32 	%r34, [geomspace_i32_param_2];
	ld.param.s8 	%rs1, [geomspace_i32_param_3];
	ld.param.u64 	%rd48, [geomspace_i32_param_4];
	cvta.to.global.u64 	%rd1, %rd49;
	mov.u32 	%r35, %ctaid.x;
	mov.u32 	%r36, %ntid.x;
	mov.u32 	%r37, %tid.x;
	mad.lo.s32 	%r38, %r35, %r36, %r37;
	cvt.u64.u32 	%rd2, %r38;
	mov.u32 	%r39, %nctaid.x;
	mul.lo.s32 	%r40, %r36, %r39;
	cvt.u64.u32 	%rd3, %r40;
	shr.u64 	%rd4, %rd48, 2;
	setp.le.u64 	%p1, %rd4, %rd2;
	@%p1 bra 	$L__BB5_35;
	cvt.s64.s32 	%rd79, %r33;
	cvt.s64.s32 	%rd50, %r34;
	mov.f32 	%f81, 0fB1800000;
	mov.f32 	%f82, 0f3EE38E39;
	mul.rn.f32 	%f83, %f82, %f81;
	mov.f32 	%f84, 0f3D4A4588;
	mov.f32 	%f85, 0f3DF80F5F;
	mul.rn.f32 	%f86, %f85, %f84;
	fma.rn.f32 	%f87, %f83, 0f3FB8AA3B, 0f336DD092;
	fma.rn.f32 	%f88, 0f3E638E39, 0f32A55E34, %f87;
	mul.f32 	%f89, %f86, 0f40400000;
	fma.rn.f32 	%f90, %f89, %f83, %f88;
	fma.rn.f32 	%f91, %f86, 0f3E638E39, %f90;
	mov.f32 	%f92, 0f405484B1;
	add.rn.f32 	%f1, %f92, %f91;
	mov.f32 	%f93, 0fC05484B1;
	add.rn.f32 	%f94, %f1, %f93;
	neg.f32 	%f95, %f94;
	add.rn.f32 	%f2, %f91, %f95;
	shl.b64 	%rd51, %rd2, 2;
	mad.lo.s64 	%rd6, %rd50, %rd51, %rd50;
	or.b64  	%rd52, %rd51, 2;
	mul.lo.s64 	%rd7, %rd52, %rd50;
	or.b64  	%rd53, %rd51, 3;
	mul.lo.s64 	%rd8, %rd53, %rd50;
	shl.b64 	%rd54, %rd2, 4;
	add.s64 	%rd78, %rd1, %rd54;
	mul.lo.s64 	%rd55, %rd50, %rd2;
	shl.b64 	%rd10, %rd55, 2;
	mov.u64 	%rd80, %rd2;
$L__BB5_2:
	setp.eq.s16 	%p2, %rs1, 0;
	@%p2 bra 	$L__BB5_7;
	add.s64 	%rd56, %rd10, %rd79;
	cvt.rn.f32.u64 	%f3, %rd56;
	setp.eq.s64 	%p3, %rd56, 0;
	mov.f32 	%f512, 0f3F800000;
	@%p3 bra 	$L__BB5_6;
	mul.rn.f32 	%f97, %f1, %f3;
	cvt.rni.f32.f32 	%f98, %f97;
	sub.f32 	%f99, %f97, %f98;
	neg.f32 	%f100, %f97;
	fma.rn.f32 	%f101, %f1, %f3, %f100;
	fma.rn.f32 	%f102, %f2, %f3, %f101;
	add.f32 	%f103, %f99, %f102;
	setp.gt.f32 	%p4, %f98, 0f00000000;
	selp.b32 	%r41, 0, -2097152000, %p4;
	abs.f32 	%f104, %f3;
	setp.num.f32 	%p5, %f104, %f104;
	setp.lt.f32 	%p6, %f97, 0f00000000;
	selp.f32 	%f105, 0f00000000, 0f7F800000, %p6;
	abs.f32 	%f106, %f97;
	setp.gt.f32 	%p7, %f106, 0f43180000;
	cvt.rzi.s32.f32 	%r42, %f98;
	shl.b32 	%r43, %r42, 23;
	sub.s32 	%r44, %r43, %r41;
	mov.b32 	%f107, %r44;
	add.s32 	%r45, %r41, 2130706432;
	mov.b32 	%f108, %r45;
	fma.rn.f32 	%f109, %f103, 0f391FCB8E, 0f3AAF85ED;
	fma.rn.f32 	%f110, %f109, %f103, 0f3C1D9856;
	fma.rn.f32 	%f111, %f110, %f103, 0f3D6357BB;
	fma.rn.f32 	%f112, %f111, %f103, 0f3E75FDEC;
	fma.rn.f32 	%f113, %f112, %f103, 0f3F317218;
	fma.rn.f32 	%f114, %f113, %f103, 0f3F800000;
	mul.f32 	%f115, %f114, %f108;
	mul.f32 	%f116, %f115, %f107;
	selp.f32 	%f512, %f105, %f116, %p7;
	@%p5 bra 	$L__BB5_6;
	mov.f32 	%f117, 0f41200000;
	add.rn.f32 	%f512, %f117, %f3;
$L__BB5_6:
	neg.f32 	%f513, %f512;
	bra.uni 	$L__BB5_10;
$L__BB5_7:
	add.s64 	%rd57, %rd10, %rd79;
	cvt.rn.f32.u64 	%f8, %rd57;
	setp.eq.s64 	%p8, %rd57, 0;
	mov.f32 	%f513, 0f3F800000;
	@%p8 bra 	$L__BB5_10;
	mul.rn.f32 	%f119, %f1, %f8;
	cvt.rni.f32.f32 	%f120, %f119;
	sub.f32 	%f121, %f119, %f120;
	neg.f32 	%f122, %f119;
	fma.rn.f32 	%f123, %f1, %f8, %f122;
	fma.rn.f32 	%f124, %f2, %f8, %f123;
	add.f32 	%f125, %f121, %f124;
	setp.gt.f32 	%p9, %f120, 0f00000000;
	selp.b32 	%r46, 0, -2097152000, %p9;
	abs.f32 	%f126, %f8;
	setp.num.f32 	%p10, %f126, %f126;
	setp.lt.f32 	%p11, %f119, 0f00000000;
	selp.f32 	%f127, 0f00000000, 0f7F800000, %p11;
	abs.f32 	%f128, %f119;
	setp.gt.f32 	%p12, %f128, 0f43180000;
	cvt.rzi.s32.f32 	%r47, %f120;
	shl.b32 	%r48, %r47, 23;
	sub.s32 	%r49, %r48, %r46;
	mov.b32 	%f129, %r49;
	add.s32 	%r50, %r46, 2130706432;
	mov.b32 	%f130, %r50;
	fma.rn.f32 	%f131, %f125, 0f391FCB8E, 0f3AAF85ED;
	fma.rn.f32 	%f132, %f131, %f125, 0f3C1D9856;
	fma.rn.f32 	%f133, %f132, %f125, 0f3D6357BB;
	fma.rn.f32 	%f134, %f133, %f125, 0f3E75FDEC;
	fma.rn.f32 	%f135, %f134, %f125, 0f3F317218;
	fma.rn.f32 	%f136, %f135, %f125, 0f3F800000;
	mul.f32 	%f137, %f136, %f130;
	mul.f32 	%f138, %f137, %f129;
	selp.f32 	%f513, %f127, %f138, %p12;
	@%p10 bra 	$L__BB5_10;
	mov.f32 	%f139, 0f41200000;
	add.rn.f32 	%f513, %f139, %f8;
$L__BB5_10:
	@%p2 bra 	$L__BB5_15;
	add.s64 	%rd58, %rd6, %rd79;
	cvt.rn.f32.u64 	%f12, %rd58;
	setp.eq.s64 	%p14, %rd58, 0;
	mov.f32 	%f514, 0f3F800000;
	@%p14 bra 	$L__BB5_14;
	mul.rn.f32 	%f141, %f1, %f12;
	cvt.rni.f32.f32 	%f142, %f141;
	sub.f32 	%f143, %f141, %f142;
	neg.f32 	%f144, %f141;
	fma.rn.f32 	%f145, %f1, %f12, %f144;
	fma.rn.f32 	%f146, %f2, %f12, %f145;
	add.f32 	%f147, %f143, %f146;
	setp.gt.f32 	%p15, %f142, 0f00000000;
	selp.b32 	%r51, 0, -2097152000, %p15;
	abs.f32 	%f148, %f12;
	setp.num.f32 	%p16, %f148, %f148;
	setp.lt.f32 	%p17, %f141, 0f00000000;
	selp.f32 	%f149, 0f00000000, 0f7F800000, %p17;
	abs.f32 	%f150, %f141;
	setp.gt.f32 	%p18, %f150, 0f43180000;
	cvt.rzi.s32.f32 	%r52, %f142;
	shl.b32 	%r53, %r52, 23;
	sub.s32 	%r54, %r53, %r51;
	mov.b32 	%f151, %r54;
	add.s32 	%r55, %r51, 2130706432;
	mov.b32 	%f152, %r55;
	fma.rn.f32 	%f153, %f147, 0f391FCB8E, 0f3AAF85ED;
	fma.rn.f32 	%f154, %f153, %f147, 0f3C1D9856;
	fma.rn.f32 	%f155, %f154, %f147, 0f3D6357BB;
	fma.rn.f32 	%f156, %f155, %f147, 0f3E75FDEC;
	fma.rn.f32 	%f157, %f156, %f147, 0f3F317218;
	fma.rn.f32 	%f158, %f157, %f147, 0f3F800000;
	mul.f32 	%f159, %f158, %f152;
	mul.f32 	%f160, %f159, %f151;
	selp.f32 	%f514, %f149, %f160, %p18;
	@%p16 bra 	$L__BB5_14;
	mov.f32 	%f161, 0f41200000;
	add.rn.f32 	%f514, %f161, %f12;
$L__BB5_14:
	neg.f32 	%f515, %f514;
	bra.uni 	$L__BB5_18;
$L__BB5_15:
	add.s64 	%rd59, %rd6, %rd79;
	cvt.rn.f32.u64 	%f17, %rd59;
	setp.eq.s64 	%p19, %rd59, 0;
	mov.f32 	%f515, 0f3F800000;
	@%p19 bra 	$L__BB5_18;
	mul.rn.f32 	%f163, %f1, %f17;
	cvt.rni.f32.f32 	%f164, %f163;
	sub.f32 	%f165, %f163, %f164;
	neg.f32 	%f166, %f163;
	fma.rn.f32 	%f167, %f1, %f17, %f166;
	fma.rn.f32 	%f168, %f2, %f17, %f167;
	add.f32 	%f169, %f165, %f168;
	setp.gt.f32 	%p20, %f164, 0f00000000;
	selp.b32 	%r56, 0, -2097152000, %p20;
	abs.f32 	%f170, %f17;
	setp.num.f32 	%p21, %f170, %f170;
	setp.lt.f32 	%p22, %f163, 0f00000000;
	selp.f32 	%f171, 0f00000000, 0f7F800000, %p22;
	abs.f32 	%f172, %f163;
	setp.gt.f32 	%p23, %f172, 0f43180000;
	cvt.rzi.s32.f32 	%r57, %f164;
	shl.b32 	%r58, %r57, 23;
	sub.s32 	%r59, %r58, %r56;
	mov.b32 	%f173, %r59;
	add.s32 	%r60, %r56, 2130706432;
	mov.b32 	%f174, %r60;
	fma.rn.f32 	%f175, %f169, 0f391FCB8E, 0f3AAF85ED;
	fma.rn.f32 	%f176, %f175, %f169, 0f3C1D9856;
	fma.rn.f32 	%f177, %f176, %f169, 0f3D6357BB;
	fma.rn.f32 	%f178, %f177, %f169, 0f3E75FDEC;
	fma.rn.f32 	%f179, %f178, %f169, 0f3F317218;
	fma.rn.f32 	%f180, %f179, %f169, 0f3F800000;
	mul.f32 	%f181, %f180, %f174;
	mul.f32 	%f182, %f181, %f173;
	selp.f32 	%f515, %f171, %f182, %p23;
	@%p21 bra 	$L__BB5_18;
	mov.f32 	%f183, 0f41200000;
	add.rn.f32 	%f515, %f183, %f17;
$L__BB5_18:
	@%p2 bra 	$L__BB5_23;
	add.s64 	%rd60, %rd7, %rd79;
	cvt.rn.f32.u64 	%f21, %rd60;
	setp.eq.s64 	%p25, %rd60, 0;
	mov.f32 	%f516, 0f3F800000;
	@%p25 bra 	$L__BB5_22;
	mul.rn.f32 	%f185, %f1, %f21;
	cvt.rni.f32.f32 	%f186, %f185;
	sub.f32 	%f187, %f185, %f186;
	neg.f32 	%f188, %f185;
	fma.rn.f32 	%f189, %f1, %f21, %f188;
	fma.rn.f32 	%f190, %f2, %f21, %f189;
	add.f32 	%f191, %f187, %f190;
	setp.gt.f32 	%p26, %f186, 0f00000000;
	selp.b32 	%r61, 0, -2097152000, %p26;
	abs.f32 	%f192, %f21;
	setp.num.f32 	%p27, %f192, %f192;
	setp.lt.f32 	%p28, %f185, 0f00000000;
	selp.f32 	%f193, 0f00000000, 0f7F800000, %p28;
	abs.f32 	%f194, %f185;
	setp.gt.f32 	%p29, %f194, 0f43180000;
	cvt.rzi.s32.f32 	%r62, %f186;
	shl.b32 	%r63, %r62, 23;
	sub.s32 	%r64, %r63, %r61;
	mov.b32 	%f195, %r64;
	add.s32 	%r65, %r61, 2130706432;
	mov.b32 	%f196, %r65;
	fma.rn.f32 	%f197, %f191, 0f391FCB8E, 0f3AAF85ED;
	fma.rn.f32 	%f198, %f197, %f191, 0f3C1D9856;
	fma.rn.f32 	%f199, %f198, %f191, 0f3D6357BB;
	fma.rn.f32 	%f200, %f199, %f191, 0f3E75FDEC;
	fma.rn.f32 	%f201, %f200, %f191, 0f3F317218;
	fma.rn.f32 	%f202, %f201, %f191, 0f3F800000;
	mul.f32 	%f203, %f202, %f196;
	mul.f32 	%f204, %f203, %f195;
	selp.f32 	%f516, %f193, %f204, %p29;
	@%p27 bra 	$L__BB5_22;
	mov.f32 	%f205, 0f41200000;
	add.rn.f32 	%f516, %f205, %f21;
$L__BB5_22:
	neg.f32 	%f517, %f516;
	bra.uni 	$L__BB5_26;
$L__BB5_23:
	add.s64 	%rd61, %rd7, %rd79;
	cvt.rn.f32.u64 	%f26, %rd61;
	setp.eq.s64 	%p30, %rd61, 0;
	mov.f32 	%f517, 0f3F800000;
	@%p30 bra 	$L__BB5_26;
	mul.rn.f32 	%f207, %f1, %f26;
	cvt.rni.f32.f32 	%f208, %f207;
	sub.f32 	%f209, %f207, %f208;
	neg.f32 	%f210, %f207;
	fma.rn.f32 	%f211, %f1, %f26, %f210;
	fma.rn.f32 	%f212, %f2, %f26, %f211;
	add.f32 	%f213, %f209, %f212;
	setp.gt.f32 	%p31, %f208, 0f00000000;
	selp.b32 	%r66, 0, -2097152000, %p31;
	abs.f32 	%f214, %f26;
	setp.num.f32 	%p32, %f214, %f214;
	setp.lt.f32 	%p33, %f207, 0f00000000;
	selp.f32 	%f215, 0f00000000, 0f7F800000, %p33;
	abs.f32 	%f216, %f207;
	setp.gt.f32 	%p34, %f216, 0f43180000;
	cvt.rzi.s32.f32 	%r67, %f208;
	shl.b32 	%r68, %r67, 23;
	sub.s32 	%r69, %r68, %r66;
	mov.b32 	%f217, %r69;
	add.s32 	%r70, %r66, 2130706432;
	mov.b32 	%f218, %r70;
	fma.rn.f32 	%f219, %f213, 0f391FCB8E, 0f3AAF85ED;
	fma.rn.f32 	%f220, %f219, %f213, 0f3C1D9856;
	fma.rn.f32 	%f221, %f220, %f213, 0f3D6357BB;
	fma.rn.f32 	%f222, %f221, %f213, 0f3E75FDEC;
	fma.rn.f32 	%f223, %f222, %f213, 0f3F317218;
	fma.rn.f32 	%f224, %f223, %f213, 0f3F800000;
	mul.f32 	%f225, %f224, %f218;
	mul.f32 	%f226, %f225, %f217;
	selp.f32 	%f517, %f215, %f226, %p34;
	@%p32 bra 	$L__BB5_26;
	mov.f32 	%f227, 0f41200000;
	add.rn.f32 	%f517, %f227, %f26;
$L__BB5_26:
	@%p2 bra 	$L__BB5_31;
	add.s64 	%rd62, %rd8, %rd79;
	cvt.rn.f32.u64 	%f30, %rd62;
	setp.eq.s64 	%p36, %rd62, 0;
	mov.f32 	%f518, 0f3F800000;
	@%p36 bra 	$L__BB5_30;
	mul.rn.f32 	%f229, %f1, %f30;
	cvt.rni.f32.f32 	%f230, %f229;
	sub.f32 	%f231, %f229, %f230;
	neg.f32 	%f232, %f229;
	fma.rn.f32 	%f233, %f1, %f30, %f232;
	fma.rn.f32 	%f234, %f2, %f30, %f233;
	add.f32 	%f235, %f231, %f234;
	setp.gt.f32 	%p37, %f230, 0f00000000;
	selp.b32 	%r71, 0, -2097152000, %p37;
	abs.f32 	%f236, %f30;
	setp.num.f32 	%p38, %f236, %f236;
	setp.lt.f32 	%p39, %f229, 0f00000000;
	selp.f32 	%f237, 0f00000000, 0f7F800000, %p39;
	abs.f32 	%f238, %f229;
	setp.gt.f32 	%p40, %f238, 0f43180000;
	cvt.rzi.s32.f32 	%r72, %f230;
	shl.b32 	%r73, %r72, 23;
	sub.s32 	%r74, %r73, %r71;
	mov.b32 	%f239, %r74;
	add.s32 	%r75, %r71, 2130706432;
	mov.b32 	%f240, %r75;
	fma.rn.f32 	%f241, %f235, 0f391FCB8E, 0f3AAF85ED;
	fma.rn.f32 	%f242, %f241, %f235, 0f3C1D9856;
	fma.rn.f32 	%f243, %f242, %f235, 0f3D6357BB;
	fma.rn.f32 	%f244, %f243, %f235, 0f3E75FDEC;
	fma.rn.f32 	%f245, %f244, %f235, 0f3F317218;
	fma.rn.f32 	%f246, %f245, %f235, 0f3F800000;
	mul.f32 	%f247, %f246, %f240;
	mul.f32 	%f248, %f247, %f239;
	selp.f32 	%f518, %f237, %f248, %p40;
	@%p38 bra 	$L__BB5_30;
	mov.f32 	%f249, 0f41200000;
	add.rn.f32 	%f518, %f249, %f30;
$L__BB5_30:
	neg.f32 	%f519, %f518;
	bra.uni 	$L__BB5_34;
$L__BB5_31:
	add.s64 	%rd63, %rd8, %rd79;
	cvt.rn.f32.u64 	%f35, %rd63;
	setp.eq.s64 	%p41, %rd63, 0;
	mov.f32 	%f519, 0f3F800000;
	@%p41 bra 	$L__BB5_34;
	mul.rn.f32 	%f251, %f1, %f35;
	cvt.rni.f32.f32 	%f252, %f251;
	sub.f32 	%f253, %f251, %f252;
	neg.f32 	%f254, %f251;
	fma.rn.f32 	%f255, %f1, %f35, %f254;
	fma.rn.f32 	%f256, %f2, %f35, %f255;
	add.f32 	%f257, %f253, %f256;
	setp.gt.f32 	%p42, %f252, 0f00000000;
	selp.b32 	%r76, 0, -2097152000, %p42;
	abs.f32 	%f258, %f35;
	setp.num.f32 	%p43, %f258, %f258;
	setp.lt.f32 	%p44, %f251, 0f00000000;
	selp.f32 	%f259, 0f00000000, 0f7F800000, %p44;
	abs.f32 	%f260, %f251;
	setp.gt.f32 	%p45, %f260, 0f43180000;
	cvt.rzi.s32.f32 	%r77, %f252;
	shl.b32 	%r78, %r77, 23;
	sub.s32 	%r79, %r78, %r76;
	mov.b32 	%f261, %r79;
	add.s32 	%r80, %r76, 2130706432;
	mov.b32 	%f262, %r80;
	fma.rn.f32 	%f263, %f257, 0f391FCB8E, 0f3AAF85ED;
	fma.rn.f32 	%f264, %f263, %f257, 0f3C1D9856;
	fma.rn.f32 	%f265, %f264, %f257, 0f3D6357BB;
	fma.rn.f32 	%f266, %f265, %f257, 0f3E75FDEC;
	fma.rn.f32 	%f267, %f266, %f257, 0f3F317218;
	fma.rn.f32 	%f268, %f267, %f257, 0f3F800000;
	mul.f32 	%f269, %f268, %f262;
	mul.f32 	%f270, %f269, %f261;
	selp.f32 	%f519, %f259, %f270, %p45;
	@%p43 bra 	$L__BB5_34;
	mov.f32 	%f271, 0f41200000;
	add.rn.f32 	%f519, %f271, %f35;
$L__BB5_34:
	cvt.rzi.s32.f32 	%r81, %f519;
	cvt.rzi.s32.f32 	%r82, %f513;
	cvt.rzi.s32.f32 	%r83, %f515;
	cvt.rzi.s32.f32 	%r84, %f517;
	st.global.v4.u32 	[%rd78], {%r82, %r83, %r84, %r81};
	add.s64 	%rd80, %rd80, %rd3;
	cvt.s64.s32 	%rd64, %r34;
	mul.lo.s64 	%rd65, %rd64, %rd3;
	shl.b64 	%rd66, %rd65, 2;
	add.s64 	%rd79, %rd79, %rd66;
	shl.b64 	%rd67, %rd3, 4;
	add.s64 	%rd78, %rd78, %rd67;
	setp.lt.u64 	%p46, %rd80, %rd4;
	@%p46 bra 	$L__BB5_2;
$L__BB5_35:
	cvt.u32.u64 	%r85, %rd2;
	setp.ne.s32 	%p47, %r85, 0;
	and.b64  	%rd17, %rd48, -4;
	setp.eq.s64 	%p48, %rd17, %rd48;
	or.pred  	%p49, %p47, %p48;
	@%p49 bra 	$L__BB5_79;
	setp.ne.s16 	%p50, %rs1, 0;
	mov.f32 	%f272, 0fB1800000;
	mov.f32 	%f273, 0f3EE38E39;
	mul.rn.f32 	%f274, %f273, %f272;
	mov.f32 	%f275, 0f3D4A4588;
	mov.f32 	%f276, 0f3DF80F5F;
	mul.rn.f32 	%f277, %f276, %f275;
	fma.rn.f32 	%f278, %f274, 0f3FB8AA3B, 0f336DD092;
	fma.rn.f32 	%f279, 0f3E638E39, 0f32A55E34, %f278;
	mul.f32 	%f280, %f277, 0f40400000;
	fma.rn.f32 	%f281, %f280, %f274, %f279;
	fma.rn.f32 	%f282, %f277, 0f3E638E39, %f281;
	mov.f32 	%f283, 0f405484B1;
	add.rn.f32 	%f39, %f283, %f282;
	mov.f32 	%f284, 0fC05484B1;
	add.rn.f32 	%f285, %f39, %f284;
	neg.f32 	%f286, %f285;
	add.rn.f32 	%f40, %f282, %f286;
	@%p50 bra 	$L__BB5_58;
	add.s64 	%rd73, %rd17, 1;
	max.u64 	%rd18, %rd48, %rd73;
	and.b64  	%rd19, %rd18, 3;
	setp.eq.s64 	%p80, %rd19, 0;
	mov.u64 	%rd85, %rd17;
	@%p80 bra 	$L__BB5_43;
	shl.b64 	%rd74, %rd4, 4;
	add.s64 	%rd82, %rd1, %rd74;
	cvt.u32.u64 	%r124, %rd4;
	mul.lo.s32 	%r125, %r34, %r124;
	shl.b32 	%r126, %r125, 2;
	add.s32 	%r162, %r33, %r126;
	neg.s64 	%rd81, %rd19;
	add.s64 	%rd85, %rd17, %rd19;
$L__BB5_39:
	.pragma "nounroll";
	cvt.rn.f32.s32 	%f41, %r162;
	setp.eq.s32 	%p81, %r162, 0;
	mov.f32 	%f520, 0f3F800000;
	@%p81 bra 	$L__BB5_42;
	mul.rn.f32 	%f403, %f39, %f41;
	cvt.rni.f32.f32 	%f404, %f403;
	sub.f32 	%f405, %f403, %f404;
	neg.f32 	%f406, %f403;
	fma.rn.f32 	%f407, %f39, %f41, %f406;
	fma.rn.f32 	%f408, %f40, %f41, %f407;
	add.f32 	%f409, %f405, %f408;
	setp.gt.f32 	%p82, %f404, 0f00000000;
	selp.b32 	%r127, 0, -2097152000, %p82;
	abs.f32 	%f410, %f41;
	setp.num.f32 	%p83, %f410, %f410;
	setp.lt.f32 	%p84, %f403, 0f00000000;
	selp.f32 	%f411, 0f00000000, 0f7F800000, %p84;
	abs.f32 	%f412, %f403;
	setp.gt.f32 	%p85, %f412, 0f43180000;
	cvt.rzi.s32.f32 	%r128, %f404;
	shl.b32 	%r129, %r128, 23;
	sub.s32 	%r130, %r129, %r127;
	mov.b32 	%f413, %r130;
	add.s32 	%r131, %r127, 2130706432;
	mov.b32 	%f414, %r131;
	fma.rn.f32 	%f415, %f409, 0f391FCB8E, 0f3AAF85ED;
	fma.rn.f32 	%f416, %f415, %f409, 0f3C1D9856;
	fma.rn.f32 	%f417, %f416, %f409, 0f3D6357BB;
	fma.rn.f32 	%f418, %f417, %f409, 0f3E75FDEC;
	fma.rn.f32 	%f419, %f418, %f409, 0f3F317218;
	fma.rn.f32 	%f420, %f419, %f409, 0f3F800000;
	mul.f32 	%f421, %f420, %f414;
	mul.f32 	%f422, %f421, %f413;
	selp.f32 	%f520, %f411, %f422, %p85;
	@%p83 bra 	$L__BB5_42;
	mov.f32 	%f423, 0f41200000;
	add.rn.f32 	%f520, %f423, %f41;
$L__BB5_42:
	cvt.rzi.s32.f32 	%r132, %f520;
	st.global.u32 	[%rd82], %r132;
	add.s64 	%rd82, %rd82, 4;
	add.s32 	%r162, %r162, %r34;
	add.s64 	%rd81, %rd81, 1;
	setp.ne.s64 	%p86, %rd81, 0;
	@%p86 bra 	$L__BB5_39;
$L__BB5_43:
	sub.s64 	%rd75, %rd17, %rd18;
	setp.gt.u64 	%p87, %rd75, -4;
	@%p87 bra 	$L__BB5_79;
	shl.b64 	%rd76, %rd85, 2;
	add.s64 	%rd77, %rd76, %rd1;
	add.s64 	%rd84, %rd77, 8;
	cvt.u32.u64 	%r133, %rd85;
	mul.lo.s32 	%r134, %r34, %r133;
	add.s32 	%r135, %r134, %r34;
	add.s32 	%r166, %r33, %r135;
	shl.b32 	%r5, %r34, 2;
	add.s32 	%r136, %r133, 2;
	mad.lo.s32 	%r165, %r34, %r136, %r33;
	add.s32 	%r137, %r133, 3;
	mad.lo.s32 	%r164, %r34, %r137, %r33;
	add.s32 	%r163, %r33, %r134;
$L__BB5_45:
	cvt.rn.f32.s32 	%f45, %r163;
	setp.eq.s32 	%p88, %r163, 0;
	mov.f32 	%f521, 0f3F800000;
	@%p88 bra 	$L__BB5_48;
	mul.rn.f32 	%f425, %f39, %f45;
	cvt.rni.f32.f32 	%f426, %f425;
	sub.f32 	%f427, %f425, %f426;
	neg.f32 	%f428, %f425;
	fma.rn.f32 	%f429, %f39, %f45, %f428;
	fma.rn.f32 	%f430, %f40, %f45, %f429;
	add.f32 	%f431, %f427, %f430;
	setp.gt.f32 	%p89, %f426, 0f00000000;
	selp.b32 	%r138, 0, -2097152000, %p89;
	abs.f32 	%f432, %f45;
	setp.num.f32 	%p90, %f432, %f432;
	setp.lt.f32 	%p91, %f425, 0f00000000;
	selp.f32 	%f433, 0f00000000, 0f7F800000, %p91;
	abs.f32 	%f434, %f425;
	setp.gt.f32 	%p92, %f434, 0f43180000;
	cvt.rzi.s32.f32 	%r139, %f426;
	shl.b32 	%r140, %r139, 23;
	sub.s32 	%r141, %r140, %r138;
	mov.b32 	%f435, %r141;
	add.s32 	%r142, %r138, 2130706432;
	mov.b32 	%f436, %r142;
	fma.rn.f32 	%f437, %f431, 0f391FCB8E, 0f3AAF85ED;
	fma.rn.f32 	%f438, %f437, %f431, 0f3C1D9856;
	fma.rn.f32 	%f439, %f438, %f431, 0f3D6357BB;
	fma.rn.f32 	%f440, %f439, %f431, 0f3E75FDEC;
	fma.rn.f32 	%f441, %f440, %f431, 0f3F317218;
	fma.rn.f32 	%f442, %f441, %f431, 0f3F800000;
	mul.f32 	%f443, %f442, %f436;
	mul.f32 	%f444, %f443, %f435;
	selp.f32 	%f521, %f433, %f444, %p92;
	@%p90 bra 	$L__BB5_48;
	mov.f32 	%f445, 0f41200000;
	add.rn.f32 	%f521, %f445, %f45;
$L__BB5_48:
	cvt.rzi.s32.f32 	%r143, %f521;
	st.global.u32 	[%rd84+-8], %r143;
	cvt.rn.f32.s32 	%f49, %r166;
	setp.eq.s32 	%p93, %r166, 0;
	mov.f32 	%f522, 0f3F800000;
	@%p93 bra 	$L__BB5_51;
	mul.rn.f32 	%f447, %f39, %f49;
	cvt.rni.f32.f32 	%f448, %f447;
	sub.f32 	%f449, %f447, %f448;
	neg.f32 	%f450, %f447;
	fma.rn.f32 	%f451, %f39, %f49, %f450;
	fma.rn.f32 	%f452, %f40, %f49, %f451;
	add.f32 	%f453, %f449, %f452;
	setp.gt.f32 	%p94, %f448, 0f00000000;
	selp.b32 	%r144, 0, -2097152000, %p94;
	abs.f32 	%f454, %f49;
	setp.num.f32 	%p95, %f454, %f454;
	setp.lt.f32 	%p96, %f447, 0f00000000;
	selp.f32 	%f455, 0f00000000, 0f7F800000, %p96;
	abs.f32 	%f456, %f447;
	setp.gt.f32 	%p97, %f456, 0f43180000;
	cvt.rzi.s32.f32 	%r145, %f448;
	shl.b32 	%r146, %r145, 23;
	sub.s32 	%r147, %r146, %r144;
	mov.b32 	%f457, %r147;
	add.s32 	%r148, %r144, 2130706432;
	mov.b32 	%f458, %r148;
	fma.rn.f32 	%f459, %f453, 0f391FCB8E, 0f3AAF85ED;
	fma.rn.f32 	%f460, %f459, %f453, 0f3C1D9856;
	fma.rn.f32 	%f461, %f460, %f453, 0f3D6357BB;
	fma.rn.f32 	%f462, %f461, %f453, 0f3E75FDEC;
	fma.rn.f32 	%f463, %f462, %f453, 0f3F317218;
	fma.rn.f32 	%f464, %f463, %f453, 0f3F800000;
	mul.f32 	%f465, %f464, %f458;
	mul.f32 	%f466, %f465, %f457;
	selp.f32 	%f522, %f455, %f466, %p97;
	@%p95 bra 	$L__BB5_51;
	mov.f32 	%f467, 0f41200000;
	add.rn.f32 	%f522, %f467, %f49;
$L__BB5_51:
	cvt.rzi.s32.f32 	%r149, %f522;
	st.global.u32 	[%rd84+-4], %r149;
	cvt.rn.f32.s32 	%f53, %r165;
	setp.eq.s32 	%p98, %r165, 0;
	mov.f32 	%f523, 0f3F800000;
	@%p98 bra 	$L__BB5_54;
	mul.rn.f32 	%f469, %f39, %f53;
	cvt.rni.f32.f32 	%f470, %f469;
	sub.f32 	%f471, %f469, %f470;
	neg.f32 	%f472, %f469;
	fma.rn.f32 	%f473, %f39, %f53, %f472;
	fma.rn.f32 	%f474, %f40, %f53, %f473;
	add.f32 	%f475, %f471, %f474;
	setp.gt.f32 	%p99, %f470, 0f00000000;
	selp.b32 	%r150, 0, -2097152000, %p99;
	abs.f32 	%f476, %f53;
	setp.num.f32 	%p100, %f476, %f476;
	setp.lt.f32 	%p101, %f469, 0f00000000;
	selp.f32 	%f477, 0f00000000, 0f7F800000, %p101;
	abs.f32 	%f478, %f469;
	setp.gt.f32 	%p102, %f478, 0f43180000;
	cvt.rzi.s32.f32 	%r151, %f470;
	shl.b32 	%r152, %r151, 23;
	sub.s32 	%r153, %r152, %r150;
	mov.b32 	%f479, %r153;
	add.s32 	%r154, %r150, 2130706432;
	mov.b32 	%f480, %r154;
	fma.rn.f32 	%f481, %f475, 0f391FCB8E, 0f3AAF85ED;
	fma.rn.f32 	%f482, %f481, %f475, 0f3C1D9856;
	fma.rn.f32 	%f483, %f482, %f475, 0f3D6357BB;
	fma.rn.f32 	%f484, %f483, %f475, 0f3E75FDEC;
	fma.rn.f32 	%f485, %f484, %f475, 0f3F317218;
	fma.rn.f32 	%f486, %f485, %f475, 0f3F800000;
	mul.f32 	%f487, %f486, %f480;
	mul.f32 	%f488, %f487, %f479;
	selp.f32 	%f523, %f477, %f488, %p102;
	@%p100 bra 	$L__BB5_54;
	mov.f32 	%f489, 0f41200000;
	add.rn.f32 	%f523, %f489, %f53;
$L__BB5_54:
	cvt.rzi.s32.f32 	%r155, %f523;
	st.global.u32 	[%rd84], %r155;
	cvt.rn.f32.s32 	%f57, %r164;
	setp.eq.s32 	%p103, %r164, 0;
	mov.f32 	%f524, 0f3F800000;
	@%p103 bra 	$L__BB5_57;
	mul.rn.f32 	%f491, %f39, %f57;
	cvt.rni.f32.f32 	%f492, %f491;
	sub.f32 	%f493, %f491, %f492;
	neg.f32 	%f494, %f491;
	fma.rn.f32 	%f495, %f39, %f57, %f494;
	fma.rn.f32 	%f496, %f40, %f57, %f495;
	add.f32 	%f497, %f493, %f496;
	setp.gt.f32 	%p104, %f492, 0f00000000;
	selp.b32 	%r156, 0, -2097152000, %p104;
	abs.f32 	%f498, %f57;
	setp.num.f32 	%p105, %f498, %f498;
	setp.lt.f32 	%p106, %f491, 0f00000000;
	selp.f32 	%f499, 0f00000000, 0f7F800000, %p106;
	abs.f32 	%f500, %f491;
	setp.gt.f32 	%p107, %f500, 0f43180000;
	cvt.rzi.s32.f32 	%r157, %f492;
	shl.b32 	%r158, %r157, 23;
	sub.s32 	%r159, %r158, %r156;
	mov.b32 	%f501, %r159;
	add.s32 	%r160, %r156, 2130706432;
	mov.b32 	%f502, %r160;
	fma.rn.f32 	%f503, %f497, 0f391FCB8E, 0f3AAF85ED;
	fma.rn.f32 	%f504, %f503, %f497, 0f3C1D9856;
	fma.rn.f32 	%f505, %f504, %f497, 0f3D6357BB;
	fma.rn.f32 	%f506, %f505, %f497, 0f3E75FDEC;
	fma.rn.f32 	%f507, %f506, %f497, 0f3F317218;
	fma.rn.f32 	%f508, %f507, %f497, 0f3F800000;
	mul.f32 	%f509, %f508, %f502;
	mul.f32 	%f510, %f509, %f501;
	selp.f32 	%f524, %f499, %f510, %p107;
	@%p105 bra 	$L__BB5_57;
	mov.f32 	%f511, 0f41200000;
	add.rn.f32 	%f524, %f511, %f57;
$L__BB5_57:
	cvt.rzi.s32.f32 	%r161, %f524;
	st.global.u32 	[%rd84+4], %r161;
	add.s64 	%rd85, %rd85, 4;
	add.s64 	%rd84, %rd84, 16;
	add.s32 	%r166, %r166, %r5;
	add.s32 	%r165, %r165, %r5;
	add.s32 	%r164, %r164, %r5;
	add.s32 	%r163, %r163, %r5;
	setp.lt.u64 	%p108, %rd85, %rd48;
	@%p108 bra 	$L__BB5_45;
	bra.uni 	$L__BB5_79;
$L__BB5_58:
	add.s64 	%rd68, %rd17, 1;
	max.u64 	%rd33, %rd48, %rd68;
	and.b64  	%rd34, %rd33, 3;
	setp.eq.s64 	%p51, %rd34, 0;
	mov.u64 	%rd90, %rd17;
	@%p51 bra 	$L__BB5_64;
	shl.b64 	%rd69, %rd4, 4;
	add.s64 	%rd87, %rd1, %rd69;
	cvt.u32.u64 	%r86, %rd4;
	mul.lo.s32 	%r87, %r34, %r86;
	shl.b32 	%r88, %r87, 2;
	add.s32 	%r167, %r33, %r88;
	neg.s64 	%rd86, %rd34;
	add.s64 	%rd90, %rd17, %rd34;
$L__BB5_60:
	.pragma "nounroll";
	cvt.rn.f32.s32 	%f61, %r167;
	setp.eq.s32 	%p52, %r167, 0;
	mov.f32 	%f525, 0f3F800000;
	@%p52 bra 	$L__BB5_63;
	mul.rn.f32 	%f288, %f39, %f61;
	cvt.rni.f32.f32 	%f289, %f288;
	sub.f32 	%f290, %f288, %f289;
	neg.f32 	%f291, %f288;
	fma.rn.f32 	%f292, %f39, %f61, %f291;
	fma.rn.f32 	%f293, %f40, %f61, %f292;
	add.f32 	%f294, %f290, %f293;
	setp.gt.f32 	%p53, %f289, 0f00000000;
	selp.b32 	%r89, 0, -2097152000, %p53;
	abs.f32 	%f295, %f61;
	setp.num.f32 	%p54, %f295, %f295;
	setp.lt.f32 	%p55, %f288, 0f00000000;
	selp.f32 	%f296, 0f00000000, 0f7F800000, %p55;
	abs.f32 	%f297, %f288;
	setp.gt.f32 	%p56, %f297, 0f43180000;
	cvt.rzi.s32.f32 	%r90, %f289;
	shl.b32 	%r91, %r90, 23;
	sub.s32 	%r92, %r91, %r89;
	mov.b32 	%f298, %r92;
	add.s32 	%r93, %r89, 2130706432;
	mov.b32 	%f299, %r93;
	fma.rn.f32 	%f300, %f294, 0f391FCB8E, 0f3AAF85ED;
	fma.rn.f32 	%f301, %f300, %f294, 0f3C1D9856;
	fma.rn.f32 	%f302, %f301, %f294, 0f3D6357BB;
	fma.rn.f32 	%f303, %f302, %f294, 0f3E75FDEC;
	fma.rn.f32 	%f304, %f303, %f294, 0f3F317218;
	fma.rn.f32 	%f305, %f304, %f294, 0f3F800000;
	mul.f32 	%f306, %f305, %f299;
	mul.f32 	%f307, %f306, %f298;
	selp.f32 	%f525, %f296, %f307, %p56;
	@%p54 bra 	$L__BB5_63;
	mov.f32 	%f308, 0f41200000;
	add.rn.f32 	%f525, %f308, %f61;
$L__BB5_63:
	neg.f32 	%f309, %f525;
	cvt.rzi.s32.f32 	%r94, %f309;
	st.global.u32 	[%rd87], %r94;
	add.s64 	%rd87, %rd87, 4;
	add.s32 	%r167, %r167, %r34;
	add.s64 	%rd86, %rd86, 1;
	setp.ne.s64 	%p57, %rd86, 0;
	@%p57 bra 	$L__BB5_60;
$L__BB5_64:
	sub.s64 	%rd70, %rd17, %rd33;
	setp.gt.u64 	%p58, %rd70, -4;
	@%p58 bra 	$L__BB5_79;
	shl.b64 	%rd71, %rd90, 2;
	add.s64 	%rd72, %rd71, %rd1;
	add.s64 	%rd89, %rd72, 8;
	cvt.u32.u64 	%r95, %rd90;
	mul.lo.s32 	%r96, %r34, %r95;
	add.s32 	%r97, %r96, %r34;
	add.s32 	%r171, %r33, %r97;
	shl.b32 	%r21, %r34, 2;
	add.s32 	%r98, %r95, 2;
	mad.lo.s32 	%r170, %r34, %r98, %r33;
	add.s32 	%r99, %r95, 3;
	mad.lo.s32 	%r169, %r34, %r99, %r33;
	add.s32 	%r168, %r33, %r96;
$L__BB5_66:
	cvt.rn.f32.s32 	%f65, %r168;
	setp.eq.s32 	%p59, %r168, 0;
	mov.f32 	%f526, 0f3F800000;
	@%p59 bra 	$L__BB5_69;
	mul.rn.f32 	%f311, %f39, %f65;
	cvt.rni.f32.f32 	%f312, %f311;
	sub.f32 	%f313, %f311, %f312;
	neg.f32 	%f314, %f311;
	fma.rn.f32 	%f315, %f39, %f65, %f314;
	fma.rn.f32 	%f316, %f40, %f65, %f315;
	add.f32 	%f317, %f313, %f316;
	setp.gt.f32 	%p60, %f312, 0f00000000;
	selp.b32 	%r100, 0, -2097152000, %p60;
	abs.f32 	%f318, %f65;
	setp.num.f32 	%p61, %f318, %f318;
	setp.lt.f32 	%p62, %f311, 0f00000000;
	selp.f32 	%f319, 0f00000000, 0f7F800000, %p62;
	abs.f32 	%f320, %f311;
	setp.gt.f32 	%p63, %f320, 0f43180000;
	cvt.rzi.s32.f32 	%r101, %f312;
	shl.b32 	%r102, %r101, 23;
	sub.s32 	%r103, %r102, %r100;
	mov.b32 	%f321, %r103;
	add.s32 	%r104, %r100, 2130706432;
	mov.b32 	%f322, %r104;
	fma.rn.f32 	%f323, %f317, 0f391FCB8E, 0f3AAF85ED;
	fma.rn.f32 	%f324, %f323, %f317, 0f3C1D9856;
	fma.rn.f32 	%f325, %f324, %f317, 0f3D6357BB;
	fma.rn.f32 	%f326, %f325, %f317, 0f3E75FDEC;
	fma.rn.f32 	%f327, %f326, %f317, 0f3F317218;
	fma.rn.f32 	%f328, %f327, %f317, 0f3F800000;
	mul.f32 	%f329, %f328, %f322;
	mul.f32 	%f330, %f329, %f321;
	selp.f32 	%f526, %f319, %f330, %p63;
	@%p61 bra 	$L__BB5_69;
	mov.f32 	%f331, 0f41200000;
	add.rn.f32 	%f526, %f331, %f65;
$L__BB5_69:
	neg.f32 	%f333, %f526;
	cvt.rzi.s32.f32 	%r105, %f333;
	st.global.u32 	[%rd89+-8], %r105;
	cvt.rn.f32.s32 	%f69, %r171;
	setp.eq.s32 	%p64, %r171, 0;
	mov.f32 	%f527, 0f3F800000;
	@%p64 bra 	$L__BB5_72;
	mul.rn.f32 	%f334, %f39, %f69;
	cvt.rni.f32.f32 	%f335, %f334;
	sub.f32 	%f336, %f334, %f335;
	neg.f32 	%f337, %f334;
	fma.rn.f32 	%f338, %f39, %f69, %f337;
	fma.rn.f32 	%f339, %f40, %f69, %f338;
	add.f32 	%f340, %f336, %f339;
	setp.gt.f32 	%p65, %f335, 0f00000000;
	selp.b32 	%r106, 0, -2097152000, %p65;
	abs.f32 	%f341, %f69;
	setp.num.f32 	%p66, %f341, %f341;
	setp.lt.f32 	%p67, %f334, 0f00000000;
	selp.f32 	%f342, 0f00000000, 0f7F800000, %p67;
	abs.f32 	%f343, %f334;
	setp.gt.f32 	%p68, %f343, 0f43180000;
	cvt.rzi.s32.f32 	%r107, %f335;
	shl.b32 	%r108, %r107, 23;
	sub.s32 	%r109, %r108, %r106;
	mov.b32 	%f344, %r109;
	add.s32 	%r110, %r106, 2130706432;
	mov.b32 	%f345, %r110;
	fma.rn.f32 	%f346, %f340, 0f391FCB8E, 0f3AAF85ED;
	fma.rn.f32 	%f347, %f346, %f340, 0f3C1D9856;
	fma.rn.f32 	%f348, %f347, %f340, 0f3D6357BB;
	fma.rn.f32 	%f349, %f348, %f340, 0f3E75FDEC;
	fma.rn.f32 	%f350, %f349, %f340, 0f3F317218;
	fma.rn.f32 	%f351, %f350, %f340, 0f3F800000;
	mul.f32 	%f352, %f351, %f345;
	mul.f32 	%f353, %f352, %f344;
	selp.f32 	%f527, %f342, %f353, %p68;
	@%p66 bra 	$L__BB5_72;
	mov.f32 	%f354, 0f41200000;
	add.rn.f32 	%f527, %f354, %f69;
$L__BB5_72:
	neg.f32 	%f356, %f527;
	cvt.rzi.s32.f32 	%r111, %f356;
	st.global.u32 	[%rd89+-4], %r111;
	cvt.rn.f32.s32 	%f73, %r170;
	setp.eq.s32 	%p69, %r170, 0;
	mov.f32 	%f528, 0f3F800000;
	@%p69 bra 	$L__BB5_75;
	mul.rn.f32 	%f357, %f39, %f73;
	cvt.rni.f32.f32 	%f358, %f357;
	sub.f32 	%f359, %f357, %f358;
	neg.f32 	%f360, %f357;
	fma.rn.f32 	%f361, %f39, %f73, %f360;
	fma.rn.f32 	%f362, %f40, %f73, %f361;
	add.f32 	%f363, %f359, %f362;
	setp.gt.f32 	%p70, %f358, 0f00000000;
	selp.b32 	%r112, 0, -2097152000, %p70;
	abs.f32 	%f364, %f73;
	setp.num.f32 	%p71, %f364, %f364;
	setp.lt.f32 	%p72, %f357, 0f00000000;
	selp.f32 	%f365, 0f00000000, 0f7F800000, %p72;
	abs.f32 	%f366, %f357;
	setp.gt.f32 	%p73, %f366, 0f43180000;
	cvt.rzi.s32.f32 	%r113, %f358;
	shl.b32 	%r114, %r113, 23;
	sub.s32 	%r115, %r114, %r112;
	mov.b32 	%f367, %r115;
	add.s32 	%r116, %r112, 2130706432;
	mov.b32 	%f368, %r116;
	fma.rn.f32 	%f369, %f363, 0f391FCB8E, 0f3AAF85ED;
	fma.rn.f32 	%f370, %f369, %f363, 0f3C1D9856;
	fma.rn.f32 	%f371, %f370, %f363, 0f3D6357BB;
	fma.rn.f32 	%f372, %f371, %f363, 0f3E75FDEC;
	fma.rn.f32 	%f373, %f372, %f363, 0f3F317218;
	fma.rn.f32 	%f374, %f373, %f363, 0f3F800000;
	mul.f32 	%f375, %f374, %f368;
	mul.f32 	%f376, %f375, %f367;
	selp.f32 	%f528, %f365, %f376, %p73;
	@%p71 bra 	$L__BB5_75;
	mov.f32 	%f377, 0f41200000;
	add.rn.f32 	%f528, %f377, %f73;
$L__BB5_75:
	neg.f32 	%f379, %f528;
	cvt.rzi.s32.f32 	%r117, %f379;
	st.global.u32 	[%rd89], %r117;
	cvt.rn.f32.s32 	%f77, %r169;
	setp.eq.s32 	%p74, %r169, 0;
	mov.f32 	%f529, 0f3F800000;
	@%p74 bra 	$L__BB5_78;
	mul.rn.f32 	%f380, %f39, %f77;
	cvt.rni.f32.f32 	%f381, %f380;
	sub.f32 	%f382, %f380, %f381;
	neg.f32 	%f383, %f380;
	fma.rn.f32 	%f384, %f39, %f77, %f383;
	fma.rn.f32 	%f385, %f40, %f77, %f384;
	add.f32 	%f386, %f382, %f385;
	setp.gt.f32 	%p75, %f381, 0f00000000;
	selp.b32 	%r118, 0, -2097152000, %p75;
	abs.f32 	%f387, %f77;
	setp.num.f32 	%p76, %f387, %f387;
	setp.lt.f32 	%p77, %f380, 0f00000000;
	selp.f32 	%f388, 0f00000000, 0f7F800000, %p77;
	abs.f32 	%f389, %f380;
	setp.gt.f32 	%p78, %f389, 0f43180000;
	cvt.rzi.s32.f32 	%r119, %f381;
	shl.b32 	%r120, %r119, 23;
	sub.s32 	%r121, %r120, %r118;
	mov.b32 	%f390, %r121;
	add.s32 	%r122, %r118, 2130706432;
	mov.b32 	%f391, %r122;
	fma.rn.f32 	%f392, %f386, 0f391FCB8E, 0f3AAF85ED;
	fma.rn.f32 	%f393, %f392, %f386, 0f3C1D9856;
	fma.rn.f32 	%f394, %f393, %f386, 0f3D6357BB;
	fma.rn.f32 	%f395, %f394, %f386, 0f3E75FDEC;
	fma.rn.f32 	%f396, %f395, %f386, 0f3F317218;
	fma.rn.f32 	%f397, %f396, %f386, 0f3F800000;
	mul.f32 	%f398, %f397, %f391;
	mul.f32 	%f399, %f398, %f390;
	selp.f32 	%f529, %f388, %f399, %p78;
	@%p76 bra 	$L__BB5_78;
	mov.f32 	%f400, 0f41200000;
	add.rn.f32 	%f529, %f400, %f77;
$L__BB5_78:
	neg.f32 	%f401, %f529;
	cvt.rzi.s32.f32 	%r123, %f401;
	st.global.u32 	[%rd89+4], %r123;
	add.s64 	%rd90, %rd90, 4;
	add.s64 	%rd89, %rd89, 16;
	add.s32 	%r171, %r171, %r21;
	add.s32 	%r170, %r170, %r21;
	add.s32 	%r169, %r169, %r21;
	add.s32 	%r168, %r168, %r21;
	setp.lt.u64 	%p79, %rd90, %rd48;
	@%p79 bra 	$L__BB5_66;
$L__BB5_79:
	ret;

}
	// .globl	geomspace_i64
.visible .entry geomspace_i64(
	.param .u64 .ptr .align 1 geomspace_i64_param_0,
	.param .u64 geomspace_i64_param_1,
	.param .u64 geomspace_i64_param_2,
	.param .u8 geomspace_i64_param_3,
	.param .u64 geomspace_i64_param_4
)
{
	.reg .pred 	%p<67>;
	.reg .b16 	%rs<2>;
	.reg .b32 	%r<82>;
	.reg .b64 	%rd<199>;
	.reg .b64 	%fd<137>;

	ld.param.u64 	%rd71, [geomspace_i64_param_0];
	ld.param.u64 	%rd190, [geomspace_i64_param_1];
	ld.param.u64 	%rd69, [geomspace_i64_param_2];
	ld.param.s8 	%rs1, [geomspace_i64_param_3];
	ld.param.u64 	%rd70, [geomspace_i64_param_4];
	cvta.to.global.u64 	%rd1, %rd71;
	mov.u32 	%r3, %ctaid.x;
	mov.u32 	%r4, %ntid.x;
	mov.u32 	%r5, %tid.x;
	mad.lo.s32 	%r6, %r3, %r4, %r5;
	cvt.u64.u32 	%rd2, %r6;
	mov.u32 	%r7, %nctaid.x;
	mul.lo.s32 	%r8, %r4, %r7;
	cvt.u64.u32 	%rd3, %r8;
	shr.u64 	%rd4, %rd70, 2;
	setp.le.u64 	%p1, %rd4, %rd2;
	@%p1 bra 	$L__BB6_15;
	mov.f64 	%fd13, 0d4024000000000000;
	{
	.reg .b32 %temp; 
	mov.b64 	{%temp, %r1}, %fd13;
	}
	shl.b64 	%rd72, %rd2, 2;
	mad.lo.s64 	%rd5, %rd69, %rd72, %rd69;
	mul.lo.s64 	%rd73, %rd69, %rd3;
	shl.b64 	%rd6, %rd73, 2;
	or.b64  	%rd74, %rd72, 2;
	mul.lo.s64 	%rd7, %rd69, %rd74;
	or.b64  	%rd75, %rd72, 3;
	mul.lo.s64 	%rd8, %rd69, %rd75;
	mul.lo.s64 	%rd76, %rd69, %rd2;
	shl.b64 	%rd9, %rd76, 2;
	shl.b64 	%rd77, %rd2, 5;
	add.s64 	%rd78, %rd77, %rd1;
	add.s64 	%rd182, %rd78, 16;
	mov.u64 	%rd183, %rd190;
	mov.u64 	%rd184, %rd2;
$L__BB6_2:
	setp.eq.s16 	%p2, %rs1, 0;
	@%p2 bra 	$L__BB6_4;
	setp.lt.s32 	%p3, %r1, 0;
	add.s64 	%rd79, %rd9, %rd183;
	cvt.rn.f64.u64 	%fd14, %rd79;
	{
	.reg .b32 %temp; 
	mov.b64 	{%temp, %r9}, %fd14;
	}
	shr.u32 	%r10, %r9, 20;
	and.b32  	%r11, %r10, 2047;
	add.s32 	%r12, %r11, -1012;
	mov.b64 	%rd80, %fd14;
	shl.b64 	%rd81, %rd80, %r12;
	setp.eq.s64 	%p4, %rd81, -9223372036854775808;
	{ // callseq 18, 0
	.param .b64 param0;
	st.param.f64 	[param0], %fd14;
	.param .b64 retval0;
	call.uni (retval0), 
	__internal_accurate_pow, 
	(
	param0
	);
	ld.param.f64 	%fd15, [retval0];
	} // callseq 18
	setp.eq.s64 	%p5, %rd79, 0;
	neg.f64 	%fd17, %fd15;
	selp.f64 	%fd18, %fd15, %fd17, %p4;
	selp.f64 	%fd19, %fd18, %fd17, %p3;
	selp.f64 	%fd133, 0dBFF0000000000000, %fd19, %p5;
	bra.uni 	$L__BB6_5;
$L__BB6_4:
	setp.lt.s32 	%p6, %r1, 0;
	add.s64 	%rd83, %rd9, %rd183;
	cvt.rn.f64.u64 	%fd20, %rd83;
	{
	.reg .b32 %temp; 
	mov.b64 	{%temp, %r13}, %fd20;
	}
	shr.u32 	%r14, %r13, 20;
	and.b32  	%r15, %r14, 2047;
	add.s32 	%r16, %r15, -1012;
	mov.b64 	%rd84, %fd20;
	shl.b64 	%rd85, %rd84, %r16;
	setp.eq.s64 	%p7, %rd85, -9223372036854775808;
	{ // callseq 19, 0
	.param .b64 param0;
	st.param.f64 	[param0], %fd20;
	.param .b64 retval0;
	call.uni (retval0), 
	__internal_accurate_pow, 
	(
	param0
	);
	ld.param.f64 	%fd21, [retval0];
	} // callseq 19
	neg.f64 	%fd23, %fd21;
	selp.f64 	%fd24, %fd23, %fd21, %p7;
	selp.f64 	%fd25, %fd24, %fd21, %p6;
	setp.eq.s64 	%p8, %rd83, 0;
	selp.f64 	%fd133, 0d3FF0000000000000, %fd25, %p8;
$L__BB6_5:
	@%p2 bra 	$L__BB6_7;
	setp.lt.s32 	%p10, %r1, 0;
	add.s64 	%rd87, %rd5, %rd183;
	cvt.rn.f64.u64 	%fd26, %rd87;
	{
	.reg .b32 %temp; 
	mov.b64 	{%temp, %r17}, %fd26;
	}
	shr.u32 	%r18, %r17, 20;
	and.b32  	%r19, %r18, 2047;
	add.s32 	%r20, %r19, -1012;
	mov.b64 	%rd88, %fd26;
	shl.b64 	%rd89, %rd88, %r20;
	setp.eq.s64 	%p11, %rd89, -9223372036854775808;
	{ // callseq 20, 0
	.param .b64 param0;
	st.param.f64 	[param0], %fd26;
	.param .b64 retval0;
	call.uni (retval0), 
	__internal_accurate_pow, 
	(
	param0
	);
	ld.param.f64 	%fd27, [retval0];
	} // callseq 20
	setp.eq.s64 	%p12, %rd87, 0;
	neg.f64 	%fd29, %fd27;
	selp.f64 	%fd30, %fd27, %fd29, %p11;
	selp.f64 	%fd31, %fd30, %fd29, %p10;
	selp.f64 	%fd134, 0dBFF0000000000000, %fd31, %p12;
	bra.uni 	$L__BB6_8;
$L__BB6_7:
	setp.lt.s32 	%p13, %r1, 0;
	add.s64 	%rd91, %rd5, %rd183;
	cvt.rn.f64.u64 	%fd32, %rd91;
	{
	.reg .b32 %temp; 
	mov.b64 	{%temp, %r21}, %fd32;
	}
	shr.u32 	%r22, %r21, 20;
	and.b32  	%r23, %r22, 2047;
	add.s32 	%r24, %r23, -1012;
	mov.b64 	%rd92, %fd32;
	shl.b64 	%rd93, %rd92, %r24;
	setp.eq.s64 	%p14, %rd93, -9223372036854775808;
	{ // callseq 21, 0
	.param .b64 param0;
	st.param.f64 	[param0], %fd32;
	.param .b64 retval0;
	call.uni (retval0), 
	__internal_accurate_pow, 
	(
	param0
	);
	ld.param.f64 	%fd33, [retval0];
	} // callseq 21
	neg.f64 	%fd35, %fd33;
	selp.f64 	%fd36, %fd35, %fd33, %p14;
	selp.f64 	%fd37, %fd36, %fd33, %p13;
	setp.eq.s64 	%p15, %rd91, 0;
	selp.f64 	%fd134, 0d3FF0000000000000, %fd37, %p15;
$L__BB6_8:
	@%p2 bra 	$L__BB6_10;
	setp.lt.s32 	%p17, %r1, 0;
	add.s64 	%rd95, %rd7, %rd183;
	cvt.rn.f64.u64 	%fd38, %rd95;
	{
	.reg .b32 %temp; 
	mov.b64 	{%temp, %r25}, %fd38;
	}
	shr.u32 	%r26, %r25, 20;
	and.b32  	%r27, %r26, 2047;
	add.s32 	%r28, %r27, -1012;
	mov.b64 	%rd96, %fd38;
	shl.b64 	%rd97, %rd96, %r28;
	setp.eq.s64 	%p18, %rd97, -9223372036854775808;
	{ // callseq 22, 0
	.param .b64 param0;
	st.param.f64 	[param0], %fd38;
	.param .b64 retval0;
	call.uni (retval0), 
	__internal_accurate_pow, 
	(
	param0
	);
	ld.param.f64 	%fd39, [retval0];
	} // callseq 22
	setp.eq.s64 	%p19, %rd95, 0;
	neg.f64 	%fd41, %fd39;
	selp.f64 	%fd42, %fd39, %fd41, %p18;
	selp.f64 	%fd43, %fd42, %fd41, %p17;
	selp.f64 	%fd135, 0dBFF0000000000000, %fd43, %p19;
	bra.uni 	$L__BB6_11;
$L__BB6_10:
	setp.lt.s32 	%p20, %r1, 0;
	add.s64 	%rd99, %rd7, %rd183;
	cvt.rn.f64.u64 	%fd44, %rd99;
	{
	.reg .b32 %temp; 
	mov.b64 	{%temp, %r29}, %fd44;
	}
	shr.u32 	%r30, %r29, 20;
	and.b32  	%r31, %r30, 2047;
	add.s32 	%r32, %r31, -1012;
	mov.b64 	%rd100, %fd44;
	shl.b64 	%rd101, %rd100, %r32;
	setp.eq.s64 	%p21, %rd101, -9223372036854775808;
	{ // callseq 23, 0
	.param .b64 param0;
	st.param.f64 	[param0], %fd44;
	.param .b64 retval0;
	call.uni (retval0), 
	__internal_accurate_pow, 
	(
	param0
	);
	ld.param.f64 	%fd45, [retval0];
	} // callseq 23
	neg.f64 	%fd47, %fd45;
	selp.f64 	%fd48, %fd47, %fd45, %p21;
	selp.f64 	%fd49, %fd48, %fd45, %p20;
	setp.eq.s64 	%p22, %rd99, 0;
	selp.f64 	%fd135, 0d3FF0000000000000, %fd49, %p22;
$L__BB6_11:
	@%p2 bra 	$L__BB6_13;
	setp.lt.s32 	%p24, %r1, 0;
	add.s64 	%rd103, %rd8, %rd183;
	cvt.rn.f64.u64 	%fd50, %rd103;
	{
	.reg .b32 %temp; 
	mov.b64 	{%temp, %r33}, %fd50;
	}
	shr.u32 	%r34, %r33, 20;
	and.b32  	%r35, %r34, 2047;
	add.s32 	%r36, %r35, -1012;
	mov.b64 	%rd104, %fd50;
	shl.b64 	%rd105, %rd104, %r36;
	setp.eq.s64 	%p25, %rd105, -9223372036854775808;
	{ // callseq 24, 0
	.param .b64 param0;
	st.param.f64 	[param0], %fd50;
	.param .b64 retval0;
	call.uni (retval0), 
	__internal_accurate_pow, 
	(
	param0
	);
	ld.param.f64 	%fd51, [retval0];
	} // callseq 24
	setp.eq.s64 	%p26, %rd103, 0;
	neg.f64 	%fd53, %fd51;
	selp.f64 	%fd54, %fd51, %fd53, %p25;
	selp.f64 	%fd55, %fd54, %fd53, %p24;
	selp.f64 	%fd136, 0dBFF0000000000000, %fd55, %p26;
	bra.uni 	$L__BB6_14;
$L__BB6_13:
	setp.lt.s32 	%p27, %r1, 0;
	add.s64 	%rd107, %rd8, %rd183;
	cvt.rn.f64.u64 	%fd56, %rd107;
	{
	.reg .b32 %temp; 
	mov.b64 	{%temp, %r37}, %fd56;
	}
	shr.u32 	%r38, %r37, 20;
	and.b32  	%r39, %r38, 2047;
	add.s32 	%r40, %r39, -1012;
	mov.b64 	%rd108, %fd56;
	shl.b64 	%rd109, %rd108, %r40;
	setp.eq.s64 	%p28, %rd109, -9223372036854775808;
	{ // callseq 25, 0
	.param .b64 param0;
	st.param.f64 	[param0], %fd56;
	.param .b64 retval0;
	call.uni (retval0), 
	__internal_accurate_pow, 
	(
	param0
	);
	ld.param.f64 	%fd57, [retval0];
	} // callseq 25
	neg.f64 	%fd59, %fd57;
	selp.f64 	%fd60, %fd59, %fd57, %p28;
	selp.f64 	%fd61, %fd60, %fd57, %p27;
	setp.eq.s64 	%p29, %rd107, 0;
	selp.f64 	%fd136, 0d3FF0000000000000, %fd61, %p29;
$L__BB6_14:
	cvt.rzi.s64.f64 	%rd111, %fd136;
	cvt.rzi.s64.f64 	%rd112, %fd133;
	cvt.rzi.s64.f64 	%rd113, %fd134;
	st.global.v2.u64 	[%rd182+-16], {%rd112, %rd113};
	cvt.rzi.s64.f64 	%rd114, %fd135;
	st.global.v2.u64 	[%rd182], {%rd114, %rd111};
	add.s64 	%rd184, %rd184, %rd3;
	add.s64 	%rd183, %rd183, %rd6;
	shl.b64 	%rd115, %rd3, 5;
	add.s64 	%rd182, %rd182, %rd115;
	setp.lt.u64 	%p30, %rd184, %rd4;
	@%p30 bra 	$L__BB6_2;
$L__BB6_15:
	cvt.u32.u64 	%r41, %rd2;
	setp.ne.s32 	%p31, %r41, 0;
	and.b64  	%rd17, %rd70, -4;
	setp.eq.s64 	%p32, %rd17, %rd70;
	or.pred  	%p33, %p31, %p32;
	@%p33 bra 	$L__BB6_29;
	setp.ne.s16 	%p34, %rs1, 0;
	mov.f64 	%fd62, 0d4024000000000000;
	{
	.reg .b32 %temp; 
	mov.b64 	{%temp, %r2}, %fd62;
	}
	@%p34 bra 	$L__BB6_23;
	add.s64 	%rd149, %rd17, 1;
	max.u64 	%rd18, %rd70, %rd149;
	and.b64  	%rd19, %rd18, 3;
	setp.eq.s64 	%p51, %rd19, 0;
	mov.u64 	%rd191, %rd17;
	@%p51 bra 	$L__BB6_20;
	shl.b64 	%rd150, %rd4, 5;
	add.s64 	%rd187, %rd1, %rd150;
	mul.lo.s64 	%rd151, %rd69, %rd4;
	shl.b64 	%rd152, %rd151, 2;
	add.s64 	%rd186, %rd190, %rd152;
	neg.s64 	%rd185, %rd19;
	add.s64 	%rd191, %rd17, %rd19;
$L__BB6_19:
	.pragma "nounroll";
	setp.lt.s32 	%p52, %r2, 0;
	cvt.rn.f64.s64 	%fd98, %rd186;
	{
	.reg .b32 %temp; 
	mov.b64 	{%temp, %r62}, %fd98;
	}
	shr.u32 	%r63, %r62, 20;
	and.b32  	%r64, %r63, 2047;
	add.s32 	%r65, %r64, -1012;
	mov.b64 	%rd153, %fd98;
	shl.b64 	%rd154, %rd153, %r65;
	setp.eq.s64 	%p53, %rd154, -9223372036854775808;
	{ // callseq 31, 0
	.param .b64 param0;
	st.param.f64 	[param0], %fd98;
	.param .b64 retval0;
	call.uni (retval0), 
	__internal_accurate_pow, 
	(
	param0
	);
	ld.param.f64 	%fd99, [retval0];
	} // callseq 31
	neg.f64 	%fd101, %fd99;
	selp.f64 	%fd102, %fd101, %fd99, %p53;
	selp.f64 	%fd103, %fd102, %fd99, %p52;
	setp.eq.s64 	%p54, %rd186, 0;
	selp.f64 	%fd104, 0d3FF0000000000000, %fd103, %p54;
	cvt.rzi.s64.f64 	%rd156, %fd104;
	st.global.u64 	[%rd187], %rd156;
	add.s64 	%rd187, %rd187, 8;
	add.s64 	%rd186, %rd186, %rd69;
	add.s64 	%rd185, %rd185, 1;
	setp.ne.s64 	%p55, %rd185, 0;
	@%p55 bra 	$L__BB6_19;
$L__BB6_20:
	sub.s64 	%rd157, %rd17, %rd18;
	setp.gt.u64 	%p56, %rd157, -4;
	@%p56 bra 	$L__BB6_29;
	mul.lo.s64 	%rd31, %rd191, %rd69;
	shl.b64 	%rd32, %rd69, 2;
	add.s64 	%rd158, %rd191, 3;
	mul.lo.s64 	%rd33, %rd69, %rd158;
	shl.b64 	%rd159, %rd191, 3;
	add.s64 	%rd160, %rd159, %rd1;
	add.s64 	%rd189, %rd160, 16;
	add.s64 	%rd35, %rd31, %rd69;
	add.s64 	%rd161, %rd191, 2;
	mul.lo.s64 	%rd36, %rd69, %rd161;
$L__BB6_22:
	setp.lt.s32 	%p57, %r2, 0;
	add.s64 	%rd162, %rd31, %rd190;
	cvt.rn.f64.s64 	%fd105, %rd162;
	{
	.reg .b32 %temp; 
	mov.b64 	{%temp, %r66}, %fd105;
	}
	shr.u32 	%r67, %r66, 20;
	and.b32  	%r68, %r67, 2047;
	add.s32 	%r69, %r68, -1012;
	mov.b64 	%rd163, %fd105;
	shl.b64 	%rd164, %rd163, %r69;
	setp.eq.s64 	%p58, %rd164, -9223372036854775808;
	{ // callseq 32, 0
	.param .b64 param0;
	st.param.f64 	[param0], %fd105;
	.param .b64 retval0;
	call.uni (retval0), 
	__internal_accurate_pow, 
	(
	param0
	);
	ld.param.f64 	%fd106, [retval0];
	} // callseq 32
	neg.f64 	%fd108, %fd106;
	selp.f64 	%fd109, %fd108, %fd106, %p58;
	selp.f64 	%fd110, %fd109, %fd106, %p57;
	setp.eq.s64 	%p59, %rd162, 0;
	selp.f64 	%fd111, 0d3FF0000000000000, %fd110, %p59;
	cvt.rzi.s64.f64 	%rd166, %fd111;
	st.global.u64 	[%rd189+-16], %rd166;
	add.s64 	%rd167, %rd35, %rd190;
	cvt.rn.f64.s64 	%fd112, %rd167;
	{
	.reg .b32 %temp; 
	mov.b64 	{%temp, %r70}, %fd112;
	}
	shr.u32 	%r71, %r70, 20;
	and.b32  	%r72, %r71, 2047;
	add.s32 	%r73, %r72, -1012;
	mov.b64 	%rd168, %fd112;
	shl.b64 	%rd169, %rd168, %r73;
	setp.eq.s64 	%p60, %rd169, -9223372036854775808;
	{ // callseq 33, 0
	.param .b64 param0;
	st.param.f64 	[param0], %fd112;
	.param .b64 retval0;
	call.uni (retval0), 
	__internal_accurate_pow, 
	(
	param0
	);
	ld.param.f64 	%fd113, [retval0];
	} // callseq 33
	neg.f64 	%fd115, %fd113;
	selp.f64 	%fd116, %fd115, %fd113, %p60;
	selp.f64 	%fd117, %fd116, %fd113, %p57;
	setp.eq.s64 	%p61, %rd167, 0;
	selp.f64 	%fd118, 0d3FF0000000000000, %fd117, %p61;
	cvt.rzi.s64.f64 	%rd171, %fd118;
	st.global.u64 	[%rd189+-8], %rd171;
	add.s64 	%rd172, %rd36, %rd190;
	cvt.rn.f64.s64 	%fd119, %rd172;
	{
	.reg .b32 %temp; 
	mov.b64 	{%temp, %r74}, %fd119;
	}
	shr.u32 	%r75, %r74, 20;
	and.b32  	%r76, %r75, 2047;
	add.s32 	%r77, %r76, -1012;
	mov.b64 	%rd173, %fd119;
	shl.b64 	%rd174, %rd173, %r77;
	setp.eq.s64 	%p62, %rd174, -9223372036854775808;
	{ // callseq 34, 0
	.param .b64 param0;
	st.param.f64 	[param0], %fd119;
	.param .b64 retval0;
	call.uni (retval0), 
	__internal_accurate_pow, 
	(
	param0
	);
	ld.param.f64 	%fd120, [retval0];
	} // callseq 34
	neg.f64 	%fd122, %fd120;
	selp.f64 	%fd123, %fd122, %fd120, %p62;
	selp.f64 	%fd124, %fd123, %fd120, %p57;
	setp.eq.s64 	%p63, %rd172, 0;
	selp.f64 	%fd125, 0d3FF0000000000000, %fd124, %p63;
	cvt.rzi.s64.f64 	%rd176, %fd125;
	st.global.u64 	[%rd189], %rd176;
	add.s64 	%rd177, %rd33, %rd190;
	cvt.rn.f64.s64 	%fd126, %rd177;
	{
	.reg .b32 %temp; 
	mov.b64 	{%temp, %r78}, %fd126;
	}
	shr.u32 	%r79, %r78, 20;
	and.b32  	%r80, %r79, 2047;
	add.s32 	%r81, %r80, -1012;
	mov.b64 	%rd178, %fd126;
	shl.b64 	%rd179, %rd178, %r81;
	setp.eq.s64 	%p64, %rd179, -9223372036854775808;
	{ // callseq 35, 0
	.param .b64 param0;
	st.param.f64 	[param0], %fd126;
	.param .b64 retval0;
	call.uni (retval0), 
	__internal_accurate_pow, 
	(
	param0
	);
	ld.param.f64 	%fd127, [retval0];
	} // callseq 35
	neg.f64 	%fd129, %fd127;
	selp.f64 	%fd130, %fd129, %fd127, %p64;
	selp.f64 	%fd131, %fd130, %fd127, %p57;
	setp.eq.s64 	%p65, %rd177, 0;
	selp.f64 	%fd132, 0d3FF0000000000000, %fd131, %p65;
	cvt.rzi.s64.f64 	%rd181, %fd132;
	st.global.u64 	[%rd189+8], %rd181;
	add.s64 	%rd191, %rd191, 4;
	add.s64 	%rd190, %rd190, %rd32;
	add.s64 	%rd189, %rd189, 32;
	setp.lt.u64 	%p66, %rd191, %rd70;
	@%p66 bra 	$L__BB6_22;
	bra.uni 	$L__BB6_29;
$L__BB6_23:
	add.s64 	%rd116, %rd17, 1;
	max.u64 	%rd43, %rd70, %rd116;
	and.b64  	%rd44, %rd43, 3;
	setp.eq.s64 	%p35, %rd44, 0;
	mov.u64 	%rd198, %rd17;
	@%p35 bra 	$L__BB6_26;
	shl.b64 	%rd117, %rd4, 5;
	add.s64 	%rd194, %rd1, %rd117;
	mul.lo.s64 	%rd118, %rd69, %rd4;
	shl.b64 	%rd119, %rd118, 2;
	add.s64 	%rd193, %rd190, %rd119;
	neg.s64 	%rd192, %rd44;
	add.s64 	%rd198, %rd17, %rd44;
$L__BB6_25:
	.pragma "nounroll";
	setp.lt.s32 	%p36, %r2, 0;
	cvt.rn.f64.s64 	%fd63, %rd193;
	{
	.reg .b32 %temp; 
	mov.b64 	{%temp, %r42}, %fd63;
	}
	shr.u32 	%r43, %r42, 20;
	and.b32  	%r44, %r43, 2047;
	add.s32 	%r45, %r44, -1012;
	mov.b64 	%rd120, %fd63;
	shl.b64 	%rd121, %rd120, %r45;
	setp.eq.s64 	%p37, %rd121, -9223372036854775808;
	{ // callseq 26, 0
	.param .b64 param0;
	st.param.f64 	[param0], %fd63;
	.param .b64 retval0;
	call.uni (retval0), 
	__internal_accurate_pow, 
	(
	param0
	);
	ld.param.f64 	%fd64, [retval0];
	} // callseq 26
	setp.eq.s64 	%p38, %rd193, 0;
	neg.f64 	%fd66, %fd64;
	selp.f64 	%fd67, %fd64, %fd66, %p37;
	selp.f64 	%fd68, %fd67, %fd66, %p36;
	selp.f64 	%fd69, 0dBFF0000000000000, %fd68, %p38;
	cvt.rzi.s64.f64 	%rd123, %fd69;
	st.global.u64 	[%rd194], %rd123;
	add.s64 	%rd194, %rd194, 8;
	add.s64 	%rd193, %rd193, %rd69;
	add.s64 	%rd192, %rd192, 1;
	setp.ne.s64 	%p39, %rd192, 0;
	@%p39 bra 	$L__BB6_25;
$L__BB6_26:
	sub.s64 	%rd124, %rd17, %rd43;
	setp.gt.u64 	%p40, %rd124, -4;
	@%p40 bra 	$L__BB6_29;
	mul.lo.s64 	%rd56, %rd198, %rd69;
	shl.b64 	%rd57, %rd69, 2;
	add.s64 	%rd125, %rd198, 3;
	mul.lo.s64 	%rd58, %rd69, %rd125;
	shl.b64 	%rd126, %rd198, 3;
	add.s64 	%rd127, %rd126, %rd1;
	add.s64 	%rd196, %rd127, 16;
	add.s64 	%rd60, %rd56, %rd69;
	add.s64 	%rd128, %rd198, 2;
	mul.lo.s64 	%rd61, %rd69, %rd128;
$L__BB6_28:
	setp.lt.s32 	%p41, %r2, 0;
	add.s64 	%rd129, %rd56, %rd190;
	cvt.rn.f64.s64 	%fd70, %rd129;
	{
	.reg .b32 %temp; 
	mov.b64 	{%temp, %r46}, %fd70;
	}
	shr.u32 	%r47, %r46, 20;
	and.b32  	%r48, %r47, 2047;
	add.s32 	%r49, %r48, -1012;
	mov.b64 	%rd130, %fd70;
	shl.b64 	%rd131, %rd130, %r49;
	setp.eq.s64 	%p42, %rd131, -9223372036854775808;
	{ // callseq 27, 0
	.param .b64 param0;
	st.param.f64 	[param0], %fd70;
	.param .b64 retval0;
	call.uni (retval0), 
	__internal_accurate_pow, 
	(
	param0
	);
	ld.param.f64 	%fd71, [retval0];
	} // callseq 27
	setp.eq.s64 	%p43, %rd129, 0;
	neg.f64 	%fd73, %fd71;
	selp.f64 	%fd74, %fd71, %fd73, %p42;
	selp.f64 	%fd75, %fd74, %fd73, %p41;
	selp.f64 	%fd76, 0dBFF0000000000000, %fd75, %p43;
	cvt.rzi.s64.f64 	%rd133, %fd76;
	st.global.u64 	[%rd196+-16], %rd133;
	add.s64 	%rd134, %rd60, %rd190;
	cvt.rn.f64.s64 	%fd77, %rd134;
	{
	.reg .b32 %temp; 
	mov.b64 	{%temp, %r50}, %fd77;
	}
	shr.u32 	%r51, %r50, 20;
	and.b32  	%r52, %r51, 2047;
	add.s32 	%r53, %r52, -1012;
	mov.b64 	%rd135, %fd77;
	shl.b64 	%rd136, %rd135, %r53;
	setp.eq.s64 	%p44, %rd136, -9223372036854775808;
	{ // callseq 28, 0
	.param .b64 param0;
	st.param.f64 	[param0], %fd77;
	.param .b64 retval0;
	call.uni (retval0), 
	__internal_accurate_pow, 
	(
	param0
	);
	ld.param.f64 	%fd78, [retval0];
	} // callseq 28
	setp.eq.s64 	%p45, %rd134, 0;
	neg.f64 	%fd80, %fd78;
	selp.f64 	%fd81, %fd78, %fd80, %p44;
	selp.f64 	%fd82, %fd81, %fd80, %p41;
	selp.f64 	%fd83, 0dBFF0000000000000, %fd82, %p45;
	cvt.rzi.s64.f64 	%rd138, %fd83;
	st.global.u64 	[%rd196+-8], %rd138;
	add.s64 	%rd139, %rd61, %rd190;
	cvt.rn.f64.s64 	%fd84, %rd139;
	{
	.reg .b32 %temp; 
	mov.b64 	{%temp, %r54}, %fd84;
	}
	shr.u32 	%r55, %r54, 20;
	and.b32  	%r56, %r55, 2047;
	add.s32 	%r57, %r56, -1012;
	mov.b64 	%rd140, %fd84;
	shl.b64 	%rd141, %rd140, %r57;
	setp.eq.s64 	%p46, %rd141, -9223372036854775808;
	{ // callseq 29, 0
	.param .b64 param0;
	st.param.f64 	[param0], %fd84;
	.param .b64 retval0;
	call.uni (retval0), 
	__internal_accurate_pow, 
	(
	param0
	);
	ld.param.f64 	%fd85, [retval0];
	} // callseq 29
	setp.eq.s64 	%p47, %rd139, 0;
	neg.f64 	%fd87, %fd85;
	selp.f64 	%fd88, %fd85, %fd87, %p46;
	selp.f64 	%fd89, %fd88, %fd87, %p41;
	selp.f64 	%fd90, 0dBFF0000000000000, %fd89, %p47;
	cvt.rzi.s64.f64 	%rd143, %fd90;
	st.global.u64 	[%rd196], %rd143;
	add.s64 	%rd144, %rd58, %rd190;
	cvt.rn.f64.s64 	%fd91, %rd144;
	{
	.reg .b32 %temp; 
	mov.b64 	{%temp, %r58}, %fd91;
	}
	shr.u32 	%r59, %r58, 20;
	and.b32  	%r60, %r59, 2047;
	add.s32 	%r61, %r60, -1012;
	mov.b64 	%rd145, %fd91;
	shl.b64 	%rd146, %rd145, %r61;
	setp.eq.s64 	%p48, %rd146, -9223372036854775808;
	{ // callseq 30, 0
	.param .b64 param0;
	st.param.f64 	[param0], %fd91;
	.param .b64 retval0;
	call.uni (retval0), 
	__internal_accurate_pow, 
	(
	param0
	);
	ld.param.f64 	%fd92, [retval0];
	} // callseq 30
	setp.eq.s64 	%p49, %rd144, 0;
	neg.f64 	%fd94, %fd92;
	selp.f64 	%fd95, %fd92, %fd94, %p48;
	selp.f64 	%fd96, %fd95, %fd94, %p41;
	selp.f64 	%fd97, 0dBFF0000000000000, %fd96, %p49;
	cvt.rzi.s64.f64 	%rd148, %fd97;
	st.global.u64 	[%rd196+8], %rd148;
	add.s64 	%rd198, %rd198, 4;
	add.s64 	%rd190, %rd190, %rd57;
	add.s64 	%rd196, %rd196, 32;
	setp.lt.u64 	%p50, %rd198, %rd70;
	@%p50 bra 	$L__BB6_28;
$L__BB6_29:
	ret;

}
	// .globl	geomspace_u8
.visible .entry geomspace_u8(
	.param .u64 .ptr .align 1 geomspace_u8_param_0,
	.param .u8 geomspace_u8_param_1,
	.param .u8 geomspace_u8_param_2,
	.param .u8 geomspace_u8_param_3,
	.param .u64 geomspace_u8_param_4
)
{
	.reg .pred 	%p<109>;
	.reg .b16 	%rs<28>;
	.reg .b32 	%r<115>;
	.reg .b32 	%f<530>;
	.reg .b64 	%rd<76>;

	ld.param.u64 	%rd41, [geomspace_u8_param_0];
	ld.param.u8 	%rs7, [geomspace_u8_param_1];
	ld.param.u8 	%rs8, [geomspace_u8_param_2];
	ld.param.s8 	%rs9, [geomspace_u8_param_3];
	ld.param.u64 	%rd40, [geomspace_u8_param_4];
	cvta.to.global.u64 	%rd1, %rd41;
	mov.u32 	%r4, %ctaid.x;
	mov.u32 	%r5, %ntid.x;
	mov.u32 	%r6, %tid.x;
	mad.lo.s32 	%r7, %r4, %r5, %r6;
	cvt.u64.u32 	%rd2, %r7;
	mov.u32 	%r8, %nctaid.x;
	mul.lo.s32 	%r9, %r5, %r8;
	cvt.u64.u32 	%rd3, %r9;
	shr.u64 	%rd4, %rd40, 2;
	setp.le.u64 	%p1, %rd4, %rd2;
	@%p1 bra 	$L__BB7_35;
	cvt.u64.u16 	%rd66, %rs7;
	cvt.u64.u16 	%rd42, %rs8;
	mov.f32 	%f81, 0fB1800000;
	mov.f32 	%f82, 0f3EE38E39;
	mul.rn.f32 	%f83, %f82, %f81;
	mov.f32 	%f84, 0f3D4A4588;
	mov.f32 	%f85, 0f3DF80F5F;
	mul.rn.f32 	%f86, %f85, %f84;
	fma.rn.f32 	%f87, %f83, 0f3FB8AA3B, 0f336DD092;
	fma.rn.f32 	%f88, 0f3E638E39, 0f32A55E34, %f87;
	mul.f32 	%f89, %f86, 0f40400000;
	fma.rn.f32 	%f90, %f89, %f83, %f88;
	fma.rn.f32 	%f91, %f86, 0f3E638E39, %f90;
	mov.f32 	%f92, 0f405484B1;
	add.rn.f32 	%f1, %f92, %f91;
	mov.f32 	%f93, 0fC05484B1;
	add.rn.f32 	%f94, %f1, %f93;
	neg.f32 	%f95, %f94;
	add.rn.f32 	%f2, %f91, %f95;
	shl.b64 	%rd43, %rd2, 2;
	mad.lo.s64 	%rd6, %rd42, %rd43, %rd42;
	or.b64  	%rd44, %rd43, 2;
	mul.lo.s64 	%rd7, %rd44, %rd42;
	or.b64  	%rd45, %rd43, 3;
	mul.lo.s64 	%rd8, %rd45, %rd42;
	add.s64 	%rd65, %rd1, %rd43;
	mul.lo.s64 	%rd46, %rd42, %rd2;
	shl.b64 	%rd10, %rd46, 2;
	mov.u64 	%rd67, %rd2;
$L__BB7_2:
	setp.eq.s16 	%p2, %rs9, 0;
	@%p2 bra 	$L__BB7_7;
	add.s64 	%rd47, %rd10, %rd66;
	cvt.rn.f32.u64 	%f3, %rd47;
	setp.eq.s64 	%p3, %rd47, 0;
	mov.f32 	%f512, 0f3F800000;
	@%p3 bra 	$L__BB7_6;
	mul.rn.f32 	%f97, %f1, %f3;
	cvt.rni.f32.f32 	%f98, %f97;
	sub.f32 	%f99, %f97, %f98;
	neg.f32 	%f100, %f97;
	fma.rn.f32 	%f101, %f1, %f3, %f100;
	fma.rn.f32 	%f102, %f2, %f3, %f101;
	add.f32 	%f103, %f99, %f102;
	setp.gt.f32 	%p4, %f98, 0f00000000;
	selp.b32 	%r10, 0, -2097152000, %p4;
	abs.f32 	%f104, %f3;
	setp.num.f32 	%p5, %f104, %f104;
	setp.lt.f32 	%p6, %f97, 0f00000000;
	selp.f32 	%f105, 0f00000000, 0f7F800000, %p6;
	abs.f32 	%f106, %f97;
	setp.gt.f32 	%p7, %f106, 0f43180000;
	cvt.rzi.s32.f32 	%r11, %f98;
	shl.b32 	%r12, %r11, 23;
	sub.s32 	%r13, %r12, %r10;
	mov.b32 	%f107, %r13;
	add.s32 	%r14, %r10, 2130706432;
	mov.b32 	%f108, %r14;
	fma.rn.f32 	%f109, %f103, 0f391FCB8E, 0f3AAF85ED;
	fma.rn.f32 	%f110, %f109, %f103, 0f3C1D9856;
	fma.rn.f32 	%f111, %f110, %f103, 0f3D6357BB;
	fma.rn.f32 	%f112, %f111, %f103, 0f3E75FDEC;
	fma.rn.f32 	%f113, %f112, %f103, 0f3F317218;
	fma.rn.f32 	%f114, %f113, %f103, 0f3F800000;
	mul.f32 	%f115, %f114, %f108;
	mul.f32 	%f116, %f115, %f107;
	selp.f32 	%f512, %f105, %f116, %p7;
	@%p5 bra 	$L__BB7_6;
	mov.f32 	%f117, 0f41200000;
	add.rn.f32 	%f512, %f117, %f3;
$L__BB7_6:
	neg.f32 	%f513, %f512;
	bra.uni 	$L__BB7_10;
$L__BB7_7:
	add.s64 	%rd48, %rd10, %rd66;
	cvt.rn.f32.u64 	%f8, %rd48;
	setp.eq.s64 	%p8, %rd48, 0;
	mov.f32 	%f513, 0f3F800000;
	@%p8 bra 	$L__BB7_10;
	mul.rn.f32 	%f119, %f1, %f8;
	cvt.rni.f32.f32 	%f120, %f119;
	sub.f32 	%f121, %f119, %f120;
	neg.f32 	%f122, %f119;
	fma.rn.f32 	%f123, %f1, %f8, %f122;
	fma.rn.f32 	%f124, %f2, %f8, %f123;
	add.f32 	%f125, %f121, %f124;
	setp.gt.f32 	%p9, %f120, 0f00000000;
	selp.b32 	%r15, 0, -2097152000, %p9;
	abs.f32 	%f126, %f8;
	setp.num.f32 	%p10, %f126, %f126;
	setp.lt.f32 	%p11, %f119, 0f00000000;
	selp.f32 	%f127, 0f00000000, 0f7F800000, %p11;
	abs.f32 	%f128, %f119;
	setp.gt.f32 	%p12, %f128, 0f43180000;
	cvt.rzi.s32.f32 	%r16, %f120;
	shl.b32 	%r17, %r16, 23;
	sub.s32 	%r18, %r17, %r15;
	mov.b32 	%f129, %r18;
	add.s32 	%r19, %r15, 2130706432;
	mov.b32 	%f130, %r19;
	fma.rn.f32 	%f131, %f125, 0f391FCB8E, 0f3AAF85ED;
	fma.rn.f32 	%f132, %f131, %f125, 0f3C1D9856;
	fma.rn.f32 	%f133, %f132, %f125, 0f3D6357BB;
	fma.rn.f32 	%f134, %f133, %f125, 0f3E75FDEC;
	fma.rn.f32 	%f135, %f134, %f125, 0f3F317218;
	fma.rn.f32 	%f136, %f135, %f125, 0f3F800000;
	mul.f32 	%f137, %f136, %f130;
	mul.f32 	%f138, %f137, %f129;
	selp.f32 	%f513, %f127, %f138, %p12;
	@%p10 bra 	$L__BB7_10;
	mov.f32 	%f139, 0f41200000;
	add.rn.f32 	%f513, %f139, %f8;
$L__BB7_10:
	cvt.rzi.u32.f32 	%r1, %f513;
	@%p2 bra 	$L__BB7_15;
	add.s64 	%rd49, %rd6, %rd66;
	cvt.rn.f32.u64 	%f12, %rd49;
	setp.eq.s64 	%p14, %rd49, 0;
	mov.f32 	%f514, 0f3F800000;
	@%p14 bra 	$L__BB7_14;
	mul.rn.f32 	%f141, %f1, %f12;
	cvt.rni.f32.f32 	%f142, %f141;
	sub.f32 	%f143, %f141, %f142;
	neg.f32 	%f144, %f141;
	fma.rn.f32 	%f145, %f1, %f12, %f144;
	fma.rn.f32 	%f146, %f2, %f12, %f145;
	add.f32 	%f147, %f143, %f146;
	setp.gt.f32 	%p15, %f142, 0f00000000;
	selp.b32 	%r20, 0, -2097152000, %p15;
	abs.f32 	%f148, %f12;
	setp.num.f32 	%p16, %f148, %f148;
	setp.lt.f32 	%p17, %f141, 0f00000000;
	selp.f32 	%f149, 0f00000000, 0f7F800000, %p17;
	abs.f32 	%f150, %f141;
	setp.gt.f32 	%p18, %f150, 0f43180000;
	cvt.rzi.s32.f32 	%r21, %f142;
	shl.b32 	%r22, %r21, 23;
	sub.s32 	%r23, %r22, %r20;
	mov.b32 	%f151, %r23;
	add.s32 	%r24, %r20, 2130706432;
	mov.b32 	%f152, %r24;
	fma.rn.f32 	%f153, %f147, 0f391FCB8E, 0f3AAF85ED;
	fma.rn.f32 	%f154, %f153, %f147, 0f3C1D9856;
	fma.rn.f32 	%f155, %f154, %f147, 0f3D6357BB;
	fma.rn.f32 	%f156, %f155, %f147, 0f3E75FDEC;
	fma.rn.f32 	%f157, %f156, %f147, 0f3F317218;
	fma.rn.f32 	%f158, %f157, %f147, 0f3F800000;
	mul.f32 	%f159, %f158, %f152;
	mul.f32 	%f160, %f159, %f151;
	selp.f32 	%f514, %f149, %f160, %p18;
	@%p16 bra 	$L__BB7_14;
	mov.f32 	%f161, 0f41200000;
	add.rn.f32 	%f514, %f161, %f12;
$L__BB7_14:
	neg.f32 	%f515, %f514;
	bra.uni 	$L__BB7_18;
$L__BB7_15:
	add.s64 	%rd50, %rd6, %rd66;
	cvt.rn.f32.u64 	%f17, %rd50;
	setp.eq.s64 	%p19, %rd50, 0;
	mov.f32 	%f515, 0f3F800000;
	@%p19 bra 	$L__BB7_18;
	mul.rn.f32 	%f163, %f1, %f17;
	cvt.rni.f32.f32 	%f164, %f163;
	sub.f32 	%f165, %f163, %f164;
	neg.f32 	%f166, %f163;
	fma.rn.f32 	%f167, %f1, %f17, %f166;
	fma.rn.f32 	%f168, %f2, %f17, %f167;
	add.f32 	%f169, %f165, %f168;
	setp.gt.f32 	%p20, %f164, 0f00000000;
	selp.b32 	%r25, 0, -2097152000, %p20;
	abs.f32 	%f170, %f17;
	setp.num.f32 	%p21, %f170, %f170;
	setp.lt.f32 	%p22, %f163, 0f00000000;
	selp.f32 	%f171, 0f00000000, 0f7F800000, %p22;
	abs.f32 	%f172, %f163;
	setp.gt.f32 	%p23, %f172, 0f43180000;
	cvt.rzi.s32.f32 	%r26, %f164;
	shl.b32 	%r27, %r26, 23;
	sub.s32 	%r28, %r27, %r25;
	mov.b32 	%f173, %r28;
	add.s32 	%r29, %r25, 2130706432;
	mov.b32 	%f174, %r29;
	fma.rn.f32 	%f175, %f169, 0f391FCB8E, 0f3AAF85ED;
	fma.rn.f32 	%f176, %f175, %f169, 0f3C1D9856;
	fma.rn.f32 	%f177, %f176, %f169, 0f3D6357BB;
	fma.rn.f32 	%f178, %f177, %f169, 0f3E75FDEC;
	fma.rn.f32 	%f179, %f178, %f169, 0f3F317218;
	fma.rn.f32 	%f180, %f179, %f169, 0f3F800000;
	mul.f32 	%f181, %f180, %f174;
	mul.f32 	%f182, %f181, %f173;
	selp.f32 	%f515, %f171, %f182, %p23;
	@%p21 bra 	$L__BB7_18;
	mov.f32 	%f183, 0f41200000;
	add.rn.f32 	%f515, %f183, %f17;
$L__BB7_18:
	cvt.rzi.u32.f32 	%r2, %f515;
	@%p2 bra 	$L__BB7_23;
	add.s64 	%rd51, %rd7, %rd66;
	cvt.rn.f32.u64 	%f21, %rd51;
	setp.eq.s64 	%p25, %rd51, 0;
	mov.f32 	%f516, 0f3F800000;
	@%p25 bra 	$L__BB7_22;
	mul.rn.f32 	%f185, %f1, %f21;
	cvt.rni.f32.f32 	%f186, %f185;
	sub.f32 	%f187, %f185, %f186;
	neg.f32 	%f188, %f185;
	fma.rn.f32 	%f189, %f1, %f21, %f188;
	fma.rn.f32 	%f190, %f2, %f21, %f189;
	add.f32 	%f191, %f187, %f190;
	setp.gt.f32 	%p26, %f186, 0f00000000;
	selp.b32 	%r30, 0, -2097152000, %p26;
	abs.f32 	%f192, %f21;
	setp.num.f32 	%p27, %f192, %f192;
	setp.lt.f32 	%p28, %f185, 0f00000000;
	selp.f32 	%f193, 0f00000000, 0f7F800000, %p28;
	abs.f32 	%f194, %f185;
	setp.gt.f32 	%p29, %f194, 0f43180000;
	cvt.rzi.s32.f32 	%r31, %f186;
	shl.b32 	%r32, %r31, 23;
	sub.s32 	%r33, %r32, %r30;
	mov.b32 	%f195, %r33;
	add.s32 	%r34, %r30, 2130706432;
	mov.b32 	%f196, %r34;
	fma.rn.f32 	%f197, %f191, 0f391FCB8E, 0f3AAF85ED;
	fma.rn.f32 	%f198, %f197, %f191, 0f3C1D9856;
	fma.rn.f32 	%f199, %f198, %f191, 0f3D6357BB;
	fma.rn.f32 	%f200, %f199, %f191, 0f3E75FDEC;
	fma.rn.f32 	%f201, %f200, %f191, 0f3F317218;
	fma.rn.f32 	%f202, %f201, %f191, 0f3F800000;
	mul.f32 	%f203, %f202, %f196;
	mul.f32 	%f204, %f203, %f195;
	selp.f32 	%f516, %f193, %f204, %p29;
	@%p27 bra 	$L__BB7_22;
	mov.f32 	%f205, 0f41200000;
	add.rn.f32 	%f516, %f205, %f21;
$L__BB7_22:
	neg.f32 	%f517, %f516;
	bra.uni 	$L__BB7_26;
$L__BB7_23:
	add.s64 	%rd52, %rd7, %rd66;
	cvt.rn.f32.u64 	%f26, %rd52;
	setp.eq.s64 	%p30, %rd52, 0;
	mov.f32 	%f517, 0f3F800000;
	@%p30 bra 	$L__BB7_26;
	mul.rn.f32 	%f207, %f1, %f26;
	cvt.rni.f32.f32 	%f208, %f207;
	sub.f32 	%f209, %f207, %f208;
	neg.f32 	%f210, %f207;
	fma.rn.f32 	%f211, %f1, %f26, %f210;
	fma.rn.f32 	%f212, %f2, %f26, %f211;
	add.f32 	%f213, %f209, %f212;
	setp.gt.f32 	%p31, %f208, 0f00000000;
	selp.b32 	%r35, 0, -2097152000, %p31;
	abs.f32 	%f214, %f26;
	setp.num.f32 	%p32, %f214, %f214;
	setp.lt.f32 	%p33, %f207, 0f00000000;
	selp.f32 	%f215, 0f00000000, 0f7F800000, %p33;
	abs.f32 	%f216, %f207;
	setp.gt.f32 	%p34, %f216, 0f43180000;
	cvt.rzi.s32.f32 	%r36, %f208;
	shl.b32 	%r37, %r36, 23;
	sub.s32 	%r38, %r37, %r35;
	mov.b32 	%f217, %r38;
	add.s32 	%r39, %r35, 2130706432;
	mov.b32 	%f218, %r39;
	fma.rn.f32 	%f219, %f213, 0f391FCB8E, 0f3AAF85ED;
	fma.rn.f32 	%f220, %f219, %f213, 0f3C1D9856;
	fma.rn.f32 	%f221, %f220, %f213, 0f3D6357BB;
	fma.rn.f32 	%f222, %f221, %f213, 0f3E75FDEC;
	fma.rn.f32 	%f223, %f222, %f213, 0f3F317218;
	fma.rn.f32 	%f224, %f223, %f213, 0f3F800000;
	mul.f32 	%f225, %f224, %f218;
	mul.f32 	%f226, %f225, %f217;
	selp.f32 	%f517, %f215, %f226, %p34;
	@%p32 bra 	$L__BB7_26;
	mov.f32 	%f227, 0f41200000;
	add.rn.f32 	%f517, %f227, %f26;
$L__BB7_26:
	cvt.rzi.u32.f32 	%r3, %f517;
	@%p2 bra 	$L__BB7_31;
	add.s64 	%rd53, %rd8, %rd66;
	cvt.rn.f32.u64 	%f30, %rd53;
	setp.eq.s64 	%p36, %rd53, 0;
	mov.f32 	%f518, 0f3F800000;
	@%p36 bra 	$L__BB7_30;
	mul.rn.f32 	%f229, %f1, %f30;
	cvt.rni.f32.f32 	%f230, %f229;
	sub.f32 	%f231, %f229, %f230;
	neg.f32 	%f232, %f229;
	fma.rn.f32 	%f233, %f1, %f30, %f232;
	fma.rn.f32 	%f234, %f2, %f30, %f233;
	add.f32 	%f235, %f231, %f234;
	setp.gt.f32 	%p37, %f230, 0f00000000;
	selp.b32 	%r40, 0, -2097152000, %p37;
	abs.f32 	%f236, %f30;
	setp.num.f32 	%p38, %f236, %f236;
	setp.lt.f32 	%p39, %f229, 0f00000000;
	selp.f32 	%f237, 0f00000000, 0f7F800000, %p39;
	abs.f32 	%f238, %f229;
	setp.gt.f32 	%p40, %f238, 0f43180000;
	cvt.rzi.s32.f32 	%r41, %f230;
	shl.b32 	%r42, %r41, 23;
	sub.s32 	%r43, %r42, %r40;
	mov.b32 	%f239, %r43;
	add.s32 	%r44, %r40, 2130706432;
	mov.b32 	%f240, %r44;
	fma.rn.f32 	%f241, %f235, 0f391FCB8E, 0f3AAF85ED;
	fma.rn.f32 	%f242, %f241, %f235, 0f3C1D9856;
	fma.rn.f32 	%f243, %f242, %f235, 0f3D6357BB;
	fma.rn.f32 	%f244, %f243, %f235, 0f3E75FDEC;
	fma.rn.f32 	%f245, %f244, %f235, 0f3F317218;
	fma.rn.f32 	%f246, %f245, %f235, 0f3F800000;
	mul.f32 	%f247, %f246, %f240;
	mul.f32 	%f248, %f247, %f239;
	selp.f32 	%f518, %f237, %f248, %p40;
	@%p38 bra 	$L__BB7_30;
	mov.f32 	%f249, 0f41200000;
	add.rn.f32 	%f518, %f249, %f30;
$L__BB7_30:
	neg.f32 	%f519, %f518;
	bra.uni 	$L__BB7_34;
$L__BB7_31:
	add.s64 	%rd54, %rd8, %rd66;
	cvt.rn.f32.u64 	%f35, %rd54;
	setp.eq.s64 	%p41, %rd54, 0;
	mov.f32 	%f519, 0f3F800000;
	@%p41 bra 	$L__BB7_34;
	mul.rn.f32 	%f251, %f1, %f35;
	cvt.rni.f32.f32 	%f252, %f251;
	sub.f32 	%f253, %f251, %f252;
	neg.f32 	%f254, %f251;
	fma.rn.f32 	%f255, %f1, %f35, %f254;
	fma.rn.f32 	%f256, %f2, %f35, %f255;
	add.f32 	%f257, %f253, %f256;
	setp.gt.f32 	%p42, %f252, 0f00000000;
	selp.b32 	%r45, 0, -2097152000, %p42;
	abs.f32 	%f258, %f35;
	setp.num.f32 	%p43, %f258, %f258;
	setp.lt.f32 	%p44, %f251, 0f00000000;
	selp.f32 	%f259, 0f00000000, 0f7F800000, %p44;
	abs.f32 	%f260, %f251;
	setp.gt.f32 	%p45, %f260, 0f43180000;
	cvt.rzi.s32.f32 	%r46, %f252;
	shl.b32 	%r47, %r46, 23;
	sub.s32 	%r48, %r47, %r45;
	mov.b32 	%f261, %r48;
	add.s32 	%r49, %r45, 2130706432;
	mov.b32 	%f262, %r49;
	fma.rn.f32 	%f263, %f257, 0f391FCB8E, 0f3AAF85ED;
	fma.rn.f32 	%f264, %f263, %f257, 0f3C1D9856;
	fma.rn.f32 	%f265, %f264, %f257, 0f3D6357BB;
	fma.rn.f32 	%f266, %f265, %f257, 0f3E75FDEC;
	fma.rn.f32 	%f267, %f266, %f257, 0f3F317218;
	fma.rn.f32 	%f268, %f267, %f257, 0f3F800000;
	mul.f32 	%f269, %f268, %f262;
	mul.f32 	%f270, %f269, %f261;
	selp.f32 	%f519, %f259, %f270, %p45;
	@%p43 bra 	$L__BB7_34;
	mov.f32 	%f271, 0f41200000;
	add.rn.f32 	%f519, %f271, %f35;
$L__BB7_34:
	cvt.rzi.u32.f32 	%r50, %f519;
	prmt.b32 	%r51, %r1, %r2, 0x3340U;
	prmt.b32 	%r52, %r3, %r50, 0x3340U;
	prmt.b32 	%r53, %r51, %r52, 0x5410U;
	st.global.u32 	[%rd65], %r53;
	add.s64 	%rd67, %rd67, %rd3;
	cvt.u64.u16 	%rd55, %rs8;
	mul.lo.s64 	%rd56, %rd55, %rd3;
	shl.b64 	%rd57, %rd56, 2;
	add.s64 	%rd66, %rd66, %rd57;
	shl.b64 	%rd58, %rd3, 2;
	add.s64 	%rd65, %rd65, %rd58;
	setp.lt.u64 	%p46, %rd67, %rd4;
	@%p46 bra 	$L__BB7_2;
$L__BB7_35:
	cvt.u32.u64 	%r54, %rd2;
	setp.ne.s32 	%p47, %r54, 0;
	and.b64  	%rd17, %rd40, -4;
	setp.eq.s64 	%p48, %rd17, %rd40;
	or.pred  	%p49, %p47, %p48;
	@%p49 bra 	$L__BB7_77;
	setp.ne.s16 	%p50, %rs9, 0;
	mov.f32 	%f272, 0fB1800000;
	mov.f32 	%f273, 0f3EE38E39;
	mul.rn.f32 	%f274, %f273, %f272;
	mov.f32 	%f275, 0f3D4A4588;
	mov.f32 	%f276, 0f3DF80F5F;
	mul.rn.f32 	%f277, %f276, %f275;
	fma.rn.f32 	%f278, %f274, 0f3FB8AA3B, 0f336DD092;
	fma.rn.f32 	%f279, 0f3E638E39, 0f32A55E34, %f278;
	mul.f32 	%f280, %f277, 0f40400000;
	fma.rn.f32 	%f281, %f280, %f274, %f279;
	fma.rn.f32 	%f282, %f277, 0f3E638E39, %f281;
	mov.f32 	%f283, 0f405484B1;
	add.rn.f32 	%f39, %f283, %f282;
	mov.f32 	%f284, 0fC05484B1;
	add.rn.f32 	%f285, %f39, %f284;
	neg.f32 	%f286, %f285;
	add.rn.f32 	%f40, %f282, %f286;
	@%p50 bra 	$L__BB7_57;
	add.s64 	%rd62, %rd17, 1;
	max.u64 	%rd18, %rd40, %rd62;
	and.b64  	%rd19, %rd18, 3;
	setp.eq.s64 	%p80, %rd19, 0;
	mov.u64 	%rd70, %rd17;
	@%p80 bra 	$L__BB7_43;
	neg.s64 	%rd68, %rd19;
	mov.u64 	%rd70, %rd17;
$L__BB7_39:
	.pragma "nounroll";
	cvt.u16.u64 	%rs19, %rd70;
	mad.lo.s16 	%rs20, %rs8, %rs19, %rs7;
	and.b16  	%rs21, %rs20, 255;
	cvt.rn.f32.u16 	%f41, %rs21;
	setp.eq.s16 	%p81, %rs21, 0;
	mov.f32 	%f520, 0f3F800000;
	@%p81 bra 	$L__BB7_42;
	mul.rn.f32 	%f403, %f39, %f41;
	cvt.rni.f32.f32 	%f404, %f403;
	sub.f32 	%f405, %f403, %f404;
	neg.f32 	%f406, %f403;
	fma.rn.f32 	%f407, %f39, %f41, %f406;
	fma.rn.f32 	%f408, %f40, %f41, %f407;
	add.f32 	%f409, %f405, %f408;
	setp.gt.f32 	%p82, %f404, 0f00000000;
	selp.b32 	%r85, 0, -2097152000, %p82;
	abs.f32 	%f410, %f41;
	setp.num.f32 	%p83, %f410, %f410;
	setp.lt.f32 	%p84, %f403, 0f00000000;
	selp.f32 	%f411, 0f00000000, 0f7F800000, %p84;
	abs.f32 	%f412, %f403;
	setp.gt.f32 	%p85, %f412, 0f43180000;
	cvt.rzi.s32.f32 	%r86, %f404;
	shl.b32 	%r87, %r86, 23;
	sub.s32 	%r88, %r87, %r85;
	mov.b32 	%f413, %r88;
	add.s32 	%r89, %r85, 2130706432;
	mov.b32 	%f414, %r89;
	fma.rn.f32 	%f415, %f409, 0f391FCB8E, 0f3AAF85ED;
	fma.rn.f32 	%f416, %f415, %f409, 0f3C1D9856;
	fma.rn.f32 	%f417, %f416, %f409, 0f3D6357BB;
	fma.rn.f32 	%f418, %f417, %f409, 0f3E75FDEC;
	fma.rn.f32 	%f419, %f418, %f409, 0f3F317218;
	fma.rn.f32 	%f420, %f419, %f409, 0f3F800000;
	mul.f32 	%f421, %f420, %f414;
	mul.f32 	%f422, %f421, %f413;
	selp.f32 	%f520, %f411, %f422, %p85;
	@%p83 bra 	$L__BB7_42;
	mov.f32 	%f423, 0f41200000;
	add.rn.f32 	%f520, %f423, %f41;
$L__BB7_42:
	cvt.rzi.u32.f32 	%r90, %f520;
	add.s64 	%rd63, %rd1, %rd70;
	st.global.u8 	[%rd63], %r90;
	add.s64 	%rd70, %rd70, 1;
	add.s64 	%rd68, %rd68, 1;
	setp.ne.s64 	%p86, %rd68, 0;
	@%p86 bra 	$L__BB7_39;
$L__BB7_43:
	sub.s64 	%rd64, %rd17, %rd18;
	setp.gt.u64 	%p87, %rd64, -4;
	@%p87 bra 	$L__BB7_77;
$L__BB7_44:
	cvt.u16.u64 	%rs22, %rd70;
	mad.lo.s16 	%rs1, %rs8, %rs22, %rs7;
	and.b16  	%rs23, %rs1, 255;
	cvt.rn.f32.u16 	%f45, %rs23;
	setp.eq.s16 	%p88, %rs23, 0;
	mov.f32 	%f521, 0f3F800000;
	@%p88 bra 	$L__BB7_47;
	mul.rn.f32 	%f425, %f39, %f45;
	cvt.rni.f32.f32 	%f426, %f425;
	sub.f32 	%f427, %f425, %f426;
	neg.f32 	%f428, %f425;
	fma.rn.f32 	%f429, %f39, %f45, %f428;
	fma.rn.f32 	%f430, %f40, %f45, %f429;
	add.f32 	%f431, %f427, %f430;
	setp.gt.f32 	%p89, %f426, 0f00000000;
	selp.b32 	%r91, 0, -2097152000, %p89;
	abs.f32 	%f432, %f45;
	setp.num.f32 	%p90, %f432, %f432;
	setp.lt.f32 	%p91, %f425, 0f00000000;
	selp.f32 	%f433, 0f00000000, 0f7F800000, %p91;
	abs.f32 	%f434, %f425;
	setp.gt.f32 	%p92, %f434, 0f43180000;
	cvt.rzi.s32.f32 	%r92, %f426;
	shl.b32 	%r93, %r92, 23;
	sub.s32 	%r94, %r93, %r91;
	mov.b32 	%f435, %r94;
	add.s32 	%r95, %r91, 2130706432;
	mov.b32 	%f436, %r95;
	fma.rn.f32 	%f437, %f431, 0f391FCB8E, 0f3AAF85ED;
	fma.rn.f32 	%f438, %f437, %f431, 0f3C1D9856;
	fma.rn.f32 	%f439, %f438, %f431, 0f3D6357BB;
	fma.rn.f32 	%f440, %f439, %f431, 0f3E75FDEC;
	fma.rn.f32 	%f441, %f440, %f431, 0f3F317218;
	fma.rn.f32 	%f442, %f441, %f431, 0f3F800000;
	mul.f32 	%f443, %f442, %f436;
	mul.f32 	%f444, %f443, %f435;
	selp.f32 	%f521, %f433, %f444, %p92;
	@%p90 bra 	$L__BB7_47;
	mov.f32 	%f445, 0f41200000;
	add.rn.f32 	%f521, %f445, %f45;
$L__BB7_47:
	cvt.rzi.u32.f32 	%r96, %f521;
	add.s64 	%rd27, %rd1, %rd70;
	st.global.u8 	[%rd27], %r96;
	add.s16 	%rs2, %rs1, %rs8;
	and.b16  	%rs24, %rs2, 255;
	cvt.rn.f32.u16 	%f49, %rs24;
	setp.eq.s16 	%p93, %rs24, 0;
	mov.f32 	%f522, 0f3F800000;
	@%p93 bra 	$L__BB7_50;
	mul.rn.f32 	%f447, %f39, %f49;
	cvt.rni.f32.f32 	%f448, %f447;
	sub.f32 	%f449, %f447, %f448;
	neg.f32 	%f450, %f447;
	fma.rn.f32 	%f451, %f39, %f49, %f450;
	fma.rn.f32 	%f452, %f40, %f49, %f451;
	add.f32 	%f453, %f449, %f452;
	setp.gt.f32 	%p94, %f448, 0f00000000;
	selp.b32 	%r97, 0, -2097152000, %p94;
	abs.f32 	%f454, %f49;
	setp.num.f32 	%p95, %f454, %f454;
	setp.lt.f32 	%p96, %f447, 0f00000000;
	selp.f32 	%f455, 0f00000000, 0f7F800000, %p96;
	abs.f32 	%f456, %f447;
	setp.gt.f32 	%p97, %f456, 0f43180000;
	cvt.rzi.s32.f32 	%r98, %f448;
	shl.b32 	%r99, %r98, 23;
	sub.s32 	%r100, %r99, %r97;
	mov.b32 	%f457, %r100;
	add.s32 	%r101, %r97, 2130706432;
	mov.b32 	%f458, %r101;
	fma.rn.f32 	%f459, %f453, 0f391FCB8E, 0f3AAF85ED;
	fma.rn.f32 	%f460, %f459, %f453, 0f3C1D9856;
	fma.rn.f32 	%f461, %f460, %f453, 0f3D6357BB;
	fma.rn.f32 	%f462, %f461, %f453, 0f3E75FDEC;
	fma.rn.f32 	%f463, %f462, %f453, 0f3F317218;
	fma.rn.f32 	%f464, %f463, %f453, 0f3F800000;
	mul.f32 	%f465, %f464, %f458;
	mul.f32 	%f466, %f465, %f457;
	selp.f32 	%f522, %f455, %f466, %p97;
	@%p95 bra 	$L__BB7_50;
	mov.f32 	%f467, 0f41200000;
	add.rn.f32 	%f522, %f467, %f49;
$L__BB7_50:
	cvt.rzi.u32.f32 	%r102, %f522;
	st.global.u8 	[%rd27+1], %r102;
	add.s16 	%rs3, %rs2, %rs8;
	and.b16  	%rs25, %rs3, 255;
	cvt.rn.f32.u16 	%f53, %rs25;
	setp.eq.s16 	%p98, %rs25, 0;
	mov.f32 	%f523, 0f3F800000;
	@%p98 bra 	$L__BB7_53;
	mul.rn.f32 	%f469, %f39, %f53;
	cvt.rni.f32.f32 	%f470, %f469;
	sub.f32 	%f471, %f469, %f470;
	neg.f32 	%f472, %f469;
	fma.rn.f32 	%f473, %f39, %f53, %f472;
	fma.rn.f32 	%f474, %f40, %f53, %f473;
	add.f32 	%f475, %f471, %f474;
	setp.gt.f32 	%p99, %f470, 0f00000000;
	selp.b32 	%r103, 0, -2097152000, %p99;
	abs.f32 	%f476, %f53;
	setp.num.f32 	%p100, %f476, %f476;
	setp.lt.f32 	%p101, %f469, 0f00000000;
	selp.f32 	%f477, 0f00000000, 0f7F800000, %p101;
	abs.f32 	%f478, %f469;
	setp.gt.f32 	%p102, %f478, 0f43180000;
	cvt.rzi.s32.f32 	%r104, %f470;
	shl.b32 	%r105, %r104, 23;
	sub.s32 	%r106, %r105, %r103;
	mov.b32 	%f479, %r106;
	add.s32 	%r107, %r103, 2130706432;
	mov.b32 	%f480, %r107;
	fma.rn.f32 	%f481, %f475, 0f391FCB8E, 0f3AAF85ED;
	fma.rn.f32 	%f482, %f481, %f475, 0f3C1D9856;
	fma.rn.f32 	%f483, %f482, %f475, 0f3D6357BB;
	fma.rn.f32 	%f484, %f483, %f475, 0f3E75FDEC;
	fma.rn.f32 	%f485, %f484, %f475, 0f3F317218;
	fma.rn.f32 	%f486, %f485, %f475, 0f3F800000;
	mul.f32 	%f487, %f486, %f480;
	mul.f32 	%f488, %f487, %f479;
	selp.f32 	%f523, %f477, %f488, %p102;
	@%p100 bra 	$L__BB7_53;
	mov.f32 	%f489, 0f41200000;
	add.rn.f32 	%f523, %f489, %f53;
$L__BB7_53:
	cvt.rzi.u32.f32 	%r108, %f523;
	st.global.u8 	[%rd27+2], %r108;
	add.s16 	%rs26, %rs3, %rs8;
	and.b16  	%rs27, %rs26, 255;
	cvt.rn.f32.u16 	%f57, %rs27;
	setp.eq.s16 	%p103, %rs27, 0;
	mov.f32 	%f524, 0f3F800000;
	@%p103 bra 	$L__BB7_56;
	mul.rn.f32 	%f491, %f39, %f57;
	cvt.rni.f32.f32 	%f492, %f491;
	sub.f32 	%f493, %f491, %f492;
	neg.f32 	%f494, %f491;
	fma.rn.f32 	%f495, %f39, %f57, %f494;
	fma.rn.f32 	%f496, %f40, %f57, %f495;
	add.f32 	%f497, %f493, %f496;
	setp.gt.f32 	%p104, %f492, 0f00000000;
	selp.b32 	%r109, 0, -2097152000, %p104;
	abs.f32 	%f498, %f57;
	setp.num.f32 	%p105, %f498, %f498;
	setp.lt.f32 	%p106, %f491, 0f00000000;
	selp.f32 	%f499, 0f00000000, 0f7F800000, %p106;
	abs.f32 	%f500, %f491;
	setp.gt.f32 	%p107, %f500, 0f43180000;
	cvt.rzi.s32.f32 	%r110, %f492;
	shl.b32 	%r111, %r110, 23;
	sub.s32 	%r112, %r111, %r109;
	mov.b32 	%f501, %r112;
	add.s32 	%r113, %r109, 2130706432;
	mov.b32 	%f502, %r113;
	fma.rn.f32 	%f503, %f497, 0f391FCB8E, 0f3AAF85ED;
	fma.rn.f32 	%f504, %f503, %f497, 0f3C1D9856;
	fma.rn.f32 	%f505, %f504, %f497, 0f3D6357BB;
	fma.rn.f32 	%f506, %f505, %f497, 0f3E75FDEC;
	fma.rn.f32 	%f507, %f506, %f497, 0f3F317218;
	fma.rn.f32 	%f508, %f507, %f497, 0f3F800000;
	mul.f32 	%f509, %f508, %f502;
	mul.f32 	%f510, %f509, %f501;
	selp.f32 	%f524, %f499, %f510, %p107;
	@%p105 bra 	$L__BB7_56;
	mov.f32 	%f511, 0f41200000;
	add.rn.f32 	%f524, %f511, %f57;
$L__BB7_56:
	cvt.rzi.u32.f32 	%r114, %f524;
	st.global.u8 	[%rd27+3], %r114;
	add.s64 	%rd70, %rd70, 4;
	setp.lt.u64 	%p108, %rd70, %rd40;
	@%p108 bra 	$L__BB7_44;
	bra.uni 	$L__BB7_77;
$L__BB7_57:
	add.s64 	%rd59, %rd17, 1;
	max.u64 	%rd29, %rd40, %rd59;
	and.b64  	%rd30, %rd29, 3;
	setp.eq.s64 	%p51, %rd30, 0;
	mov.u64 	%rd74, %rd17;
	@%p51 bra 	$L__BB7_63;
	neg.s64 	%rd72, %rd30;
	mov.u64 	%rd74, %rd17;
$L__BB7_59:
	.pragma "nounroll";
	cvt.u16.u64 	%rs10, %rd74;
	mad.lo.s16 	%rs11, %rs8, %rs10, %rs7;
	and.b16  	%rs12, %rs11, 255;
	cvt.rn.f32.u16 	%f61, %rs12;
	setp.eq.s16 	%p52, %rs12, 0;
	mov.f32 	%f525, 0f3F800000;
	@%p52 bra 	$L__BB7_62;
	mul.rn.f32 	%f288, %f39, %f61;
	cvt.rni.f32.f32 	%f289, %f288;
	sub.f32 	%f290, %f288, %f289;
	neg.f32 	%f291, %f288;
	fma.rn.f32 	%f292, %f39, %f61, %f291;
	fma.rn.f32 	%f293, %f40, %f61, %f292;
	add.f32 	%f294, %f290, %f293;
	setp.gt.f32 	%p53, %f289, 0f00000000;
	selp.b32 	%r55, 0, -2097152000, %p53;
	abs.f32 	%f295, %f61;
	setp.num.f32 	%p54, %f295, %f295;
	setp.lt.f32 	%p55, %f288, 0f00000000;
	selp.f32 	%f296, 0f00000000, 0f7F800000, %p55;
	abs.f32 	%f297, %f288;
	setp.gt.f32 	%p56, %f297, 0f43180000;
	cvt.rzi.s32.f32 	%r56, %f289;
	shl.b32 	%r57, %r56, 23;
	sub.s32 	%r58, %r57, %r55;
	mov.b32 	%f298, %r58;
	add.s32 	%r59, %r55, 2130706432;
	mov.b32 	%f299, %r59;
	fma.rn.f32 	%f300, %f294, 0f391FCB8E, 0f3AAF85ED;
	fma.rn.f32 	%f301, %f300, %f294, 0f3C1D9856;
	fma.rn.f32 	%f302, %f301, %f294, 0f3D6357BB;
	fma.rn.f32 	%f303, %f302, %f294, 0f3E75FDEC;
	fma.rn.f32 	%f304, %f303, %f294, 0f3F317218;
	fma.rn.f32 	%f305, %f304, %f294, 0f3F800000;
	mul.f32 	%f306, %f305, %f299;
	mul.f32 	%f307, %f306, %f298;
	selp.f32 	%f525, %f296, %f307, %p56;
	@%p54 bra 	$L__BB7_62;
	mov.f32 	%f308, 0f41200000;
	add.rn.f32 	%f525, %f308, %f61;
$L__BB7_62:
	neg.f32 	%f309, %f525;
	cvt.rzi.u32.f32 	%r60, %f309;
	add.s64 	%rd60, %rd1, %rd74;
	st.global.u8 	[%rd60], %r60;
	add.s64 	%rd74, %rd74, 1;
	add.s64 	%rd72, %rd72, 1;
	setp.ne.s64 	%p57, %rd72, 0;
	@%p57 bra 	$L__BB7_59;
$L__BB7_63:
	sub.s64 	%rd61, %rd17, %rd29;
	setp.gt.u64 	%p58, %rd61, -4;
	@%p58 bra 	$L__BB7_77;
$L__BB7_64:
	cvt.u16.u64 	%rs13, %rd74;
	mad.lo.s16 	%rs4, %rs8, %rs13, %rs7;
	and.b16  	%rs14, %rs4, 255;
	cvt.rn.f32.u16 	%f65, %rs14;
	setp.eq.s16 	%p59, %rs14, 0;
	mov.f32 	%f526, 0f3F800000;
	@%p59 bra 	$L__BB7_67;
	mul.rn.f32 	%f311, %f39, %f65;
	cvt.rni.f32.f32 	%f312, %f311;
	sub.f32 	%f313, %f311, %f312;
	neg.f32 	%f314, %f311;
	fma.rn.f32 	%f315, %f39, %f65, %f314;
	fma.rn.f32 	%f316, %f40, %f65, %f315;
	add.f32 	%f317, %f313, %f316;
	setp.gt.f32 	%p60, %f312, 0f00000000;
	selp.b32 	%r61, 0, -2097152000, %p60;
	abs.f32 	%f318, %f65;
	setp.num.f32 	%p61, %f318, %f318;
	setp.lt.f32 	%p62, %f311, 0f00000000;
	selp.f32 	%f319, 0f00000000, 0f7F800000, %p62;
	abs.f32 	%f320, %f311;
	setp.gt.f32 	%p63, %f320, 0f43180000;
	cvt.rzi.s32.f32 	%r62, %f312;
	shl.b32 	%r63, %r62, 23;
	sub.s32 	%r64, %r63, %r61;
	mov.b32 	%f321, %r64;
	add.s32 	%r65, %r61, 2130706432;
	mov.b32 	%f322, %r65;
	fma.rn.f32 	%f323, %f317, 0f391FCB8E, 0f3AAF85ED;
	fma.rn.f32 	%f324, %f323, %f317, 0f3C1D9856;
	fma.rn.f32 	%f325, %f324, %f317, 0f3D6357BB;
	fma.rn.f32 	%f326, %f325, %f317, 0f3E75FDEC;
	fma.rn.f32 	%f327, %f326, %f317, 0f3F317218;
	fma.rn.f32 	%f328, %f327, %f317, 0f3F800000;
	mul.f32 	%f329, %f328, %f322;
	mul.f32 	%f330, %f329, %f321;
	selp.f32 	%f526, %f319, %f330, %p63;
	@%p61 bra 	$L__BB7_67;
	mov.f32 	%f331, 0f41200000;
	add.rn.f32 	%f526, %f331, %f65;
$L__BB7_67:
	neg.f32 	%f333, %f526;
	cvt.rzi.u32.f32 	%r66, %f333;
	add.s64 	%rd38, %rd1, %rd74;
	st.global.u8 	[%rd38], %r66;
	add.s16 	%rs5, %rs4, %rs8;
	and.b16  	%rs15, %rs5, 255;
	cvt.rn.f32.u16 	%f69, %rs15;
	setp.eq.s16 	%p64, %rs15, 0;
	mov.f32 	%f527, 0f3F800000;
	@%p64 bra 	$L__BB7_70;
	mul.rn.f32 	%f334, %f39, %f69;
	cvt.rni.f32.f32 	%f335, %f334;
	sub.f32 	%f336, %f334, %f335;
	neg.f32 	%f337, %f334;
	fma.rn.f32 	%f338, %f39, %f69, %f337;
	fma.rn.f32 	%f339, %f40, %f69, %f338;
	add.f32 	%f340, %f336, %f339;
	setp.gt.f32 	%p65, %f335, 0f00000000;
	selp.b32 	%r67, 0, -2097152000, %p65;
	abs.f32 	%f341, %f69;
	setp.num.f32 	%p66, %f341, %f341;
	setp.lt.f32 	%p67, %f334, 0f00000000;
	selp.f32 	%f342, 0f00000000, 0f7F800000, %p67;
	abs.f32 	%f343, %f334;
	setp.gt.f32 	%p68, %f343, 0f43180000;
	cvt.rzi.s32.f32 	%r68, %f335;
	shl.b32 	%r69, %r68, 23;
	sub.s32 	%r70, %r69, %r67;
	mov.b32 	%f344, %r70;
	add.s32 	%r71, %r67, 2130706432;
	mov.b32 	%f345, %r71;
	fma.rn.f32 	%f346, %f340, 0f391FCB8E, 0f3AAF85ED;
	fma.rn.f32 	%f347, %f346, %f340, 0f3C1D9856;
	fma.rn.f32 	%f348, %f347, %f340, 0f3D6357BB;
	fma.rn.f32 	%f349, %f348, %f340, 0f3E75FDEC;
	fma.rn.f32 	%f350, %f349, %f340, 0f3F317218;
	fma.rn.f32 	%f351, %f350, %f340, 0f3F800000;
	mul.f32 	%f352, %f351, %f345;
	mul.f32 	%f353, %f352, %f344;
	selp.f32 	%f527, %f342, %f353, %p68;
	@%p66 bra 	$L__BB7_70;
	mov.f32 	%f354, 0f41200000;
	add.rn.f32 	%f527, %f354, %f69;
$L__BB7_70:
	neg.f32 	%f356, %f527;
	cvt.rzi.u32.f32 	%r72, %f356;
	st.global.u8 	[%rd38+1], %r72;
	add.s16 	%rs6, %rs5, %rs8;
	and.b16  	%rs16, %rs6, 255;
	cvt.rn.f32.u16 	%f73, %rs16;
	setp.eq.s16 	%p69, %rs16, 0;
	mov.f32 	%f528, 0f3F800000;
	@%p69 bra 	$L__BB7_73;
	mul.rn.f32 	%f357, %f39, %f73;
	cvt.rni.f32.f32 	%f358, %f357;
	sub.f32 	%f359, %f357, %f358;
	neg.f32 	%f360, %f357;
	fma.rn.f32 	%f361, %f39, %f73, %f360;
	fma.rn.f32 	%f362, %f40, %f73, %f361;
	add.f32 	%f363, %f359, %f362;
	setp.gt.f32 	%p70, %f358, 0f00000000;
	selp.b32 	%r73, 0, -2097152000, %p70;
	abs.f32 	%f364, %f73;
	setp.num.f32 	%p71, %f364, %f364;
	setp.lt.f32 	%p72, %f357, 0f00000000;
	selp.f32 	%f365, 0f00000000, 0f7F800000, %p72;
	abs.f32 	%f366, %f357;
	setp.gt.f32 	%p73, %f366, 0f43180000;
	cvt.rzi.s32.f32 	%r74, %f358;
	shl.b32 	%r75, %r74, 23;
	sub.s32 	%r76, %r75, %r73;
	mov.b32 	%f367, %r76;
	add.s32 	%r77, %r73, 2130706432;
	mov.b32 	%f368, %r77;
	fma.rn.f32 	%f369, %f363, 0f391FCB8E, 0f3AAF85ED;
	fma.rn.f32 	%f370, %f369, %f363, 0f3C1D9856;
	fma.rn.f32 	%f371, %f370, %f363, 0f3D6357BB;
	fma.rn.f32 	%f372, %f371, %f363, 0f3E75FDEC;
	fma.rn.f32 	%f373, %f372, %f363, 0f3F317218;
	fma.rn.f32 	%f374, %f373, %f363, 0f3F800000;
	mul.f32 	%f375, %f374, %f368;
	mul.f32 	%f376, %f375, %f367;
	selp.f32 	%f528, %f365, %f376, %p73;
	@%p71 bra 	$L__BB7_73;
	mov.f32 	%f377, 0f41200000;
	add.rn.f32 	%f528, %f377, %f73;
$L__BB7_73:
	neg.f32 	%f379, %f528;
	cvt.rzi.u32.f32 	%r78, %f379;
	st.global.u8 	[%rd38+2], %r78;
	add.s16 	%rs17, %rs6, %rs8;
	and.b16  	%rs18, %rs17, 255;
	cvt.rn.f32.u16 	%f77, %rs18;
	setp.eq.s16 	%p74, %rs18, 0;
	mov.f32 	%f529, 0f3F800000;
	@%p74 bra 	$L__BB7_76;
	mul.rn.f32 	%f380, %f39, %f77;
	cvt.rni.f32.f32 	%f381, %f380;
	sub.f32 	%f382, %f380, %f381;
	neg.f32 	%f383, %f380;
	fma.rn.f32 	%f384, %f39, %f77, %f383;
	fma.rn.f32 	%f385, %f40, %f77, %f384;
	add.f32 	%f386, %f382, %f385;
	setp.gt.f32 	%p75, %f381, 0f00000000;
	selp.b32 	%r79, 0, -2097152000, %p75;
	abs.f32 	%f387, %f77;
	setp.num.f32 	%p76, %f387, %f387;
	setp.lt.f32 	%p77, %f380, 0f00000000;
	selp.f32 	%f388, 0f00000000, 0f7F800000, %p77;
	abs.f32 	%f389, %f380;
	setp.gt.f32 	%p78, %f389, 0f43180000;
	cvt.rzi.s32.f32 	%r80, %f381;
	shl.b32 	%r81, %r80, 23;
	sub.s32 	%r82, %r81, %r79;
	mov.b32 	%f390, %r82;
	add.s32 	%r83, %r79, 2130706432;
	mov.b32 	%f391, %r83;
	fma.rn.f32 	%f392, %f386, 0f391FCB8E, 0f3AAF85ED;
	fma.rn.f32 	%f393, %f392, %f386, 0f3C1D9856;
	fma.rn.f32 	%f394, %f393, %f386, 0f3D6357BB;
	fma.rn.f32 	%f395, %f394, %f386, 0f3E75FDEC;
	fma.rn.f32 	%f396, %f395, %f386, 0f3F317218;
	fma.rn.f32 	%f397, %f396, %f386, 0f3F800000;
	mul.f32 	%f398, %f397, %f391;
	mul.f32 	%f399, %f398, %f390;
	selp.f32 	%f529, %f388, %f399, %p78;
	@%p76 bra 	$L__BB7_76;
	mov.f32 	%f400, 0f41200000;
	add.rn.f32 	%f529, %f400, %f77;
$L__BB7_76:
	neg.f32 	%f401, %f529;
	cvt.rzi.u32.f32 	%r84, %f401;
	st.global.u8 	[%rd38+3], %r84;
	add.s64 	%rd74, %rd74, 4;
	setp.lt.u64 	%p79, %rd74, %rd40;
	@%p79 bra 	$L__BB7_64;
$L__BB7_77:
	ret;

}
	// .globl	geomspace_u16
.visible .entry geomspace_u16(
	.param .u64 .ptr .align 1 geomspace_u16_param_0,
	.param .u16 geomspace_u16_param_1,
	.param .u16 geomspace_u16_param_2,
	.param .u8 geomspace_u16_param_3,
	.param .u64 geomspace_u16_param_4
)
{
	.reg .pred 	%p<109>;
	.reg .b16 	%rs<52>;
	.reg .b32 	%r<112>;
	.reg .b32 	%f<530>;
	.reg .b64 	%rd<91>;

	ld.param.u64 	%rd49, [geomspace_u16_param_0];
	ld.param.u16 	%rs49, [geomspace_u16_param_1];
	ld.param.u16 	%rs22, [geomspace_u16_param_2];
	ld.param.s8 	%rs23, [geomspace_u16_param_3];
	ld.param.u64 	%rd48, [geomspace_u16_param_4];
	cvta.to.global.u64 	%rd1, %rd49;
	mov.u32 	%r4, %ctaid.x;
	mov.u32 	%r5, %ntid.x;
	mov.u32 	%r6, %tid.x;
	mad.lo.s32 	%r7, %r4, %r5, %r6;
	cvt.u64.u32 	%rd2, %r7;
	mov.u32 	%r8, %nctaid.x;
	mul.lo.s32 	%r9, %r5, %r8;
	cvt.u64.u32 	%rd3, %r9;
	shr.u64 	%rd4, %rd48, 2;
	setp.le.u64 	%p1, %rd4, %rd2;
	@%p1 bra 	$L__BB8_35;
	cvt.u64.u16 	%rd79, %rs49;
	cvt.u64.u16 	%rd50, %rs22;
	mov.f32 	%f81, 0fB1800000;
	mov.f32 	%f82, 0f3EE38E39;
	mul.rn.f32 	%f83, %f82, %f81;
	mov.f32 	%f84, 0f3D4A4588;
	mov.f32 	%f85, 0f3DF80F5F;
	mul.rn.f32 	%f86, %f85, %f84;
	fma.rn.f32 	%f87, %f83, 0f3FB8AA3B, 0f336DD092;
	fma.rn.f32 	%f88, 0f3E638E39, 0f32A55E34, %f87;
	mul.f32 	%f89, %f86, 0f40400000;
	fma.rn.f32 	%f90, %f89, %f83, %f88;
	fma.rn.f32 	%f91, %f86, 0f3E638E39, %f90;
	mov.f32 	%f92, 0f405484B1;
	add.rn.f32 	%f1, %f92, %f91;
	mov.f32 	%f93, 0fC05484B1;
	add.rn.f32 	%f94, %f1, %f93;
	neg.f32 	%f95, %f94;
	add.rn.f32 	%f2, %f91, %f95;
	shl.b64 	%rd51, %rd2, 2;
	mad.lo.s64 	%rd6, %rd50, %rd51, %rd50;
	or.b64  	%rd52, %rd51, 2;
	mul.lo.s64 	%rd7, %rd52, %rd50;
	or.b64  	%rd53, %rd51, 3;
	mul.lo.s64 	%rd8, %rd53, %rd50;
	shl.b64 	%rd54, %rd2, 3;
	add.s64 	%rd78, %rd1, %rd54;
	mul.lo.s64 	%rd55, %rd50, %rd2;
	shl.b64 	%rd10, %rd55, 2;
	mov.u64 	%rd80, %rd2;
$L__BB8_2:
	setp.eq.s16 	%p2, %rs23, 0;
	@%p2 bra 	$L__BB8_7;
	add.s64 	%rd56, %rd10, %rd79;
	cvt.rn.f32.u64 	%f3, %rd56;
	setp.eq.s64 	%p3, %rd56, 0;
	mov.f32 	%f512, 0f3F800000;
	@%p3 bra 	$L__BB8_6;
	mul.rn.f32 	%f97, %f1, %f3;
	cvt.rni.f32.f32 	%f98, %f97;
	sub.f32 	%f99, %f97, %f98;
	neg.f32 	%f100, %f97;
	fma.rn.f32 	%f101, %f1, %f3, %f100;
	fma.rn.f32 	%f102, %f2, %f3, %f101;
	add.f32 	%f103, %f99, %f102;
	setp.gt.f32 	%p4, %f98, 0f00000000;
	selp.b32 	%r10, 0, -2097152000, %p4;
	abs.f32 	%f104, %f3;
	setp.num.f32 	%p5, %f104, %f104;
	setp.lt.f32 	%p6, %f97, 0f00000000;
	selp.f32 	%f105, 0f00000000, 0f7F800000, %p6;
	abs.f32 	%f106, %f97;
	setp.gt.f32 	%p7, %f106, 0f43180000;
	cvt.rzi.s32.f32 	%r11, %f98;
	shl.b32 	%r12, %r11, 23;
	sub.s32 	%r13, %r12, %r10;
	mov.b32 	%f107, %r13;
	add.s32 	%r14, %r10, 2130706432;
	mov.b32 	%f108, %r14;
	fma.rn.f32 	%f109, %f103, 0f391FCB8E, 0f3AAF85ED;
	fma.rn.f32 	%f110, %f109, %f103, 0f3C1D9856;
	fma.rn.f32 	%f111, %f110, %f103, 0f3D6357BB;
	fma.rn.f32 	%f112, %f111, %f103, 0f3E75FDEC;
	fma.rn.f32 	%f113, %f112, %f103, 0f3F317218;
	fma.rn.f32 	%f114, %f113, %f103, 0f3F800000;
	mul.f32 	%f115, %f114, %f108;
	mul.f32 	%f116, %f115, %f107;
	selp.f32 	%f512, %f105, %f116, %p7;
	@%p5 bra 	$L__BB8_6;
	mov.f32 	%f117, 0f41200000;
	add.rn.f32 	%f512, %f117, %f3;
$L__BB8_6:
	neg.f32 	%f513, %f512;
	bra.uni 	$L__BB8_10;
$L__BB8_7:
	add.s64 	%rd57, %rd10, %rd79;
	cvt.rn.f32.u64 	%f8, %rd57;
	setp.eq.s64 	%p8, %rd57, 0;
	mov.f32 	%f513, 0f3F800000;
	@%p8 bra 	$L__BB8_10;
	mul.rn.f32 	%f119, %f1, %f8;
	cvt.rni.f32.f32 	%f120, %f119;
	sub.f32 	%f121, %f119, %f120;
	neg.f32 	%f122, %f119;
	fma.rn.f32 	%f123, %f1, %f8, %f122;
	fma.rn.f32 	%f124, %f2, %f8, %f123;
	add.f32 	%f125, %f121, %f124;
	setp.gt.f32 	%p9, %f120, 0f00000000;
	selp.b32 	%r15, 0, -2097152000, %p9;
	abs.f32 	%f126, %f8;
	setp.num.f32 	%p10, %f126, %f126;
	setp.lt.f32 	%p11, %f119, 0f00000000;
	selp.f32 	%f127, 0f00000000, 0f7F800000, %p11;
	abs.f32 	%f128, %f119;
	setp.gt.f32 	%p12, %f128, 0f43180000;
	cvt.rzi.s32.f32 	%r16, %f120;
	shl.b32 	%r17, %r16, 23;
	sub.s32 	%r18, %r17, %r15;
	mov.b32 	%f129, %r18;
	add.s32 	%r19, %r15, 2130706432;
	mov.b32 	%f130, %r19;
	fma.rn.f32 	%f131, %f125, 0f391FCB8E, 0f3AAF85ED;
	fma.rn.f32 	%f132, %f131, %f125, 0f3C1D9856;
	fma.rn.f32 	%f133, %f132, %f125, 0f3D6357BB;
	fma.rn.f32 	%f134, %f133, %f125, 0f3E75FDEC;
	fma.rn.f32 	%f135, %f134, %f125, 0f3F317218;
	fma.rn.f32 	%f136, %f135, %f125, 0f3F800000;
	mul.f32 	%f137, %f136, %f130;
	mul.f32 	%f138, %f137, %f129;
	selp.f32 	%f513, %f127, %f138, %p12;
	@%p10 bra 	$L__BB8_10;
	mov.f32 	%f139, 0f41200000;
	add.rn.f32 	%f513, %f139, %f8;
$L__BB8_10:
	cvt.rzi.u32.f32 	%r1, %f513;
	@%p2 bra 	$L__BB8_15;
	add.s64 	%rd58, %rd6, %rd79;
	cvt.rn.f32.u64 	%f12, %rd58;
	setp.eq.s64 	%p14, %rd58, 0;
	mov.f32 	%f514, 0f3F800000;
	@%p14 bra 	$L__BB8_14;
	mul.rn.f32 	%f141, %f1, %f12;
	cvt.rni.f32.f32 	%f142, %f141;
	sub.f32 	%f143, %f141, %f142;
	neg.f32 	%f144, %f141;
	fma.rn.f32 	%f145, %f1, %f12, %f144;
	fma.rn.f32 	%f146, %f2, %f12, %f145;
	add.f32 	%f147, %f143, %f146;
	setp.gt.f32 	%p15, %f142, 0f00000000;
	selp.b32 	%r20, 0, -2097152000, %p15;
	abs.f32 	%f148, %f12;
	setp.num.f32 	%p16, %f148, %f148;
	setp.lt.f32 	%p17, %f141, 0f00000000;
	selp.f32 	%f149, 0f00000000, 0f7F800000, %p17;
	abs.f32 	%f150, %f141;
	setp.gt.f32 	%p18, %f150, 0f43180000;
	cvt.rzi.s32.f32 	%r21, %f142;
	shl.b32 	%r22, %r21, 23;
	sub.s32 	%r23, %r22, %r20;
	mov.b32 	%f151, %r23;
	add.s32 	%r24, %r20, 2130706432;
	mov.b32 	%f152, %r24;
	fma.rn.f32 	%f153, %f147, 0f391FCB8E, 0f3AAF85ED;
	fma.rn.f32 	%f154, %f153, %f147, 0f3C1D9856;
	fma.rn.f32 	%f155, %f154, %f147, 0f3D6357BB;
	fma.rn.f32 	%f156, %f155, %f147, 0f3E75FDEC;
	fma.rn.f32 	%f157, %f156, %f147, 0f3F317218;
	fma.rn.f32 	%f158, %f157, %f147, 0f3F800000;
	mul.f32 	%f159, %f158, %f152;
	mul.f32 	%f160, %f159, %f151;
	selp.f32 	%f514, %f149, %f160, %p18;
	@%p16 bra 	$L__BB8_14;
	mov.f32 	%f161, 0f41200000;
	add.rn.f32 	%f514, %f161, %f12;
$L__BB8_14:
	neg.f32 	%f515, %f514;
	bra.uni 	$L__BB8_18;
$L__BB8_15:
	add.s64 	%rd59, %rd6, %rd79;
	cvt.rn.f32.u64 	%f17, %rd59;
	setp.eq.s64 	%p19, %rd59, 0;
	mov.f32 	%f515, 0f3F800000;
	@%p19 bra 	$L__BB8_18;
	mul.rn.f32 	%f163, %f1, %f17;
	cvt.rni.f32.f32 	%f164, %f163;
	sub.f32 	%f165, %f163, %f164;
	neg.f32 	%f166, %f163;
	fma.rn.f32 	%f167, %f1, %f17, %f166;
	fma.rn.f32 	%f168, %f2, %f17, %f167;
	add.f32 	%f169, %f165, %f168;
	setp.gt.f32 	%p20, %f164, 0f00000000;
	selp.b32 	%r25, 0, -2097152000, %p20;
	abs.f32 	%f170, %f17;
	setp.num.f32 	%p21, %f170, %f170;
	setp.lt.f32 	%p22, %f163, 0f00000000;
	selp.f32 	%f171, 0f00000000, 0f7F800000, %p22;
	abs.f32 	%f172, %f163;
	setp.gt.f32 	%p23, %f172, 0f43180000;
	cvt.rzi.s32.f32 	%r26, %f164;
	shl.b32 	%r27, %r26, 23;
	sub.s32 	%r28, %r27, %r25;
	mov.b32 	%f173, %r28;
	add.s32 	%r29, %r25, 2130706432;
	mov.b32 	%f174, %r29;
	fma.rn.f32 	%f175, %f169, 0f391FCB8E, 0f3AAF85ED;
	fma.rn.f32 	%f176, %f175, %f169, 0f3C1D9856;
	fma.rn.f32 	%f177, %f176, %f169, 0f3D6357BB;
	fma.rn.f32 	%f178, %f177, %f169, 0f3E75FDEC;
	fma.rn.f32 	%f179, %f178, %f169, 0f3F317218;
	fma.rn.f32 	%f180, %f179, %f169, 0f3F800000;
	mul.f32 	%f181, %f180, %f174;
	mul.f32 	%f182, %f181, %f173;
	selp.f32 	%f515, %f171, %f182, %p23;
	@%p21 bra 	$L__BB8_18;
	mov.f32 	%f183, 0f41200000;
	add.rn.f32 	%f515, %f183, %f17;
$L__BB8_18:
	cvt.rzi.u32.f32 	%r2, %f515;
	@%p2 bra 	$L__BB8_23;
	add.s64 	%rd60, %rd7, %rd79;
	cvt.rn.f32.u64 	%f21, %rd60;
	setp.eq.s64 	%p25, %rd60, 0;
	mov.f32 	%f516, 0f3F800000;
	@%p25 bra 	$L__BB8_22;
	mul.rn.f32 	%f185, %f1, %f21;
	cvt.rni.f32.f32 	%f186, %f185;
	sub.f32 	%f187, %f185, %f186;
	neg.f32 	%f188, %f185;
	fma.rn.f32 	%f189, %f1, %f21, %f188;
	fma.rn.f32 	%f190, %f2, %f21, %f189;
	add.f32 	%f191, %f187, %f190;
	setp.gt.f32 	%p26, %f186, 0f00000000;
	selp.b32 	%r30, 0, -2097152000, %p26;
	abs.f32 	%f192, %f21;
	setp.num.f32 	%p27, %f192, %f192;
	setp.lt.f32 	%p28, %f185, 0f00000000;
	selp.f32 	%f193, 0f00000000, 0f7F800000, %p28;
	abs.f32 	%f194, %f185;
	setp.gt.f32 	%p29, %f194, 0f43180000;
	cvt.rzi.s32.f32 	%r31, %f186;
	shl.b32 	%r32, %r31, 23;
	sub.s32 	%r33, %r32, %r30;
	mov.b32 	%f195, %r33;
	add.s32 	%r34, %r30, 2130706432;
	mov.b32 	%f196, %r34;
	fma.rn.f32 	%f197, %f191, 0f391FCB8E, 0f3AAF85ED;
	fma.rn.f32 	%f198, %f197, %f191, 0f3C1D9856;
	fma.rn.f32 	%f199, %f198, %f191, 0f3D6357BB;
	fma.rn.f32 	%f200, %f199, %f191, 0f3E75FDEC;
	fma.rn.f32 	%f201, %f200, %f191, 0f3F317218;
	fma.rn.f32 	%f202, %f201, %f191, 0f3F800000;
	mul.f32 	%f203, %f202, %f196;
	mul.f32 	%f204, %f203, %f195;
	selp.f32 	%f516, %f193, %f204, %p29;
	@%p27 bra 	$L__BB8_22;
	mov.f32 	%f205, 0f41200000;
	add.rn.f32 	%f516, %f205, %f21;
$L__BB8_22:
	neg.f32 	%f517, %f516;
	bra.uni 	$L__BB8_26;
$L__BB8_23:
	add.s64 	%rd61, %rd7, %rd79;
	cvt.rn.f32.u64 	%f26, %rd61;
	setp.eq.s64 	%p30, %rd61, 0;
	mov.f32 	%f517, 0f3F800000;
	@%p30 bra 	$L__BB8_26;
	mul.rn.f32 	%f207, %f1, %f26;
	cvt.rni.f32.f32 	%f208, %f207;
	sub.f32 	%f209, %f207, %f208;
	neg.f32 	%f210, %f207;
	fma.rn.f32 	%f211, %f1, %f26, %f210;
	fma.rn.f32 	%f212, %f2, %f26, %f211;
	add.f32 	%f213, %f209, %f212;
	setp.gt.f32 	%p31, %f208, 0f00000000;
	selp.b32 	%r35, 0, -2097152000, %p31;
	abs.f32 	%f214, %f26;
	setp.num.f32 	%p32, %f214, %f214;
	setp.lt.f32 	%p33, %f207, 0f00000000;
	selp.f32 	%f215, 0f00000000, 0f7F800000, %p33;
	abs.f32 	%f216, %f207;
	setp.gt.f32 	%p34, %f216, 0f43180000;
	cvt.rzi.s32.f32 	%r36, %f208;
	shl.b32 	%r37, %r36, 23;
	sub.s32 	%r38, %r37, %r35;
	mov.b32 	%f217, %r38;
	add.s32 	%r39, %r35, 2130706432;
	mov.b32 	%f218, %r39;
	fma.rn.f32 	%f219, %f213, 0f391FCB8E, 0f3AAF85ED;
	fma.rn.f32 	%f220, %f219, %f213, 0f3C1D9856;
	fma.rn.f32 	%f221, %f220, %f213, 0f3D6357BB;
	fma.rn.f32 	%f222, %f221, %f213, 0f3E75FDEC;
	fma.rn.f32 	%f223, %f222, %f213, 0f3F317218;
	fma.rn.f32 	%f224, %f223, %f213, 0f3F800000;
	mul.f32 	%f225, %f224, %f218;
	mul.f32 	%f226, %f225, %f217;
	selp.f32 	%f517, %f215, %f226, %p34;
	@%p32 bra 	$L__BB8_26;
	mov.f32 	%f227, 0f41200000;
	add.rn.f32 	%f517, %f227, %f26;
$L__BB8_26:
	cvt.rzi.u32.f32 	%r3, %f517;
	@%p2 bra 	$L__BB8_31;
	add.s64 	%rd62, %rd8, %rd79;
	cvt.rn.f32.u64 	%f30, %rd62;
	setp.eq.s64 	%p36, %rd62, 0;
	mov.f32 	%f518, 0f3F800000;
	@%p36 bra 	$L__BB8_30;
	mul.rn.f32 	%f229, %f1, %f30;
	cvt.rni.f32.f32 	%f230, %f229;
	sub.f32 	%f231, %f229, %f230;
	neg.f32 	%f232, %f229;
	fma.rn.f32 	%f233, %f1, %f30, %f232;
	fma.rn.f32 	%f234, %f2, %f30, %f233;
	add.f32 	%f235, %f231, %f234;
	setp.gt.f32 	%p37, %f230, 0f00000000;
	selp.b32 	%r40, 0, -2097152000, %p37;
	abs.f32 	%f236, %f30;
	setp.num.f32 	%p38, %f236, %f236;
	setp.lt.f32 	%p39, %f229, 0f00000000;
	selp.f32 	%f237, 0f00000000, 0f7F800000, %p39;
	abs.f32 	%f238, %f229;
	setp.gt.f32 	%p40, %f238, 0f43180000;
	cvt.rzi.s32.f32 	%r41, %f230;
	shl.b32 	%r42, %r41, 23;
	sub.s32 	%r43, %r42, %r40;
	mov.b32 	%f239, %r43;
	add.s32 	%r44, %r40, 2130706432;
	mov.b32 	%f240, %r44;
	fma.rn.f32 	%f241, %f235, 0f391FCB8E, 0f3AAF85ED;
	fma.rn.f32 	%f242, %f241, %f235, 0f3C1D9856;
	fma.rn.f32 	%f243, %f242, %f235, 0f3D6357BB;
	fma.rn.f32 	%f244, %f243, %f235, 0f3E75FDEC;
	fma.rn.f32 	%f245, %f244, %f235, 0f3F317218;
	fma.rn.f32 	%f246, %f245, %f235, 0f3F800000;
	mul.f32 	%f247, %f246, %f240;
	mul.f32 	%f248, %f247, %f239;
	selp.f32 	%f518, %f237, %f248, %p40;
	@%p38 bra 	$L__BB8_30;
	mov.f32 	%f249, 0f41200000;
	add.rn.f32 	%f518, %f249, %f30;
$L__BB8_30:
	neg.f32 	%f519, %f518;
	bra.uni 	$L__BB8_34;
$L__BB8_31:
	add.s64 	%rd63, %rd8, %rd79;
	cvt.rn.f32.u64 	%f35, %rd63;
	setp.eq.s64 	%p41, %rd63, 0;
	mov.f32 	%f519, 0f3F800000;
	@%p41 bra 	$L__BB8_34;
	mul.rn.f32 	%f251, %f1, %f35;
	cvt.rni.f32.f32 	%f252, %f251;
	sub.f32 	%f253, %f251, %f252;
	neg.f32 	%f254, %f251;
	fma.rn.f32 	%f255, %f1, %f35, %f254;
	fma.rn.f32 	%f256, %f2, %f35, %f255;
	add.f32 	%f257, %f253, %f256;
	setp.gt.f32 	%p42, %f252, 0f00000000;
	selp.b32 	%r45, 0, -2097152000, %p42;
	abs.f32 	%f258, %f35;
	setp.num.f32 	%p43, %f258, %f258;
	setp.lt.f32 	%p44, %f251, 0f00000000;
	selp.f32 	%f259, 0f00000000, 0f7F800000, %p44;
	abs.f32 	%f260, %f251;
	setp.gt.f32 	%p45, %f260, 0f43180000;
	cvt.rzi.s32.f32 	%r46, %f252;
	shl.b32 	%r47, %r46, 23;
	sub.s32 	%r48, %r47, %r45;
	mov.b32 	%f261, %r48;
	add.s32 	%r49, %r45, 2130706432;
	mov.b32 	%f262, %r49;
	fma.rn.f32 	%f263, %f257, 0f391FCB8E, 0f3AAF85ED;
	fma.rn.f32 	%f264, %f263, %f257, 0f3C1D9856;
	fma.rn.f32 	%f265, %f264, %f257, 0f3D6357BB;
	fma.rn.f32 	%f266, %f265, %f257, 0f3E75FDEC;
	fma.rn.f32 	%f267, %f266, %f257, 0f3F317218;
	fma.rn.f32 	%f268, %f267, %f257, 0f3F800000;
	mul.f32 	%f269, %f268, %f262;
	mul.f32 	%f270, %f269, %f261;
	selp.f32 	%f519, %f259, %f270, %p45;
	@%p43 bra 	$L__BB8_34;
	mov.f32 	%f271, 0f41200000;
	add.rn.f32 	%f519, %f271, %f35;
$L__BB8_34:
	cvt.rzi.u32.f32 	%r50, %f519;
	cvt.u16.u32 	%rs24, %r50;
	cvt.u16.u32 	%rs25, %r1;
	cvt.u16.u32 	%rs26, %r2;
	cvt.u16.u32 	%rs27, %r3;
	st.global.v4.u16 	[%rd78], {%rs25, %rs26, %rs27, %rs24};
	add.s64 	%rd80, %rd80, %rd3;
	cvt.u64.u16 	%rd64, %rs22;
	mul.lo.s64 	%rd65, %rd64, %rd3;
	shl.b64 	%rd66, %rd65, 2;
	add.s64 	%rd79, %rd79, %rd66;
	shl.b64 	%rd67, %rd3, 3;
	add.s64 	%rd78, %rd78, %rd67;
	setp.lt.u64 	%p46, %rd80, %rd4;
	@%p46 bra 	$L__BB8_2;
$L__BB8_35:
	cvt.u32.u64 	%r51, %rd2;
	setp.ne.s32 	%p47, %r51, 0;
	and.b64  	%rd17, %rd48, -4;
	setp.eq.s64 	%p48, %rd17, %rd48;
	or.pred  	%p49, %p47, %p48;
	@%p49 bra 	$L__BB8_79;
	setp.ne.s16 	%p50, %rs23, 0;
	mov.f32 	%f272, 0fB1800000;
	mov.f32 	%f273, 0f3EE38E39;
	mul.rn.f32 	%f274, %f273, %f272;
	mov.f32 	%f275, 0f3D4A4588;
	mov.f32 	%f276, 0f3DF80F5F;
	mul.rn.f32 	%f277, %f276, %f275;
	fma.rn.f32 	%f278, %f274, 0f3FB8AA3B, 0f336DD092;
	fma.rn.f32 	%f279, 0f3E638E39, 0f32A55E34, %f278;
	mul.f32 	%f280, %f277, 0f40400000;
	fma.rn.f32 	%f281, %f280, %f274, %f279;
	fma.rn.f32 	%f282, %f277, 0f3E638E39, %f281;
	mov.f32 	%f283, 0f405484B1;
	add.rn.f32 	%f39, %f283, %f282;
	mov.f32 	%f284, 0fC05484B1;
	add.rn.f32 	%f285, %f39, %f284;
	neg.f32 	%f286, %f285;
	add.rn.f32 	%f40, %f282, %f286;
	@%p50 bra 	$L__BB8_58;
	add.s64 	%rd73, %rd17, 1;
	max.u64 	%rd18, %rd48, %rd73;
	and.b64  	%rd19, %rd18, 3;
	setp.eq.s64 	%p80, %rd19, 0;
	mov.u64 	%rd85, %rd17;
	@%p80 bra 	$L__BB8_43;
	shl.b64 	%rd74, %rd4, 3;
	add.s64 	%rd82, %rd1, %rd74;
	cvt.u16.u64 	%rs38, %rd4;
	mul.lo.s16 	%rs39, %rs22, %rs38;
	shl.b16 	%rs40, %rs39, 2;
	add.s16 	%rs48, %rs49, %rs40;
	neg.s64 	%rd81, %rd19;
	add.s64 	%rd85, %rd17, %rd19;
$L__BB8_39:
	.pragma "nounroll";
	cvt.rn.f32.u16 	%f41, %rs48;
	setp.eq.s16 	%p81, %rs48, 0;
	mov.f32 	%f520, 0f3F800000;
	@%p81 bra 	$L__BB8_42;
	mul.rn.f32 	%f403, %f39, %f41;
	cvt.rni.f32.f32 	%f404, %f403;
	sub.f32 	%f405, %f403, %f404;
	neg.f32 	%f406, %f403;
	fma.rn.f32 	%f407, %f39, %f41, %f406;
	fma.rn.f32 	%f408, %f40, %f41, %f407;
	add.f32 	%f409, %f405, %f408;
	setp.gt.f32 	%p82, %f404, 0f00000000;
	selp.b32 	%r82, 0, -2097152000, %p82;
	abs.f32 	%f410, %f41;
	setp.num.f32 	%p83, %f410, %f410;
	setp.lt.f32 	%p84, %f403, 0f00000000;
	selp.f32 	%f411, 0f00000000, 0f7F800000, %p84;
	abs.f32 	%f412, %f403;
	setp.gt.f32 	%p85, %f412, 0f43180000;
	cvt.rzi.s32.f32 	%r83, %f404;
	shl.b32 	%r84, %r83, 23;
	sub.s32 	%r85, %r84, %r82;
	mov.b32 	%f413, %r85;
	add.s32 	%r86, %r82, 2130706432;
	mov.b32 	%f414, %r86;
	fma.rn.f32 	%f415, %f409, 0f391FCB8E, 0f3AAF85ED;
	fma.rn.f32 	%f416, %f415, %f409, 0f3C1D9856;
	fma.rn.f32 	%f417, %f416, %f409, 0f3D6357BB;
	fma.rn.f32 	%f418, %f417, %f409, 0f3E75FDEC;
	fma.rn.f32 	%f419, %f418, %f409, 0f3F317218;
	fma.rn.f32 	%f420, %f419, %f409, 0f3F800000;
	mul.f32 	%f421, %f420, %f414;
	mul.f32 	%f422, %f421, %f413;
	selp.f32 	%f520, %f411, %f422, %p85;
	@%p83 bra 	$L__BB8_42;
	mov.f32 	%f423, 0f41200000;
	add.rn.f32 	%f520, %f423, %f41;
$L__BB8_42:
	cvt.rzi.u32.f32 	%r87, %f520;
	st.global.u16 	[%rd82], %r87;
	add.s64 	%rd82, %rd82, 2;
	add.s16 	%rs48, %rs48, %rs22;
	add.s64 	%rd81, %rd81, 1;
	setp.ne.s64 	%p86, %rd81, 0;
	@%p86 bra 	$L__BB8_39;
$L__BB8_43:
	sub.s64 	%rd75, %rd17, %rd18;
	setp.gt.u64 	%p87, %rd75, -4;
	@%p87 bra 	$L__BB8_79;
	cvt.u16.u64 	%rs41, %rd85;
	mul.lo.s16 	%rs4, %rs22, %rs41;
	shl.b16 	%rs5, %rs22, 2;
	add.s16 	%rs42, %rs41, 3;
	mul.lo.s16 	%rs6, %rs22, %rs42;
	shl.b64 	%rd76, %rd85, 1;
	add.s64 	%rd77, %rd76, %rd1;
	add.s64 	%rd84, %rd77, 4;
	add.s16 	%rs7, %rs4, %rs22;
	add.s16 	%rs43, %rs41, 2;
	mul.lo.s16 	%rs8, %rs22, %rs43;
$L__BB8_45:
	add.s16 	%rs44, %rs4, %rs49;
	cvt.rn.f32.u16 	%f45, %rs44;
	setp.eq.s16 	%p88, %rs44, 0;
	mov.f32 	%f521, 0f3F800000;
	@%p88 bra 	$L__BB8_48;
	mul.rn.f32 	%f425, %f39, %f45;
	cvt.rni.f32.f32 	%f426, %f425;
	sub.f32 	%f427, %f425, %f426;
	neg.f32 	%f428, %f425;
	fma.rn.f32 	%f429, %f39, %f45, %f428;
	fma.rn.f32 	%f430, %f40, %f45, %f429;
	add.f32 	%f431, %f427, %f430;
	setp.gt.f32 	%p89, %f426, 0f00000000;
	selp.b32 	%r88, 0, -2097152000, %p89;
	abs.f32 	%f432, %f45;
	setp.num.f32 	%p90, %f432, %f432;
	setp.lt.f32 	%p91, %f425, 0f00000000;
	selp.f32 	%f433, 0f00000000, 0f7F800000, %p91;
	abs.f32 	%f434, %f425;
	setp.gt.f32 	%p92, %f434, 0f43180000;
	cvt.rzi.s32.f32 	%r89, %f426;
	shl.b32 	%r90, %r89, 23;
	sub.s32 	%r91, %r90, %r88;
	mov.b32 	%f435, %r91;
	add.s32 	%r92, %r88, 2130706432;
	mov.b32 	%f436, %r92;
	fma.rn.f32 	%f437, %f431, 0f391FCB8E, 0f3AAF85ED;
	fma.rn.f32 	%f438, %f437, %f431, 0f3C1D9856;
	fma.rn.f32 	%f439, %f438, %f431, 0f3D6357BB;
	fma.rn.f32 	%f440, %f439, %f431, 0f3E75FDEC;
	fma.rn.f32 	%f441, %f440, %f431, 0f3F317218;
	fma.rn.f32 	%f442, %f441, %f431, 0f3F800000;
	mul.f32 	%f443, %f442, %f436;
	mul.f32 	%f444, %f443, %f435;
	selp.f32 	%f521, %f433, %f444, %p92;
	@%p90 bra 	$L__BB8_48;
	mov.f32 	%f445, 0f41200000;
	add.rn.f32 	%f521, %f445, %f45;
$L__BB8_48:
	cvt.rzi.u32.f32 	%r93, %f521;
	st.global.u16 	[%rd84+-4], %r93;
	add.s16 	%rs45, %rs7, %rs49;
	cvt.rn.f32.u16 	%f49, %rs45;
	setp.eq.s16 	%p93, %rs45, 0;
	mov.f32 	%f522, 0f3F800000;
	@%p93 bra 	$L__BB8_51;
	mul.rn.f32 	%f447, %f39, %f49;
	cvt.rni.f32.f32 	%f448, %f447;
	sub.f32 	%f449, %f447, %f448;
	neg.f32 	%f450, %f447;
	fma.rn.f32 	%f451, %f39, %f49, %f450;
	fma.rn.f32 	%f452, %f40, %f49, %f451;
	add.f32 	%f453, %f449, %f452;
	setp.gt.f32 	%p94, %f448, 0f00000000;
	selp.b32 	%r94, 0, -2097152000, %p94;
	abs.f32 	%f454, %f49;
	setp.num.f32 	%p95, %f454, %f454;
	setp.lt.f32 	%p96, %f447, 0f00000000;
	selp.f32 	%f455, 0f00000000, 0f7F800000, %p96;
	abs.f32 	%f456, %f447;
	setp.gt.f32 	%p97, %f456, 0f43180000;
	cvt.rzi.s32.f32 	%r95, %f448;
	shl.b32 	%r96, %r95, 23;
	sub.s32 	%r97, %r96, %r94;
	mov.b32 	%f457, %r97;
	add.s32 	%r98, %r94, 2130706432;
	mov.b32 	%f458, %r98;
	fma.rn.f32 	%f459, %f453, 0f391FCB8E, 0f3AAF85ED;
	fma.rn.f32 	%f460, %f459, %f453, 0f3C1D9856;
	fma.rn.f32 	%f461, %f460, %f453, 0f3D6357BB;
	fma.rn.f32 	%f462, %f461, %f453, 0f3E75FDEC;
	fma.rn.f32 	%f463, %f462, %f453, 0f3F317218;
	fma.rn.f32 	%f464, %f463, %f453, 0f3F800000;
	mul.f32 	%f465, %f464, %f458;
	mul.f32 	%f466, %f465, %f457;
	selp.f32 	%f522, %f455, %f466, %p97;
	@%p95 bra 	$L__BB8_51;
	mov.f32 	%f467, 0f41200000;
	add.rn.f32 	%f522, %f467, %f49;
$L__BB8_51:
	cvt.rzi.u32.f32 	%r99, %f522;
	st.global.u16 	[%rd84+-2], %r99;
	add.s16 	%rs46, %rs8, %rs49;
	cvt.rn.f32.u16 	%f53, %rs46;
	setp.eq.s16 	%p98, %rs46, 0;
	mov.f32 	%f523, 0f3F800000;
	@%p98 bra 	$L__BB8_54;
	mul.rn.f32 	%f469, %f39, %f53;
	cvt.rni.f32.f32 	%f470, %f469;
	sub.f32 	%f471, %f469, %f470;
	neg.f32 	%f472, %f469;
	fma.rn.f32 	%f473, %f39, %f53, %f472;
	fma.rn.f32 	%f474, %f40, %f53, %f473;
	add.f32 	%f475, %f471, %f474;
	setp.gt.f32 	%p99, %f470, 0f00000000;
	selp.b32 	%r100, 0, -2097152000, %p99;
	abs.f32 	%f476, %f53;
	setp.num.f32 	%p100, %f476, %f476;
	setp.lt.f32 	%p101, %f469, 0f00000000;
	selp.f32 	%f477, 0f00000000, 0f7F800000, %p101;
	abs.f32 	%f478, %f469;
	setp.gt.f32 	%p102, %f478, 0f43180000;
	cvt.rzi.s32.f32 	%r101, %f470;
	shl.b32 	%r102, %r101, 23;
	sub.s32 	%r103, %r102, %r100;
	mov.b32 	%f479, %r103;
	add.s32 	%r104, %r100, 2130706432;
	mov.b32 	%f480, %r104;
	fma.rn.f32 	%f481, %f475, 0f391FCB8E, 0f3AAF85ED;
	fma.rn.f32 	%f482, %f481, %f475, 0f3C1D9856;
	fma.rn.f32 	%f483, %f482, %f475, 0f3D6357BB;
	fma.rn.f32 	%f484, %f483, %f475, 0f3E75FDEC;
	fma.rn.f32 	%f485, %f484, %f475, 0f3F317218;
	fma.rn.f32 	%f486, %f485, %f475, 0f3F800000;
	mul.f32 	%f487, %f486, %f480;
	mul.f32 	%f488, %f487, %f479;
	selp.f32 	%f523, %f477, %f488, %p102;
	@%p100 bra 	$L__BB8_54;
	mov.f32 	%f489, 0f41200000;
	add.rn.f32 	%f523, %f489, %f53;
$L__BB8_54:
	cvt.rzi.u32.f32 	%r105, %f523;
	st.global.u16 	[%rd84], %r105;
	add.s16 	%rs47, %rs6, %rs49;
	cvt.rn.f32.u16 	%f57, %rs47;
	setp.eq.s16 	%p103, %rs47, 0;
	mov.f32 	%f524, 0f3F800000;
	@%p103 bra 	$L__BB8_57;
	mul.rn.f32 	%f491, %f39, %f57;
	cvt.rni.f32.f32 	%f492, %f491;
	sub.f32 	%f493, %f491, %f492;
	neg.f32 	%f494, %f491;
	fma.rn.f32 	%f495, %f39, %f57, %f494;
	fma.rn.f32 	%f496, %f40, %f57, %f495;
	add.f32 	%f497, %f493, %f496;
	setp.gt.f32 	%p104, %f492, 0f00000000;
	selp.b32 	%r106, 0, -2097152000, %p104;
	abs.f32 	%f498, %f57;
	setp.num.f32 	%p105, %f498, %f498;
	setp.lt.f32 	%p106, %f491, 0f00000000;
	selp.f32 	%f499, 0f00000000, 0f7F800000, %p106;
	abs.f32 	%f500, %f491;
	setp.gt.f32 	%p107, %f500, 0f43180000;
	cvt.rzi.s32.f32 	%r107, %f492;
	shl.b32 	%r108, %r107, 23;
	sub.s32 	%r109, %r108, %r106;
	mov.b32 	%f501, %r109;
	add.s32 	%r110, %r106, 2130706432;
	mov.b32 	%f502, %r110;
	fma.rn.f32 	%f503, %f497, 0f391FCB8E, 0f3AAF85ED;
	fma.rn.f32 	%f504, %f503, %f497, 0f3C1D9856;
	fma.rn.f32 	%f505, %f504, %f497, 0f3D6357BB;
	fma.rn.f32 	%f506, %f505, %f497, 0f3E75FDEC;
	fma.rn.f32 	%f507, %f506, %f497, 0f3F317218;
	fma.rn.f32 	%f508, %f507, %f497, 0f3F800000;
	mul.f32 	%f509, %f508, %f502;
	mul.f32 	%f510, %f509, %f501;
	selp.f32 	%f524, %f499, %f510, %p107;
	@%p105 bra 	$L__BB8_57;
	mov.f32 	%f511, 0f41200000;
	add.rn.f32 	%f524, %f511, %f57;
$L__BB8_57:
	cvt.rzi.u32.f32 	%r111, %f524;
	st.global.u16 	[%rd84+2], %r111;
	add.s64 	%rd85, %rd85, 4;
	add.s16 	%rs49, %rs49, %rs5;
	add.s64 	%rd84, %rd84, 8;
	setp.lt.u64 	%p108, %rd85, %rd48;
	@%p108 bra 	$L__BB8_45;
	bra.uni 	$L__BB8_79;
$L__BB8_58:
	add.s64 	%rd68, %rd17, 1;
	max.u64 	%rd33, %rd48, %rd68;
	and.b64  	%rd34, %rd33, 3;
	setp.eq.s64 	%p51, %rd34, 0;
	mov.u64 	%rd90, %rd17;
	@%p51 bra 	$L__BB8_64;
	shl.b64 	%rd69, %rd4, 3;
	add.s64 	%rd87, %rd1, %rd69;
	cvt.u16.u64 	%rs28, %rd4;
	mul.lo.s16 	%rs29, %rs22, %rs28;
	shl.b16 	%rs30, %rs29, 2;
	add.s16 	%rs50, %rs49, %rs30;
	neg.s64 	%rd86, %rd34;
	add.s64 	%rd90, %rd17, %rd34;
$L__BB8_60:
	.pragma "nounroll";
	cvt.rn.f32.u16 	%f61, %rs50;
	setp.eq.s16 	%p52, %rs50, 0;
	mov.f32 	%f525, 0f3F800000;
	@%p52 bra 	$L__BB8_63;
	mul.rn.f32 	%f288, %f39, %f61;
	cvt.rni.f32.f32 	%f289, %f288;
	sub.f32 	%f290, %f288, %f289;
	neg.f32 	%f291, %f288;
	fma.rn.f32 	%f292, %f39, %f61, %f291;
	fma.rn.f32 	%f293, %f40, %f61, %f292;
	add.f32 	%f294, %f290, %f293;
	setp.gt.f32 	%p53, %f289, 0f00000000;
	selp.b32 	%r52, 0, -2097152000, %p53;
	abs.f32 	%f295, %f61;
	setp.num.f32 	%p54, %f295, %f295;
	setp.lt.f32 	%p55, %f288, 0f00000000;
	selp.f32 	%f296, 0f00000000, 0f7F800000, %p55;
	abs.f32 	%f297, %f288;
	setp.gt.f32 	%p56, %f297, 0f43180000;
	cvt.rzi.s32.f32 	%r53, %f289;
	shl.b32 	%r54, %r53, 23;
	sub.s32 	%r55, %r54, %r52;
	mov.b32 	%f298, %r55;
	add.s32 	%r56, %r52, 2130706432;
	mov.b32 	%f299, %r56;
	fma.rn.f32 	%f300, %f294, 0f391FCB8E, 0f3AAF85ED;
	fma.rn.f32 	%f301, %f300, %f294, 0f3C1D9856;
	fma.rn.f32 	%f302, %f301, %f294, 0f3D6357BB;
	fma.rn.f32 	%f303, %f302, %f294, 0f3E75FDEC;
	fma.rn.f32 	%f304, %f303, %f294, 0f3F317218;
	fma.rn.f32 	%f305, %f304, %f294, 0f3F800000;
	mul.f32 	%f306, %f305, %f299;
	mul.f32 	%f307, %f306, %f298;
	selp.f32 	%f525, %f296, %f307, %p56;
	@%p54 bra 	$L__BB8_63;
	mov.f32 	%f308, 0f41200000;
	add.rn.f32 	%f525, %f308, %f61;
$L__BB8_63:
	neg.f32 	%f309, %f525;
	cvt.rzi.u32.f32 	%r57, %f309;
	st.global.u16 	[%rd87], %r57;
	add.s64 	%rd87, %rd87, 2;
	add.s16 	%rs50, %rs50, %rs22;
	add.s64 	%rd86, %rd86, 1;
	setp.ne.s64 	%p57, %rd86, 0;
	@%p57 bra 	$L__BB8_60;
$L__BB8_64:
	sub.s64 	%rd70, %rd17, %rd33;
	setp.gt.u64 	%p58, %rd70, -4;
	@%p58 bra 	$L__BB8_79;
	cvt.u16.u64 	%rs31, %rd90;
	mul.lo.s16 	%rs14, %rs22, %rs31;
	shl.b16 	%rs15, %rs22, 2;
	add.s16 	%rs32, %rs31, 3;
	mul.lo.s16 	%rs16, %rs22, %rs32;
	shl.b64 	%rd71, %rd90, 1;
	add.s64 	%rd72, %rd71, %rd1;
	add.s64 	%rd89, %rd72, 4;
	add.s16 	%rs17, %rs14, %rs22;
	add.s16 	%rs33, %rs31, 2;
	mul.lo.s16 	%rs18, %rs22, %rs33;
$L__BB8_66:
	add.s16 	%rs34, %rs14, %rs49;
	cvt.rn.f32.u16 	%f65, %rs34;
	setp.eq.s16 	%p59, %rs34, 0;
	mov.f32 	%f526, 0f3F800000;
	@%p59 bra 	$L__BB8_69;
	mul.rn.f32 	%f311, %f39, %f65;
	cvt.rni.f32.f32 	%f312, %f311;
	sub.f32 	%f313, %f311, %f312;
	neg.f32 	%f314, %f311;
	fma.rn.f32 	%f315, %f39, %f65, %f314;
	fma.rn.f32 	%f316, %f40, %f65, %f315;
	add.f32 	%f317, %f313, %f316;
	setp.gt.f32 	%p60, %f312, 0f00000000;
	selp.b32 	%r58, 0, -2097152000, %p60;
	abs.f32 	%f318, %f65;
	setp.num.f32 	%p61, %f318, %f318;
	setp.lt.f32 	%p62, %f311, 0f00000000;
	selp.f32 	%f319, 0f00000000, 0f7F800000, %p62;
	abs.f32 	%f320, %f311;
	setp.gt.f32 	%p63, %f320, 0f43180000;
	cvt.rzi.s32.f32 	%r59, %f312;
	shl.b32 	%r60, %r59, 23;
	sub.s32 	%r61, %r60, %r58;
	mov.b32 	%f321, %r61;
	add.s32 	%r62, %r58, 2130706432;
	mov.b32 	%f322, %r62;
	fma.rn.f32 	%f323, %f317, 0f391FCB8E, 0f3AAF85ED;
	fma.rn.f32 	%f324, %f323, %f317, 0f3C1D9856;
	fma.rn.f32 	%f325, %f324, %f317, 0f3D6357BB;
	fma.rn.f32 	%f326, %f325, %f317, 0f3E75FDEC;
	fma.rn.f32 	%f327, %f326, %f317, 0f3F317218;
	fma.rn.f32 	%f328, %f327, %f317, 0f3F800000;
	mul.f32 	%f329, %f328, %f322;
	mul.f32 	%f330, %f329, %f321;
	selp.f32 	%f526, %f319, %f330, %p63;
	@%p61 bra 	$L__BB8_69;
	mov.f32 	%f331, 0f41200000;
	add.rn.f32 	%f526, %f331, %f65;
$L__BB8_69:
	neg.f32 	%f333, %f526;
	cvt.rzi.u32.f32 	%r63, %f333;
	st.global.u16 	[%rd89+-4], %r63;
	add.s16 	%rs35, %rs17, %rs49;
	cvt.rn.f32.u16 	%f69, %rs35;
	setp.eq.s16 	%p64, %rs35, 0;
	mov.f32 	%f527, 0f3F800000;
	@%p64 bra 	$L__BB8_72;
	mul.rn.f32 	%f334, %f39, %f69;
	cvt.rni.f32.f32 	%f335, %f334;
	sub.f32 	%f336, %f334, %f335;
	neg.f32 	%f337, %f334;
	fma.rn.f32 	%f338, %f39, %f69, %f337;
	fma.rn.f32 	%f339, %f40, %f69, %f338;
	add.f32 	%f340, %f336, %f339;
	setp.gt.f32 	%p65, %f335, 0f00000000;
	selp.b32 	%r64, 0, -2097152000, %p65;
	abs.f32 	%f341, %f69;
	setp.num.f32 	%p66, %f341, %f341;
	setp.lt.f32 	%p67, %f334, 0f00000000;
	selp.f32 	%f342, 0f00000000, 0f7F800000, %p67;
	abs.f32 	%f343, %f334;
	setp.gt.f32 	%p68, %f343, 0f43180000;
	cvt.rzi.s32.f32 	%r65, %f335;
	shl.b32 	%r66, %r65, 23;
	sub.s32 	%r67, %r66, %r64;
	mov.b32 	%f344, %r67;
	add.s32 	%r68, %r64, 2130706432;
	mov.b32 	%f345, %r68;
	fma.rn.f32 	%f346, %f340, 0f391FCB8E, 0f3AAF85ED;
	fma.rn.f32 	%f347, %f346, %f340, 0f3C1D9856;
	fma.rn.f32 	%f348, %f347, %f340, 0f3D6357BB;
	fma.rn.f32 	%f349, %f348, %f340, 0f3E75FDEC;
	fma.rn.f32 	%f350, %f349, %f340, 0f3F317218;
	fma.rn.f32 	%f351, %f350, %f340, 0f3F800000;
	mul.f32 	%f352, %f351, %f345;
	mul.f32 	%f353, %f352, %f344;
	selp.f32 	%f527, %f342, %f353, %p68;
	@%p66 bra 	$L__BB8_72;
	mov.f32 	%f354, 0f41200000;
	add.rn.f32 	%f527, %f354, %f69;
$L__BB8_72:
	neg.f32 	%f356, %f527;
	cvt.rzi.u32.f32 	%r69, %f356;
	st.global.u16 	[%rd89+-2], %r69;
	add.s16 	%rs36, %rs18, %rs49;
	cvt.rn.f32.u16 	%f73, %rs36;
	setp.eq.s16 	%p69, %rs36, 0;
	mov.f32 	%f528, 0f3F800000;
	@%p69 bra 	$L__BB8_75;
	mul.rn.f32 	%f357, %f39, %f73;
	cvt.rni.f32.f32 	%f358, %f357;
	sub.f32 	%f359, %f357, %f358;
	neg.f32 	%f360, %f357;
	fma.rn.f32 	%f361, %f39, %f73, %f360;
	fma.rn.f32 	%f362, %f40, %f73, %f361;
	add.f32 	%f363, %f359, %f362;
	setp.gt.f32 	%p70, %f358, 0f00000000;
	selp.b32 	%r70, 0, -2097152000, %p70;
	abs.f32 	%f364, %f73;
	setp.num.f32 	%p71, %f364, %f364;
	setp.lt.f32 	%p72, %f357, 0f00000000;
	selp.f32 	%f365, 0f00000000, 0f7F800000, %p72;
	abs.f32 	%f366, %f357;
	setp.gt.f32 	%p73, %f366, 0f43180000;
	cvt.rzi.s32.f32 	%r71, %f358;
	shl.b32 	%r72, %r71, 23;
	sub.s32 	%r73, %r72, %r70;
	mov.b32 	%f367, %r73;
	add.s32 	%r74, %r70, 2130706432;
	mov.b32 	%f368, %r74;
	fma.rn.f32 	%f369, %f363, 0f391FCB8E, 0f3AAF85ED;
	fma.rn.f32 	%f370, %f369, %f363, 0f3C1D9856;
	fma.rn.f32 	%f371, %f370, %f363, 0f3D6357BB;
	fma.rn.f32 	%f372, %f371, %f363, 0f3E75FDEC;
	fma.rn.f32 	%f373, %f372, %f363, 0f3F317218;
	fma.rn.f32 	%f374, %f373, %f363, 0f3F800000;
	mul.f32 	%f375, %f374, %f368;
	mul.f32 	%f376, %f375, %f367;
	selp.f32 	%f528, %f365, %f376, %p73;
	@%p71 bra 	$L__BB8_75;
	mov.f32 	%f377, 0f41200000;
	add.rn.f32 	%f528, %f377, %f73;
$L__BB8_75:
	neg.f32 	%f379, %f528;
	cvt.rzi.u32.f32 	%r75, %f379;
	st.global.u16 	[%rd89], %r75;
	add.s16 	%rs37, %rs16, %rs49;
	cvt.rn.f32.u16 	%f77, %rs37;
	setp.eq.s16 	%p74, %rs37, 0;
	mov.f32 	%f529, 0f3F800000;
	@%p74 bra 	$L__BB8_78;
	mul.rn.f32 	%f380, %f39, %f77;
	cvt.rni.f32.f32 	%f381, %f380;
	sub.f32 	%f382, %f380, %f381;
	neg.f32 	%f383, %f380;
	fma.rn.f32 	%f384, %f39, %f77, %f383;
	fma.rn.f32 	%f385, %f40, %f77, %f384;
	add.f32 	%f386, %f382, %f385;
	setp.gt.f32 	%p75, %f381, 0f00000000;
	selp.b32 	%r76, 0, -2097152000, %p75;
	abs.f32 	%f387, %f77;
	setp.num.f32 	%p76, %f387, %f387;
	setp.lt.f32 	%p77, %f380, 0f00000000;
	selp.f32 	%f388, 0f00000000, 0f7F800000, %p77;
	abs.f32 	%f389, %f380;
	setp.gt.f32 	%p78, %f389, 0f43180000;
	cvt.rzi.s32.f32 	%r77, %f381;
	shl.b32 	%r78, %r77, 23;
	sub.s32 	%r79, %r78, %r76;
	mov.b32 	%f390, %r79;
	add.s32 	%r80, %r76, 2130706432;
	mov.b32 	%f391, %r80;
	fma.rn.f32 	%f392, %f386, 0f391FCB8E, 0f3AAF85ED;
	fma.rn.f32 	%f393, %f392, %f386, 0f3C1D9856;
	fma.rn.f32 	%f394, %f393, %f386, 0f3D6357BB;
	fma.rn.f32 	%f395, %f394, %f386, 0f3E75FDEC;
	fma.rn.f32 	%f396, %f395, %f386, 0f3F317218;
	fma.rn.f32 	%f397, %f396, %f386, 0f3F800000;
	mul.f32 	%f398, %f397, %f391;
	mul.f32 	%f399, %f398, %f390;
	selp.f32 	%f529, %f388, %f399, %p78;
	@%p76 bra 	$L__BB8_78;
	mov.f32 	%f400, 0f41200000;
	add.rn.f32 	%f529, %f400, %f77;
$L__BB8_78:
	neg.f32 	%f401, %f529;
	cvt.rzi.u32.f32 	%r81, %f401;
	st.global.u16 	[%rd89+2], %r81;
	add.s64 	%rd90, %rd90, 4;
	add.s16 	%rs49, %rs49, %rs15;
	add.s64 	%rd89, %rd89, 8;
	setp.lt.u64 	%p79, %rd90, %rd48;
	@%p79 bra 	$L__BB8_66;
$L__BB8_79:
	ret;

}
	// .globl	geomspace_u32
.visible .entry geomspace_u32(
	.param .u64 .ptr .align 1 geomspace_u32_param_0,
	.param .u32 geomspace_u32_param_1,
	.param .u32 geomspace_u32_param_2,
	.param .u8 geomspace_u32_param_3,
	.param .u64 geomspace_u32_param_4
)
{
	.reg .pred 	%p<109>;
	.reg .b16 	%rs<2>;
	.reg .b32 	%r<172>;
	.reg .b32 	%f<530>;
	.reg .b64 	%rd<91>;

	ld.param.u64 	%rd49, [geomspace_u32_param_0];
	ld.param.u32 	%r33, [geomspace_u32_param_1];
	ld.param.u32 	%r34, [geomspace_u32_param_2];
	ld.param.s8 	%rs1, [geomspace_u32_param_3];
	ld.param.u64 	%rd48, [geomspace_u32_param_4];
	cvta.to.global.u64 	%rd1, %rd49;
	mov.u32 	%r35, %ctaid.x;
	mov.u32 	%r36, %ntid.x;
	mov.u32 	%r37, %tid.x;
	mad.lo.s32 	%r38, %r35, %r36, %r37;
	cvt.u64.u32 	%rd2, %r38;
	mov.u32 	%r39, %nctaid.x;
	mul.lo.s32 	%r40, %r36, %r39;
	cvt.u64.u32 	%rd3, %r40;
	shr.u64 	%rd4, %rd48, 2;
	setp.le.u64 	%p1, %rd4, %rd2;
	@%p1 bra 	$L__BB9_35;
	cvt.u64.u32 	%rd79, %r33;
	cvt.u64.u32 	%rd50, %r34;
	mov.f32 	%f81, 0fB1800000;
	mov.f32 	%f82, 0f3EE38E39;
	mul.rn.f32 	%f83, %f82, %f81;
	mov.f32 	%f84, 0f3D4A4588;
	mov.f32 	%f85, 0f3DF80F5F;
	mul.rn.f32 	%f86, %f85, %f84;
	fma.rn.f32 	%f87, %f83, 0f3FB8AA3B, 0f336DD092;
	fma.rn.f32 	%f88, 0f3E638E39, 0f32A55E34, %f87;
	mul.f32 	%f89, %f86, 0f40400000;
	fma.rn.f32 	%f90, %f89, %f83, %f88;
	fma.rn.f32 	%f91, %f86, 0f3E638E39, %f90;
	mov.f32 	%f92, 0f405484B1;
	add.rn.f32 	%f1, %f92, %f91;
	mov.f32 	%f93, 0fC05484B1;
	add.rn.f32 	%f94, %f1, %f93;
	neg.f32 	%f95, %f94;
	add.rn.f32 	%f2, %f91, %f95;
	shl.b64 	%rd51, %rd2, 2;
	mad.lo.s64 	%rd6, %rd50, %rd51, %rd50;
	or.b64  	%rd52, %rd51, 2;
	mul.lo.s64 	%rd7, %rd52, %rd50;
	or.b64  	%rd53, %rd51, 3;
	mul.lo.s64 	%rd8, %rd53, %rd50;
	shl.b64 	%rd54, %rd2, 4;
	add.s64 	%rd78, %rd1, %rd54;
	mul.lo.s64 	%rd55, %rd50, %rd2;
	shl.b64 	%rd10, %rd55, 2;
	mov.u64 	%rd80, %rd2;
$L__BB9_2:
	setp.eq.s16 	%p2, %rs1, 0;
	@%p2 bra 	$L__BB9_7;
	add.s64 	%rd56, %rd10, %rd79;
	cvt.rn.f32.u64 	%f3, %rd56;
	setp.eq.s64 	%p3, %rd56, 0;
	mov.f32 	%f512, 0f3F800000;
	@%p3 bra 	$L__BB9_6;
	mul.rn.f32 	%f97, %f1, %f3;
	cvt.rni.f32.f32 	%f98, %f97;
	sub.f32 	%f99, %f97, %f98;
	neg.f32 	%f100, %f97;
	fma.rn.f32 	%f101, %f1, %f3, %f100;
	fma.rn.f32 	%f102, %f2, %f3, %f101;
	add.f32 	%f103, %f99, %f102;
	setp.gt.f32 	%p4, %f98, 0f00000000;
	selp.b32 	%r41, 0, -2097152000, %p4;
	abs.f32 	%f104, %f3;
	setp.num.f32 	%p5, %f104, %f104;
	setp.lt.f32 	%p6, %f97, 0f00000000;
	selp.f32 	%f105, 0f00000000, 0f7F800000, %p6;
	abs.f32 	%f106, %f97;
	setp.gt.f32 	%p7, %f106, 0f43180000;
	cvt.rzi.s32.f32 	%r42, %f98;
	shl.b32 	%r43, %r42, 23;
	sub.s32 	%r44, %r43, %r41;
	mov.b32 	%f107, %r44;
	add.s32 	%r45, %r41, 2130706432;
	mov.b32 	%f108, %r45;
	fma.rn.f32 	%f109, %f103, 0f391FCB8E, 0f3AAF85ED;
	fma.rn.f32 	%f110, %f109, %f103, 0f3C1D9856;
	fma.rn.f32 	%f111, %f110, %f103, 0f3D6357BB;
	fma.rn.f32 	%f112, %f111, %f103, 0f3E75FDEC;
	fma.rn.f32 	%f113, %f112, %f103, 0f3F317218;
	fma.rn.f32 	%f114, %f113, %f103, 0f3F800000;
	mul.f32 	%f115, %f114, %f108;
	mul.f32 	%f116, %f115, %f107;
	selp.f32 	%f512, %f105, %f116, %p7;
	@%p5 bra 	$L__BB9_6;
	mov.f32 	%f117, 0f41200000;
	add.rn.f32 	%f512, %f117, %f3;
$L__BB9_6:
	neg.f32 	%f513, %f512;
	bra.uni 	$L__BB9_10;
$L__BB9_7:
	add.s64 	%rd57, %rd10, %rd79;
	cvt.rn.f32.u64 	%f8, %rd57;
	setp.eq.s64 	%p8, %rd57, 0;
	mov.f32 	%f513, 0f3F800000;
	@%p8 bra 	$L__BB9_10;
	mul.rn.f32 	%f119, %f1, %f8;
	cvt.rni.f32.f32 	%f120, %f119;
	sub.f32 	%f121, %f119, %f120;
	neg.f32 	%f122, %f119;
	fma.rn.f32 	%f123, %f1, %f8, %f122;
	fma.rn.f32 	%f124, %f2, %f8, %f123;
	add.f32 	%f125, %f121, %f124;
	setp.gt.f32 	%p9, %f120, 0f00000000;
	selp.b32 	%r46, 0, -2097152000, %p9;
	abs.f32 	%f126, %f8;
	setp.num.f32 	%p10, %f126, %f126;
	setp.lt.f32 	%p11, %f119, 0f00000000;
	selp.f32 	%f127, 0f00000000, 0f7F800000, %p11;
	abs.f32 	%f128, %f119;
	setp.gt.f32 	%p12, %f128, 0f43180000;
	cvt.rzi.s32.f32 	%r47, %f120;
	shl.b32 	%r48, %r47, 23;
	sub.s32 	%r49, %r48, %r46;
	mov.b32 	%f129, %r49;
	add.s32 	%r50, %r46, 2130706432;
	mov.b32 	%f130, %r50;
	fma.rn.f32 	%f131, %f125, 0f391FCB8E, 0f3AAF85ED;
	fma.rn.f32 	%f132, %f131, %f125, 0f3C1D9856;
	fma.rn.f32 	%f133, %f132, %f125, 0f3D6357BB;
	fma.rn.f32 	%f134, %f133, %f125, 0f3E75FDEC;
	fma.rn.f32 	%f135, %f134, %f125, 0f3F317218;
	fma.rn.f32 	%f136, %f135, %f125, 0f3F800000;
	mul.f32 	%f137, %f136, %f130;
	mul.f32 	%f138, %f137, %f129;
	selp.f32 	%f513, %f127, %f138, %p12;
	@%p10 bra 	$L__BB9_10;
	mov.f32 	%f139, 0f41200000;
	add.rn.f32 	%f513, %f139, %f8;
$L__BB9_10:
	@%p2 bra 	$L__BB9_15;
	add.s64 	%rd58, %rd6, %rd79;
	cvt.rn.f32.u64 	%f12, %rd58;
	setp.eq.s64 	%p14, %rd58, 0;
	mov.f32 	%f514, 0f3F800000;
	@%p14 bra 	$L__BB9_14;
	mul.rn.f32 	%f141, %f1, %f12;
	cvt.rni.f32.f32 	%f142, %f141;
	sub.f32 	%f143, %f141, %f142;
	neg.f32 	%f144, %f141;
	fma.rn.f32 	%f145, %f1, %f12, %f144;
	fma.rn.f32 	%f146, %f2, %f12, %f145;
	add.f32 	%f147, %f143, %f146;
	setp.gt.f32 	%p15, %f142, 0f00000000;
	selp.b32 	%r51, 0, -2097152000, %p15;
	abs.f32 	%f148, %f12;
	setp.num.f32 	%p16, %f148, %f148;
	setp.lt.f32 	%p17, %f141, 0f00000000;
	selp.f32 	%f149, 0f00000000, 0f7F800000, %p17;
	abs.f32 	%f150, %f141;
	setp.gt.f32 	%p18, %f150, 0f43180000;
	cvt.rzi.s32.f32 	%r52, %f142;
	shl.b32 	%r53, %r52, 23;
	sub.s32 	%r54, %r53, %r51;
	mov.b32 	%f151, %r54;
	add.s32 	%r55, %r51, 2130706432;
	mov.b32 	%f152, %r55;
	fma.rn.f32 	%f153, %f147, 0f391FCB8E, 0f3AAF85ED;
	fma.rn.f32 	%f154, %f153, %f147, 0f3C1D9856;
	fma.rn.f32 	%f155, %f154, %f147, 0f3D6357BB;
	fma.rn.f32 	%f156, %f155, %f147, 0f3E75FDEC;
	fma.rn.f32 	%f157, %f156, %f147, 0f3F317218;
	fma.rn.f32 	%f158, %f157, %f147, 0f3F800000;
	mul.f32 	%f159, %f158, %f152;
	mul.f32 	%f160, %f159, %f151;
	selp.f32 	%f514, %f149, %f160, %p18;
	@%p16 bra 	$L__BB9_14;
	mov.f32 	%f161, 0f41200000;
	add.rn.f32 	%f514, %f161, %f12;
$L__BB9_14:
	neg.f32 	%f515, %f514;
	bra.uni 	$L__BB9_18;
$L__BB9_15:
	add.s64 	%rd59, %rd6, %rd79;
	cvt.rn.f32.u64 	%f17, %rd59;
	setp.eq.s64 	%p19, %rd59, 0;
	mov.f32 	%f515, 0f3F800000;
	@%p19 bra 	$L__BB9_18;
	mul.rn.f32 	%f163, %f1, %f17;
	cvt.rni.f32.f32 	%f164, %f163;
	sub.f32 	%f165, %f163, %f164;
	neg.f32 	%f166, %f163;
	fma.rn.f32 	%f167, %f1, %f17, %f166;
	fma.rn.f32 	%f168, %f2, %f17, %f167;
	add.f32 	%f169, %f165, %f168;
	setp.gt.f32 	%p20, %f164, 0f00000000;
	selp.b32 	%r56, 0, -2097152000, %p20;
	abs.f32 	%f170, %f17;
	setp.num.f32 	%p21, %f170, %f170;
	setp.lt.f32 	%p22, %f163, 0f00000000;
	selp.f32 	%f171, 0f00000000, 0f7F800000, %p22;
	abs.f32 	%f172, %f163;
	setp.gt.f32 	%p23, %f172, 0f43180000;
	cvt.rzi.s32.f32 	%r57, %f164;
	shl.b32 	%r58, %r57, 23;
	sub.s32 	%r59, %r58, %r56;
	mov.b32 	%f173, %r59;
	add.s32 	%r60, %r56, 2130706432;
	mov.b32 	%f174, %r60;
	fma.rn.f32 	%f175, %f169, 0f391FCB8E, 0f3AAF85ED;
	fma.rn.f32 	%f176, %f175, %f169, 0f3C1D9856;
	fma.rn.f32 	%f177, %f176, %f169, 0f3D6357BB;
	fma.rn.f32 	%f178, %f177, %f169, 0f3E75FDEC;
	fma.rn.f32 	%f179, %f178, %f169, 0f3F317218;
	fma.rn.f32 	%f180, %f179, %f169, 0f3F800000;
	mul.f32 	%f181, %f180, %f174;
	mul.f32 	%f182, %f181, %f173;
	selp.f32 	%f515, %f171, %f182, %p23;
	@%p21 bra 	$L__BB9_18;
	mov.f32 	%f183, 0f41200000;
	add.rn.f32 	%f515, %f183, %f17;
$L__BB9_18:
	@%p2 bra 	$L__BB9_23;
	add.s64 	%rd60, %rd7, %rd79;
	cvt.rn.f32.u64 	%f21, %rd60;
	setp.eq.s64 	%p25, %rd60, 0;
	mov.f32 	%f516, 0f3F800000;
	@%p25 bra 	$L__BB9_22;
	mul.rn.f32 	%f185, %f1, %f21;
	cvt.rni.f32.f32 	%f186, %f185;
	sub.f32 	%f187, %f185, %f186;
	neg.f32 	%f188, %f185;
	fma.rn.f32 	%f189, %f1, %f21, %f188;
	fma.rn.f32 	%f190, %f2, %f21, %f189;
	add.f32 	%f191, %f187, %f190;
	setp.gt.f32 	%p26, %f186, 0f00000000;
	selp.b32 	%r61, 0, -2097152000, %p26;
	abs.f32 	%f192, %f21;
	setp.num.f32 	%p27, %f192, %f192;
	setp.lt.f32 	%p28, %f185, 0f00000000;
	selp.f32 	%f193, 0f00000000, 0f7F800000, %p28;
	abs.f32 	%f194, %f185;
	setp.gt.f32 	%p29, %f194, 0f43180000;
	cvt.rzi.s32.f32 	%r62, %f186;
	shl.b32 	%r63, %r62, 23;
	sub.s32 	%r64, %r63, %r61;
	mov.b32 	%f195, %r64;
	add.s32 	%r65, %r61, 2130706432;
	mov.b32 	%f196, %r65;
	fma.rn.f32 	%f197, %f191, 0f391FCB8E, 0f3AAF85ED;
	fma.rn.f32 	%f198, %f197, %f191, 0f3C1D9856;
	fma.rn.f32 	%f199, %f198, %f191, 0f3D6357BB;
	fma.rn.f32 	%f200, %f199, %f191, 0f3E75FDEC;
	fma.rn.f32 	%f201, %f200, %f191, 0f3F317218;
	fma.rn.f32 	%f202, %f201, %f191, 0f3F800000;
	mul.f32 	%f203, %f202, %f196;
	mul.f32 	%f204, %f203, %f195;
	selp.f32 	%f516, %f193, %f204, %p29;
	@%p27 bra 	$L__BB9_22;
	mov.f32 	%f205, 0f41200000;
	add.rn.f32 	%f516, %f205, %f21;
$L__BB9_22:
	neg.f32 	%f517, %f516;
	bra.uni 	$L__BB9_26;
$L__BB9_23:
	add.s64 	%rd61, %rd7, %rd79;
	cvt.rn.f32.u64 	%f26, %rd61;
	setp.eq.s64 	%p30, %rd61, 0;
	mov.f32 	%f517, 0f3F800000;
	@%p30 bra 	$L__BB9_26;
	mul.rn.f32 	%f207, %f1, %f26;
	cvt.rni.f32.f32 	%f208, %f207;
	sub.f32 	%f209, %f207, %f208;
	neg.f32 	%f210, %f207;
	fma.rn.f32 	%f211, %f1, %f26, %f210;
	fma.rn.f32 	%f212, %f2, %f26, %f211;
	add.f32 	%f213, %f209, %f212;
	setp.gt.f32 	%p31, %f208, 0f00000000;
	selp.b32 	%r66, 0, -2097152000, %p31;
	abs.f32 	%f214, %f26;
	setp.num.f32 	%p32, %f214, %f214;
	setp.lt.f32 	%p33, %f207, 0f00000000;
	selp.f32 	%f215, 0f00000000, 0f7F800000, %p33;
	abs.f32 	%f216, %f207;
	setp.gt.f32 	%p34, %f216, 0f43180000;
	cvt.rzi.s32.f32 	%r67, %f208;
	shl.b32 	%r68, %r67, 23;
	sub.s32 	%r69, %r68, %r66;
	mov.b32 	%f217, %r69;
	add.s32 	%r70, %r66, 2130706432;
	mov.b32 	%f218, %r70;
	fma.rn.f32 	%f219, %f213, 0f391FCB8E, 0f3AAF85ED;
	fma.rn.f32 	%f220, %f219, %f213, 0f3C1D9856;
	fma.rn.f32 	%f221, %f220, %f213, 0f3D6357BB;
	fma.rn.f32 	%f222, %f221, %f213, 0f3E75FDEC;
	fma.rn.f32 	%f223, %f222, %f213, 0f3F317218;
	fma.rn.f32 	%f224, %f223, %f213, 0f3F800000;
	mul.f32 	%f225, %f224, %f218;
	mul.f32 	%f226, %f225, %f217;
	selp.f32 	%f517, %f215, %f226, %p34;
	@%p32 bra 	$L__BB9_26;
	mov.f32 	%f227, 0f41200000;
	add.rn.f32 	%f517, %f227, %f26;
$L__BB9_26:
	@%p2 bra 	$L__BB9_31;
	add.s64 	%rd62, %rd8, %rd79;
	cvt.rn.f32.u64 	%f30, %rd62;
	setp.eq.s64 	%p36, %rd62, 0;
	mov.f32 	%f518, 0f3F800000;
	@%p36 bra 	$L__BB9_30;
	mul.rn.f32 	%f229, %f1, %f30;
	cvt.rni.f32.f32 	%f230, %f229;
	sub.f32 	%f231, %f229, %f230;
	neg.f32 	%f232, %f229;
	fma.rn.f32 	%f233, %f1, %f30, %f232;
	fma.rn.f32 	%f234, %f2, %f30, %f233;
	add.f32 	%f235, %f231, %f234;
	setp.gt.f32 	%p37, %f230, 0f00000000;
	selp.b32 	%r71, 0, -2097152000, %p37;
	abs.f32 	%f236, %f30;
	setp.num.f32 	%p38, %f236, %f236;
	setp.lt.f32 	%p39, %f229, 0f00000000;
	selp.f32 	%f237, 0f00000000, 0f7F800000, %p39;
	abs.f32 	%f238, %f229;
	setp.gt.f32 	%p40, %f238, 0f43180000;
	cvt.rzi.s32.f32 	%r72, %f230;
	shl.b32 	%r73, %r72, 23;
	sub.s32 	%r74, %r73, %r71;
	mov.b32 	%f239, %r74;
	add.s32 	%r75, %r71, 2130706432;
	mov.b32 	%f240, %r75;
	fma.rn.f32 	%f241, %f235, 0f391FCB8E, 0f3AAF85ED;
	fma.rn.f32 	%f242, %f241, %f235, 0f3C1D9856;
	fma.rn.f32 	%f243, %f242, %f235, 0f3D6357BB;
	fma.rn.f32 	%f244, %f243, %f235, 0f3E75FDEC;
	fma.rn.f32 	%f245, %f244, %f235, 0f3F317218;
	fma.rn.f32 	%f246, %f245, %f235, 0f3F800000;
	mul.f32 	%f247, %f246, %f240;
	mul.f32 	%f248, %f247, %f239;
	selp.f32 	%f518, %f237, %f248, %p40;
	@%p38 bra 	$L__BB9_30;
	mov.f32 	%f249, 0f41200000;
	add.rn.f32 	%f518, %f249, %f30;
$L__BB9_30:
	neg.f32 	%f519, %f518;
	bra.uni 	$L__BB9_34;
$L__BB9_31:
	add.s64 	%rd63, %rd8, %rd79;
	cvt.rn.f32.u64 	%f35, %rd63;
	setp.eq.s64 	%p41, %rd63, 0;
	mov.f32 	%f519, 0f3F800000;
	@%p41 bra 	$L__BB9_34;
	mul.rn.f32 	%f251, %f1, %f35;
	cvt.rni.f32.f32 	%f252, %f251;
	sub.f32 	%f253, %f251, %f252;
	neg.f32 	%f254, %f251;
	fma.rn.f32 	%f255, %f1, %f35, %f254;
	fma.rn.f32 	%f256, %f2, %f35, %f255;
	add.f32 	%f257, %f253, %f256;
	setp.gt.f32 	%p42, %f252, 0f00000000;
	selp.b32 	%r76, 0, -2097152000, %p42;
	abs.f32 	%f258, %f35;
	setp.num.f32 	%p43, %f258, %f258;
	setp.lt.f32 	%p44, %f251, 0f00000000;
	selp.f32 	%f259, 0f00000000, 0f7F800000, %p44;
	abs.f32 	%f260, %f251;
	setp.gt.f32 	%p45, %f260, 0f43180000;
	cvt.rzi.s32.f32 	%r77, %f252;
	shl.b32 	%r78, %r77, 23;
	sub.s32 	%r79, %r78, %r76;
	mov.b32 	%f261, %r79;
	add.s32 	%r80, %r76, 2130706432;
	mov.b32 	%f262, %r80;
	fma.rn.f32 	%f263, %f257, 0f391FCB8E, 0f3AAF85ED;
	fma.rn.f32 	%f264, %f263, %f257, 0f3C1D9856;
	fma.rn.f32 	%f265, %f264, %f257, 0f3D6357BB;
	fma.rn.f32 	%f266, %f265, %f257, 0f3E75FDEC;
	fma.rn.f32 	%f267, %f266, %f257, 0f3F317218;
	fma.rn.f32 	%f268, %f267, %f257, 0f3F800000;
	mul.f32 	%f269, %f268, %f262;
	mul.f32 	%f270, %f269, %f261;
	selp.f32 	%f519, %f259, %f270, %p45;
	@%p43 bra 	$L__BB9_34;
	mov.f32 	%f271, 0f41200000;
	add.rn.f32 	%f519, %f271, %f35;
$L__BB9_34:
	cvt.rzi.u32.f32 	%r81, %f519;
	cvt.rzi.u32.f32 	%r82, %f513;
	cvt.rzi.u32.f32 	%r83, %f515;
	cvt.rzi.u32.f32 	%r84, %f517;
	st.global.v4.u32 	[%rd78], {%r82, %r83, %r84, %r81};
	add.s64 	%rd80, %rd80, %rd3;
	cvt.u64.u32 	%rd64, %r34;
	mul.lo.s64 	%rd65, %rd64, %rd3;
	shl.b64 	%rd66, %rd65, 2;
	add.s64 	%rd79, %rd79, %rd66;
	shl.b64 	%rd67, %rd3, 4;
	add.s64 	%rd78, %rd78, %rd67;
	setp.lt.u64 	%p46, %rd80, %rd4;
	@%p46 bra 	$L__BB9_2;
$L__BB9_35:
	cvt.u32.u64 	%r85, %rd2;
	setp.ne.s32 	%p47, %r85, 0;
	and.b64  	%rd17, %rd48, -4;
	setp.eq.s64 	%p48, %rd17, %rd48;
	or.pred  	%p49, %p47, %p48;
	@%p49 bra 	$L__BB9_79;
	setp.ne.s16 	%p50, %rs1, 0;
	mov.f32 	%f272, 0fB1800000;
	mov.f32 	%f273, 0f3EE38E39;
	mul.rn.f32 	%f274, %f273, %f272;
	mov.f32 	%f275, 0f3D4A4588;
	mov.f32 	%f276, 0f3DF80F5F;
	mul.rn.f32 	%f277, %f276, %f275;
	fma.rn.f32 	%f278, %f274, 0f3FB8AA3B, 0f336DD092;
	fma.rn.f32 	%f279, 0f3E638E39, 0f32A55E34, %f278;
	mul.f32 	%f280, %f277, 0f40400000;
	fma.rn.f32 	%f281, %f280, %f274, %f279;
	fma.rn.f32 	%f282, %f277, 0f3E638E39, %f281;
	mov.f32 	%f283, 0f405484B1;
	add.rn.f32 	%f39, %f283, %f282;
	mov.f32 	%f284, 0fC05484B1;
	add.rn.f32 	%f285, %f39, %f284;
	neg.f32 	%f286, %f285;
	add.rn.f32 	%f40, %f282, %f286;
	@%p50 bra 	$L__BB9_58;
	add.s64 	%rd73, %rd17, 1;
	max.u64 	%rd18, %rd48, %rd73;
	and.b64  	%rd19, %rd18, 3;
	setp.eq.s64 	%p80, %rd19, 0;
	mov.u64 	%rd85, %rd17;
	@%p80 bra 	$L__BB9_43;
	shl.b64 	%rd74, %rd4, 4;
	add.s64 	%rd82, %rd1, %rd74;
	cvt.u32.u64 	%r124, %rd4;
	mul.lo.s32 	%r125, %r34, %r124;
	shl.b32 	%r126, %r125, 2;
	add.s32 	%r162, %r33, %r126;
	neg.s64 	%rd81, %rd19;
	add.s64 	%rd85, %rd17, %rd19;
$L__BB9_39:
	.pragma "nounroll";
	cvt.rn.f32.u32 	%f41, %r162;
	setp.eq.s32 	%p81, %r162, 0;
	mov.f32 	%f520, 0f3F800000;
	@%p81 bra 	$L__BB9_42;
	mul.rn.f32 	%f403, %f39, %f41;
	cvt.rni.f32.f32 	%f404, %f403;
	sub.f32 	%f405, %f403, %f404;
	neg.f32 	%f406, %f403;
	fma.rn.f32 	%f407, %f39, %f41, %f406;
	fma.rn.f32 	%f408, %f40, %f41, %f407;
	add.f32 	%f409, %f405, %f408;
	setp.gt.f32 	%p82, %f404, 0f00000000;
	selp.b32 	%r127, 0, -2097152000, %p82;
	abs.f32 	%f410, %f41;
	setp.num.f32 	%p83, %f410, %f410;
	setp.lt.f32 	%p84, %f403, 0f00000000;
	selp.f32 	%f411, 0f00000000, 0f7F800000, %p84;
	abs.f32 	%f412, %f403;
	setp.gt.f32 	%p85, %f412, 0f43180000;
	cvt.rzi.s32.f32 	%r128, %f404;
	shl.b32 	%r129, %r128, 23;
	sub.s32 	%r130, %r129, %r127;
	mov.b32 	%f413, %r130;
	add.s32 	%r131, %r127, 2130706432;
	mov.b32 	%f414, %r131;
	fma.rn.f32 	%f415, %f409, 0f391FCB8E, 0f3AAF85ED;
	fma.rn.f32 	%f416, %f415, %f409, 0f3C1D9856;
	fma.rn.f32 	%f417, %f416, %f409, 0f3D6357BB;
	fma.rn.f32 	%f418, %f417, %f409, 0f3E75FDEC;
	fma.rn.f32 	%f419, %f418, %f409, 0f3F317218;
	fma.rn.f32 	%f420, %f419, %f409, 0f3F800000;
	mul.f32 	%f421, %f420, %f414;
	mul.f32 	%f422, %f421, %f413;
	selp.f32 	%f520, %f411, %f422, %p85;
	@%p83 bra 	$L__BB9_42;
	mov.f32 	%f423, 0f41200000;
	add.rn.f32 	%f520, %f423, %f41;
$L__BB9_42:
	cvt.rzi.u32.f32 	%r132, %f520;
	st.global.u32 	[%rd82], %r132;
	add.s64 	%rd82, %rd82, 4;
	add.s32 	%r162, %r162, %r34;
	add.s64 	%rd81, %rd81, 1;
	setp.ne.s64 	%p86, %rd81, 0;
	@%p86 bra 	$L__BB9_39;
$L__BB9_43:
	sub.s64 	%rd75, %rd17, %rd18;
	setp.gt.u64 	%p87, %rd75, -4;
	@%p87 bra 	$L__BB9_79;
	shl.b64 	%rd76, %rd85, 2;
	add.s64 	%rd77, %rd76, %rd1;
	add.s64 	%rd84, %rd77, 8;
	cvt.u32.u64 	%r133, %rd85;
	mul.lo.s32 	%r134, %r34, %r133;
	add.s32 	%r135, %r134, %r34;
	add.s32 	%r166, %r33, %r135;
	shl.b32 	%r5, %r34, 2;
	add.s32 	%r136, %r133, 2;
	mad.lo.s32 	%r165, %r34, %r136, %r33;
	add.s32 	%r137, %r133, 3;
	mad.lo.s32 	%r164, %r34, %r137, %r33;
	add.s32 	%r163, %r33, %r134;
$L__BB9_45:
	cvt.rn.f32.u32 	%f45, %r163;
	setp.eq.s32 	%p88, %r163, 0;
	mov.f32 	%f521, 0f3F800000;
	@%p88 bra 	$L__BB9_48;
	mul.rn.f32 	%f425, %f39, %f45;
	cvt.rni.f32.f32 	%f426, %f425;
	sub.f32 	%f427, %f425, %f426;
	neg.f32 	%f428, %f425;
	fma.rn.f32 	%f429, %f39, %f45, %f428;
	fma.rn.f32 	%f430, %f40, %f45, %f429;
	add.f32 	%f431, %f427, %f430;
	setp.gt.f32 	%p89, %f426, 0f00000000;
	selp.b32 	%r138, 0, -2097152000, %p89;
	abs.f32 	%f432, %f45;
	setp.num.f32 	%p90, %f432, %f432;
	setp.lt.f32 	%p91, %f425, 0f00000000;
	selp.f32 	%f433, 0f00000000, 0f7F800000, %p91;
	abs.f32 	%f434, %f425;
	setp.gt.f32 	%p92, %f434, 0f43180000;
	cvt.rzi.s32.f32 	%r139, %f426;
	shl.b32 	%r140, %r139, 23;
	sub.s32 	%r141, %r140, %r138;
	mov.b32 	%f435, %r141;
	add.s32 	%r142, %r138, 2130706432;
	mov.b32 	%f436, %r142;
	fma.rn.f32 	%f437, %f431, 0f391FCB8E, 0f3AAF85ED;
	fma.rn.f32 	%f438, %f437, %f431, 0f3C1D9856;
	fma.rn.f32 	%f439, %f438, %f431, 0f3D6357BB;
	fma.rn.f32 	%f440, %f439, %f431, 0f3E75FDEC;
	fma.rn.f32 	%f441, %f440, %f431, 0f3F317218;
	fma.rn.f32 	%f442, %f441, %f431, 0f3F800000;
	mul.f32 	%f443, %f442, %f436;
	mul.f32 	%f444, %f443, %f435;
	selp.f32 	%f521, %f433, %f444, %p92;
	@%p90 bra 	$L__BB9_48;
	mov.f32 	%f445, 0f41200000;
	add.rn.f32 	%f521, %f445, %f45;
$L__BB9_48:
	cvt.rzi.u32.f32 	%r143, %f521;
	st.global.u32 	[%rd84+-8], %r143;
	cvt.rn.f32.u32 	%f49, %r166;
	setp.eq.s32 	%p93, %r166, 0;
	mov.f32 	%f522, 0f3F800000;
	@%p93 bra 	$L__BB9_51;
	mul.rn.f32 	%f447, %f39, %f49;
	cvt.rni.f32.f32 	%f448, %f447;
	sub.f32 	%f449, %f447, %f448;
	neg.f32 	%f450, %f447;
	fma.rn.f32 	%f451, %f39, %f49, %f450;
	fma.rn.f32 	%f452, %f40, %f49, %f451;
	add.f32 	%f453, %f449, %f452;
	setp.gt.f32 	%p94, %f448, 0f00000000;
	selp.b32 	%r144, 0, -2097152000, %p94;
	abs.f32 	%f454, %f49;
	setp.num.f32 	%p95, %f454, %f454;
	setp.lt.f32 	%p96, %f447, 0f00000000;
	selp.f32 	%f455, 0f00000000, 0f7F800000, %p96;
	abs.f32 	%f456, %f447;
	setp.gt.f32 	%p97, %f456, 0f43180000;
	cvt.rzi.s32.f32 	%r145, %f448;
	shl.b32 	%r146, %r145, 23;
	sub.s32 	%r147, %r146, %r144;
	mov.b32 	%f457, %r147;
	add.s32 	%r148, %r144, 2130706432;
	mov.b32 	%f458, %r148;
	fma.rn.f32 	%f459, %f453, 0f391FCB8E, 0f3AAF85ED;
	fma.rn.f32 	%f460, %f459, %f453, 0f3C1D9856;
	fma.rn.f32 	%f461, %f460, %f453, 0f3D6357BB;
	fma.rn.f32 	%f462, %f461, %f453, 0f3E75FDEC;
	fma.rn.f32 	%f463, %f462, %f453, 0f3F317218;
	fma.rn.f32 	%f464, %f463, %f453, 0f3F800000;
	mul.f32 	%f465, %f464, %f458;
	mul.f32 	%f466, %f465, %f457;
	selp.f32 	%f522, %f455, %f466, %p97;
	@%p95 bra 	$L__BB9_51;
	mov.f32 	%f467, 0f41200000;
	add.rn.f32 	%f522, %f467, %f49;
$L__BB9_51:
	cvt.rzi.u32.f32 	%r149, %f522;
	st.global.u32 	[%rd84+-4], %r149;
	cvt.rn.f32.u32 	%f53, %r165;
	setp.eq.s32 	%p98, %r165, 0;
	mov.f32 	%f523, 0f3F800000;
	@%p98 bra 	$L__BB9_54;
	mul.rn.f32 	%f469, %f39, %f53;
	cvt.rni.f32.f32 	%f470, %f469;
	sub.f32 	%f471, %f469, %f470;
	neg.f32 	%f472, %f469;
	fma.rn.f32 	%f473, %f39, %f53, %f472;
	fma.rn.f32 	%f474, %f40, %f53, %f473;
	add.f32 	%f475, %f471, %f474;
	setp.gt.f32 	%p99, %f470, 0f00000000;
	selp.b32 	%r150, 0, -2097152000, %p99;
	abs.f32 	%f476, %f53;
	setp.num.f32 	%p100, %f476, %f476;
	setp.lt.f32 	%p101, %f469, 0f00000000;
	selp.f32 	%f477, 0f00000000, 0f7F800000, %p101;
	abs.f32 	%f478, %f469;
	setp.gt.f32 	%p102, %f478, 0f43180000;
	cvt.rzi.s32.f32 	%r151, %f470;
	shl.b32 	%r152, %r151, 23;
	sub.s32 	%r153, %r152, %r150;
	mov.b32 	%f479, %r153;
	add.s32 	%r154, %r150, 2130706432;
	mov.b32 	%f480, %r154;
	fma.rn.f32 	%f481, %f475, 0f391FCB8E, 0f3AAF85ED;
	fma.rn.f32 	%f482, %f481, %f475, 0f3C1D9856;
	fma.rn.f32 	%f483, %f482, %f475, 0f3D6357BB;
	fma.rn.f32 	%f484, %f483, %f475, 0f3E75FDEC;
	fma.rn.f32 	%f485, %f484, %f475, 0f3F317218;
	fma.rn.f32 	%f486, %f485, %f475, 0f3F800000;
	mul.f32 	%f487, %f486, %f480;
	mul.f32 	%f488, %f487, %f479;
	selp.f32 	%f523, %f477, %f488, %p102;
	@%p100 bra 	$L__BB9_54;
	mov.f32 	%f489, 0f41200000;
	add.rn.f32 	%f523, %f489, %f53;
$L__BB9_54:
	cvt.rzi.u32.f32 	%r155, %f523;
	st.global.u32 	[%rd84], %r155;
	cvt.rn.f32.u32 	%f57, %r164;
	setp.eq.s32 	%p103, %r164, 0;
	mov.f32 	%f524, 0f3F800000;
	@%p103 bra 	$L__BB9_57;
	mul.rn.f32 	%f491, %f39, %f57;
	cvt.rni.f32.f32 	%f492, %f491;
	sub.f32 	%f493, %f491, %f492;
	neg.f32 	%f494, %f491;
	fma.rn.f32 	%f495, %f39, %f57, %f494;
	fma.rn.f32 	%f496, %f40, %f57, %f495;
	add.f32 	%f497, %f493, %f496;
	setp.gt.f32 	%p104, %f492, 0f00000000;
	selp.b32 	%r156, 0, -2097152000, %p104;
	abs.f32 	%f498, %f57;
	setp.num.f32 	%p105, %f498, %f498;
	setp.lt.f32 	%p106, %f491, 0f00000000;
	selp.f32 	%f499, 0f00000000, 0f7F800000, %p106;
	abs.f32 	%f500, %f491;
	setp.gt.f32 	%p107, %f500, 0f43180000;
	cvt.rzi.s32.f32 	%r157, %f492;
	shl.b32 	%r158, %r157, 23;
	sub.s32 	%r159, %r158, %r156;
	mov.b32 	%f501, %r159;
	add.s32 	%r160, %r156, 2130706432;
	mov.b32 	%f502, %r160;
	fma.rn.f32 	%f503, %f497, 0f391FCB8E, 0f3AAF85ED;
	fma.rn.f32 	%f504, %f503, %f497, 0f3C1D9856;
	fma.rn.f32 	%f505, %f504, %f497, 0f3D6357BB;
	fma.rn.f32 	%f506, %f505, %f497, 0f3E75FDEC;
	fma.rn.f32 	%f507, %f506, %f497, 0f3F317218;
	fma.rn.f32 	%f508, %f507, %f497, 0f3F800000;
	mul.f32 	%f509, %f508, %f502;
	mul.f32 	%f510, %f509, %f501;
	selp.f32 	%f524, %f499, %f510, %p107;
	@%p105 bra 	$L__BB9_57;
	mov.f32 	%f511, 0f41200000;
	add.rn.f32 	%f524, %f511, %f57;
$L__BB9_57:
	cvt.rzi.u32.f32 	%r161, %f524;
	st.global.u32 	[%rd84+4], %r161;
	add.s64 	%rd85, %rd85, 4;
	add.s64 	%rd84, %rd84, 16;
	add.s32 	%r166, %r166, %r5;
	add.s32 	%r165, %r165, %r5;
	add.s32 	%r164, %r164, %r5;
	add.s32 	%r163, %r163, %r5;
	setp.lt.u64 	%p108, %rd85, %rd48;
	@%p108 bra 	$L__BB9_45;
	bra.uni 	$L__BB9_79;
$L__BB9_58:
	add.s64 	%rd68, %rd17, 1;
	max.u64 	%rd33, %rd48, %rd68;
	and.b64  	%rd34, %rd33, 3;
	setp.eq.s64 	%p51, %rd34, 0;
	mov.u64 	%rd90, %rd17;
	@%p51 bra 	$L__BB9_64;
	shl.b64 	%rd69, %rd4, 4;
	add.s64 	%rd87, %rd1, %rd69;
	cvt.u32.u64 	%r86, %rd4;
	mul.lo.s32 	%r87, %r34, %r86;
	shl.b32 	%r88, %r87, 2;
	add.s32 	%r167, %r33, %r88;
	neg.s64 	%rd86, %rd34;
	add.s64 	%rd90, %rd17, %rd34;
$L__BB9_60:
	.pragma "nounroll";
	cvt.rn.f32.u32 	%f61, %r167;
	setp.eq.s32 	%p52, %r167, 0;
	mov.f32 	%f525, 0f3F800000;
	@%p52 bra 	$L__BB9_63;
	mul.rn.f32 	%f288, %f39, %f61;
	cvt.rni.f32.f32 	%f289, %f288;
	sub.f32 	%f290, %f288, %f289;
	neg.f32 	%f291, %f288;
	fma.rn.f32 	%f292, %f39, %f61, %f291;
	fma.rn.f32 	%f293, %f40, %f61, %f292;
	add.f32 	%f294, %f290, %f293;
	setp.gt.f32 	%p53, %f289, 0f00000000;
	selp.b32 	%r89, 0, -2097152000, %p53;
	abs.f32 	%f295, %f61;
	setp.num.f32 	%p54, %f295, %f295;
	setp.lt.f32 	%p55, %f288, 0f00000000;
	selp.f32 	%f296, 0f00000000, 0f7F800000, %p55;
	abs.f32 	%f297, %f288;
	setp.gt.f32 	%p56, %f297, 0f43180000;
	cvt.rzi.s32.f32 	%r90, %f289;
	shl.b32 	%r91, %r90, 23;
	sub.s32 	%r92, %r91, %r89;
	mov.b32 	%f298, %r92;
	add.s32 	%r93, %r89, 2130706432;
	mov.b32 	%f299, %r93;
	fma.rn.f32 	%f300, %f294, 0f391FCB8E, 0f3AAF85ED;
	fma.rn.f32 	%f301, %f300, %f294, 0f3C1D9856;
	fma.rn.f32 	%f302, %f301, %f294, 0f3D6357BB;
	fma.rn.f32 	%f303, %f302, %f294, 0f3E75FDEC;
	fma.rn.f32 	%f304, %f303, %f294, 0f3F317218;
	fma.rn.f32 	%f305, %f304, %f294, 0f3F800000;
	mul.f32 	%f306, %f305, %f299;
	mul.f32 	%f307, %f306, %f298;
	selp.f32 	%f525, %f296, %f307, %p56;
	@%p54 bra 	$L__BB9_63;
	mov.f32 	%f308, 0f41200000;
	add.rn.f32 	%f525, %f308, %f61;
$L__BB9_63:
	neg.f32 	%f309, %f525;
	cvt.rzi.u32.f32 	%r94, %f309;
	st.global.u32 	[%rd87], %r94;
	add.s64 	%rd87, %rd87, 4;
	add.s32 	%r167, %r167, %r34;
	add.s64 	%rd86, %rd86, 1;
	setp.ne.s64 	%p57, %rd86, 0;
	@%p57 bra 	$L__BB9_60;
$L__BB9_64:
	sub.s64 	%rd70, %rd17, %rd33;
	setp.gt.u64 	%p58, %rd70, -4;
	@%p58 bra 	$L__BB9_79;
	shl.b64 	%rd71, %rd90, 2;
	add.s64 	%rd72, %rd71, %rd1;
	add.s64 	%rd89, %rd72, 8;
	cvt.u32.u64 	%r95, %rd90;
	mul.lo.s32 	%r96, %r34, %r95;
	add.s32 	%r97, %r96, %r34;
	add.s32 	%r171, %r33, %r97;
	shl.b32 	%r21, %r34, 2;
	add.s32 	%r98, %r95, 2;
	mad.lo.s32 	%r170, %r34, %r98, %r33;
	add.s32 	%r99, %r95, 3;
	mad.lo.s32 	%r169, %r34, %r99, %r33;
	add.s32 	%r168, %r33, %r96;
$L__BB9_66:
	cvt.rn.f32.u32 	%f65, %r168;
	setp.eq.s32 	%p59, %r168, 0;
	mov.f32 	%f526, 0f3F800000;
	@%p59 bra 	$L__BB9_69;
	mul.rn.f32 	%f311, %f39, %f65;
	cvt.rni.f32.f32 	%f312, %f311;
	sub.f32 	%f313, %f311, %f312;
	neg.f32 	%f314, %f311;
	fma.rn.f32 	%f315, %f39, %f65, %f314;
	fma.rn.f32 	%f316, %f40, %f65, %f315;
	add.f32 	%f317, %f313, %f316;
	setp.gt.f32 	%p60, %f312, 0f00000000;
	selp.b32 	%r100, 0, -2097152000, %p60;
	abs.f32 	%f318, %f65;
	setp.num.f32 	%p61, %f318, %f318;
	setp.lt.f32 	%p62, %f311, 0f00000000;
	selp.f32 	%f319, 0f00000000, 0f7F800000, %p62;
	abs.f32 	%f320, %f311;
	setp.gt.f32 	%p63, %f320, 0f43180000;
	cvt.rzi.s32.f32 	%r101, %f312;
	shl.b32 	%r102, %r101, 23;
	sub.s32 	%r103, %r102, %r100;
	mov.b32 	%f321, %r103;
	add.s32 	%r104, %r100, 2130706432;
	mov.b32 	%f322, %r104;
	fma.rn.f32 	%f323, %f317, 0f391FCB8E, 0f3AAF85ED;
	fma.rn.f32 	%f324, %f323, %f317, 0f3C1D9856;
	fma.rn.f32 	%f325, %f324, %f317, 0f3D6357BB;
	fma.rn.f32 	%f326, %f325, %f317, 0f3E75FDEC;
	fma.rn.f32 	%f327, %f326, %f317, 0f3F317218;
	fma.rn.f32 	%f328, %f327, %f317, 0f3F800000;
	mul.f32 	%f329, %f328, %f322;
	mul.f32 	%f330, %f329, %f321;
	selp.f32 	%f526, %f319, %f330, %p63;
	@%p61 bra 	$L__BB9_69;
	mov.f32 	%f331, 0f41200000;
	add.rn.f32 	%f526, %f331, %f65;
$L__BB9_69:
	neg.f32 	%f333, %f526;
	cvt.rzi.u32.f32 	%r105, %f333;
	st.global.u32 	[%rd89+-8], %r105;
	cvt.rn.f32.u32 	%f69, %r171;
	setp.eq.s32 	%p64, %r171, 0;
	mov.f32 	%f527, 0f3F800000;
	@%p64 bra 	$L__BB9_72;
	mul.rn.f32 	%f334, %f39, %f69;
	cvt.rni.f32.f32 	%f335, %f334;
	sub.f32 	%f336, %f334, %f335;
	neg.f32 	%f337, %f334;
	fma.rn.f32 	%f338, %f39, %f69, %f337;
	fma.rn.f32 	%f339, %f40, %f69, %f338;
	add.f32 	%f340, %f336, %f339;
	setp.gt.f32 	%p65, %f335, 0f00000000;
	selp.b32 	%r106, 0, -2097152000, %p65;
	abs.f32 	%f341, %f69;
	setp.num.f32 	%p66, %f341, %f341;
	setp.lt.f32 	%p67, %f334, 0f00000000;
	selp.f32 	%f342, 0f00000000, 0f7F800000, %p67;
	abs.f32 	%f343, %f334;
	setp.gt.f32 	%p68, %f343, 0f43180000;
	cvt.rzi.s32.f32 	%r107, %f335;
	shl.b32 	%r108, %r107, 23;
	sub.s32 	%r109, %r108, %r106;
	mov.b32 	%f344, %r109;
	add.s32 	%r110, %r106, 2130706432;
	mov.b32 	%f345, %r110;
	fma.rn.f32 	%f346, %f340, 0f391FCB8E, 0f3AAF85ED;
	fma.rn.f32 	%f347, %f346, %f340, 0f3C1D9856;
	fma.rn.f32 	%f348, %f347, %f340, 0f3D6357BB;
	fma.rn.f32 	%f349, %f348, %f340, 0f3E75FDEC;
	fma.rn.f32 	%f350, %f349, %f340, 0f3F317218;
	fma.rn.f32 	%f351, %f350, %f340, 0f3F800000;
	mul.f32 	%f352, %f351, %f345;
	mul.f32 	%f353, %f352, %f344;
	selp.f32 	%f527, %f342, %f353, %p68;
	@%p66 bra 	$L__BB9_72;
	mov.f32 	%f354, 0f41200000;
	add.rn.f32 	%f527, %f354, %f69;
$L__BB9_72:
	neg.f32 	%f356, %f527;
	cvt.rzi.u32.f32 	%r111, %f356;
	st.global.u32 	[%rd89+-4], %r111;
	cvt.rn.f32.u32 	%f73, %r170;
	setp.eq.s32 	%p69, %r170, 0;
	mov.f32 	%f528, 0f3F800000;
	@%p69 bra 	$L__BB9_75;
	mul.rn.f32 	%f357, %f39, %f73;
	cvt.rni.f32.f32 	%f358, %f357;
	sub.f32 	%f359, %f357, %f358;
	neg.f32 	%f360, %f357;
	fma.rn.f32 	%f361, %f39, %f73, %f360;
	fma.rn.f32 	%f362, %f40, %f73, %f361;
	add.f32 	%f363, %f359, %f362;
	setp.gt.f32 	%p70, %f358, 0f00000000;
	selp.b32 	%r112, 0, -2097152000, %p70;
	abs.f32 	%f364, %f73;
	setp.num.f32 	%p71, %f364, %f364;
	setp.lt.f32 	%p72, %f357, 0f00000000;
	selp.f32 	%f365, 0f00000000, 0f7F800000, %p72;
	abs.f32 	%f366, %f357;
	setp.gt.f32 	%p73, %f366, 0f43180000;
	cvt.rzi.s32.f32 	%r113, %f358;
	shl.b32 	%r114, %r113, 23;
	sub.s32 	%r115, %r114, %r112;
	mov.b32 	%f367, %r115;
	add.s32 	%r116, %r112, 2130706432;
	mov.b32 	%f368, %r116;
	fma.rn.f32 	%f369, %f363, 0f391FCB8E, 0f3AAF85ED;
	fma.rn.f32 	%f370, %f369, %f363, 0f3C1D9856;
	fma.rn.f32 	%f371, %f370, %f363, 0f3D6357BB;
	fma.rn.f32 	%f372, %f371, %f363, 0f3E75FDEC;
	fma.rn.f32 	%f373, %f372, %f363, 0f3F317218;
	fma.rn.f32 	%f374, %f373, %f363, 0f3F800000;
	mul.f32 	%f375, %f374, %f368;
	mul.f32 	%f376, %f375, %f367;
	selp.f32 	%f528, %f365, %f376, %p73;
	@%p71 bra 	$L__BB9_75;
	mov.f32 	%f377, 0f41200000;
	add.rn.f32 	%f528, %f377, %f73;
$L__BB9_75:
	neg.f32 	%f379, %f528;
	cvt.rzi.u32.f32 	%r117, %f379;
	st.global.u32 	[%rd89], %r117;
	cvt.rn.f32.u32 	%f77, %r169;
	setp.eq.s32 	%p74, %r169, 0;
	mov.f32 	%f529, 0f3F800000;
	@%p74 bra 	$L__BB9_78;
	mul.rn.f32 	%f380, %f39, %f77;
	cvt.rni.f32.f32 	%f381, %f380;
	sub.f32 	%f382, %f380, %f381;
	neg.f32 	%f383, %f380;
	fma.rn.f32 	%f384, %f39, %f77, %f383;
	fma.rn.f32 	%f385, %f40, %f77, %f384;
	add.f32 	%f386, %f382, %f385;
	setp.gt.f32 	%p75, %f381, 0f00000000;
	selp.b32 	%r118, 0, -2097152000, %p75;
	abs.f32 	%f387, %f77;
	setp.num.f32 	%p76, %f387, %f387;
	setp.lt.f32 	%p77, %f380, 0f00000000;
	selp.f32 	%f388, 0f00000000, 0f7F800000, %p77;
	abs.f32 	%f389, %f380;
	setp.gt.f32 	%p78, %f389, 0f43180000;
	cvt.rzi.s32.f32 	%r119, %f381;
	shl.b32 	%r120, %r119, 23;
	sub.s32 	%r121, %r120, %r118;
	mov.b32 	%f390, %r121;
	add.s32 	%r122, %r118, 2130706432;
	mov.b32 	%f391, %r122;
	fma.rn.f32 	%f392, %f386, 0f391FCB8E, 0f3AAF85ED;
	fma.rn.f32 	%f393, %f392, %f386, 0f3C1D9856;
	fma.rn.f32 	%f394, %f393, %f386, 0f3D6357BB;
	fma.rn.f32 	%f395, %f394, %f386, 0f3E75FDEC;
	fma.rn.f32 	%f396, %f395, %f386, 0f3F317218;
	fma.rn.f32 	%f397, %f396, %f386, 0f3F800000;
	mul.f32 	%f398, %f397, %f391;
	mul.f32 	%f399, %f398, %f390;
	selp.f32 	%f529, %f388, %f399, %p78;
	@%p76 bra 	$L__BB9_78;
	mov.f32 	%f400, 0f41200000;
	add.rn.f32 	%f529, %f400, %f77;
$L__BB9_78:
	neg.f32 	%f401, %f529;
	cvt.rzi.u32.f32 	%r123, %f401;
	st.global.u32 	[%rd89+4], %r123;
	add.s64 	%rd90, %rd90, 4;
	add.s64 	%rd89, %rd89, 16;
	add.s32 	%r171, %r171, %r21;
	add.s32 	%r170, %r170, %r21;
	add.s32 	%r169, %r169, %r21;
	add.s32 	%r168, %r168, %r21;
	setp.lt.u64 	%p79, %rd90, %rd48;
	@%p79 bra 	$L__BB9_66;
$L__BB9_79:
	ret;

}
	// .globl	geomspace_u64
.visible .entry geomspace_u64(
	.param .u64 .ptr .align 1 geomspace_u64_param_0,
	.param .u64 geomspace_u64_param_1,
	.param .u64 geomspace_u64_param_2,
	.param .u8 geomspace_u64_param_3,
	.param .u64 geomspace_u64_param_4
)
{
	.reg .pred 	%p<67>;
	.reg .b16 	%rs<2>;
	.reg .b32 	%r<82>;
	.reg .b64 	%rd<199>;
	.reg .b64 	%fd<137>;

	ld.param.u64 	%rd71, [geomspace_u64_param_0];
	ld.param.u64 	%rd190, [geomspace_u64_param_1];
	ld.param.u64 	%rd69, [geomspace_u64_param_2];
	ld.param.s8 	%rs1, [geomspace_u64_param_3];
	ld.param.u64 	%rd70, [geomspace_u64_param_4];
	cvta.to.global.u64 	%rd1, %rd71;
	mov.u32 	%r3, %ctaid.x;
	mov.u32 	%r4, %ntid.x;
	mov.u32 	%r5, %tid.x;
	mad.lo.s32 	%r6, %r3, %r4, %r5;
	cvt.u64.u32 	%rd2, %r6;
	mov.u32 	%r7, %nctaid.x;
	mul.lo.s32 	%r8, %r4, %r7;
	cvt.u64.u32 	%rd3, %r8;
	shr.u64 	%rd4, %rd70, 2;
	setp.le.u64 	%p1, %rd4, %rd2;
	@%p1 bra 	$L__BB10_15;
	mov.f64 	%fd13, 0d4024000000000000;
	{
	.reg .b32 %temp; 
	mov.b64 	{%temp, %r1}, %fd13;
	}
	shl.b64 	%rd72, %rd2, 2;
	mad.lo.s64 	%rd5, %rd69, %rd72, %rd69;
	mul.lo.s64 	%rd73, %rd69, %rd3;
	shl.b64 	%rd6, %rd73, 2;
	or.b64  	%rd74, %rd72, 2;
	mul.lo.s64 	%rd7, %rd69, %rd74;
	or.b64  	%rd75, %rd72, 3;
	mul.lo.s64 	%rd8, %rd69, %rd75;
	mul.lo.s64 	%rd76, %rd69, %rd2;
	shl.b64 	%rd9, %rd76, 2;
	shl.b64 	%rd77, %rd2, 5;
	add.s64 	%rd78, %rd77, %rd1;
	add.s64 	%rd182, %rd78, 16;
	mov.u64 	%rd183, %rd190;
	mov.u64 	%rd184, %rd2;
$L__BB10_2:
	setp.eq.s16 	%p2, %rs1, 0;
	@%p2 bra 	$L__BB10_4;
	setp.lt.s32 	%p3, %r1, 0;
	add.s64 	%rd79, %rd9, %rd183;
	cvt.rn.f64.u64 	%fd14, %rd79;
	{
	.reg .b32 %temp; 
	mov.b64 	{%temp, %r9}, %fd14;
	}
	shr.u32 	%r10, %r9, 20;
	and.b32  	%r11, %r10, 2047;
	add.s32 	%r12, %r11, -1012;
	mov.b64 	%rd80, %fd14;
	shl.b64 	%rd81, %rd80, %r12;
	setp.eq.s64 	%p4, %rd81, -9223372036854775808;
	{ // callseq 36, 0
	.param .b64 param0;
	st.param.f64 	[param0], %fd14;
	.param .b64 retval0;
	call.uni (retval0), 
	__internal_accurate_pow, 
	(
	param0
	);
	ld.param.f64 	%fd15, [retval0];
	} // callseq 36
	setp.eq.s64 	%p5, %rd79, 0;
	neg.f64 	%fd17, %fd15;
	selp.f64 	%fd18, %fd15, %fd17, %p4;
	selp.f64 	%fd19, %fd18, %fd17, %p3;
	selp.f64 	%fd133, 0dBFF0000000000000, %fd19, %p5;
	bra.uni 	$L__BB10_5;
$L__BB10_4:
	setp.lt.s32 	%p6, %r1, 0;
	add.s64 	%rd83, %rd9, %rd183;
	cvt.rn.f64.u64 	%fd20, %rd83;
	{
	.reg .b32 %temp; 
	mov.b64 	{%temp, %r13}, %fd20;
	}
	shr.u32 	%r14, %r13, 20;
	and.b32  	%r15, %r14, 2047;
	add.s32 	%r16, %r15, -1012;
	mov.b64 	%rd84, %fd20;
	shl.b64 	%rd85, %rd84, %r16;
	setp.eq.s64 	%p7, %rd85, -9223372036854775808;
	{ // callseq 37, 0
	.param .b64 param0;
	st.param.f64 	[param0], %fd20;
	.param .b64 retval0;
	call.uni (retval0), 
	__internal_accurate_pow, 
	(
	param0
	);
	ld.param.f64 	%fd21, [retval0];
	} // callseq 37
	neg.f64 	%fd23, %fd21;
	selp.f64 	%fd24, %fd23, %fd21, %p7;
	selp.f64 	%fd25, %fd24, %fd21, %p6;
	setp.eq.s64 	%p8, %rd83, 0;
	selp.f64 	%fd133, 0d3FF0000000000000, %fd25, %p8;
$L__BB10_5:
	@%p2 bra 	$L__BB10_7;
	setp.lt.s32 	%p10, %r1, 0;
	add.s64 	%rd87, %rd5, %rd183;
	cvt.rn.f64.u64 	%fd26, %rd87;
	{
	.reg .b32 %temp; 
	mov.b64 	{%temp, %r17}, %fd26;
	}
	shr.u32 	%r18, %r17, 20;
	and.b32  	%r19, %r18, 2047;
	add.s32 	%r20, %r19, -1012;
	mov.b64 	%rd88, %fd26;
	shl.b64 	%rd89, %rd88, %r20;
	setp.eq.s64 	%p11, %rd89, -9223372036854775808;
	{ // callseq 38, 0
	.param .b64 param0;
	st.param.f64 	[param0], %fd26;
	.param .b64 retval0;
	call.uni (retval0), 
	__internal_accurate_pow, 
	(
	param0
	);
	ld.param.f64 	%fd27, [retval0];
	} // callseq 38
	setp.eq.s64 	%p12, %rd87, 0;
	neg.f64 	%fd29, %fd27;
	selp.f64 	%fd30, %fd27, %fd29, %p11;
	selp.f64 	%fd31, %fd30, %fd29, %p10;
	selp.f64 	%fd134, 0dBFF0000000000000, %fd31, %p12;
	bra.uni 	$L__BB10_8;
$L__BB10_7:
	setp.lt.s32 	%p13, %r1, 0;
	add.s64 	%rd91, %rd5, %rd183;
	cvt.rn.f64.u64 	%fd32, %rd91;
	{
	.reg .b32 %temp; 
	mov.b64 	{%temp, %r21}, %fd32;
	}
	shr.u32 	%r22, %r21, 20;
	and.b32  	%r23, %r22, 2047;
	add.s32 	%r24, %r23, -1012;
	mov.b64 	%rd92, %fd32;
	shl.b64 	%rd93, %rd92, %r24;
	setp.eq.s64 	%p14, %rd93, -9223372036854775808;
	{ // callseq 39, 0
	.param .b64 param0;
	st.param.f64 	[param0], %fd32;
	.param .b64 retval0;
	call.uni (retval0), 
	__internal_accurate_pow, 
	(
	param0
	);
	ld.param.f64 	%fd33, [retval0];
	} // callseq 39
	neg.f64 	%fd35, %fd33;
	selp.f64 	%fd36, %fd35, %fd33, %p14;
	selp.f64 	%fd37, %fd36, %fd33, %p13;
	setp.eq.s64 	%p15, %rd91, 0;
	selp.f64 	%fd134, 0d3FF0000000000000, %fd37, %p15;
$L__BB10_8:
	@%p2 bra 	$L__BB10_10;
	setp.lt.s32 	%p17, %r1, 0;
	add.s64 	%rd95, %rd7, %rd183;
	cvt.rn.f64.u64 	%fd38, %rd95;
	{
	.reg .b32 %temp; 
	mov.b64 	{%temp, %r25}, %fd38;
	}
	shr.u32 	%r26, %r25, 20;
	and.b32  	%r27, %r26, 2047;
	add.s32 	%r28, %r27, -1012;
	mov.b64 	%rd96, %fd38;
	shl.b64 	%rd97, %rd96, %r28;
	setp.eq.s64 	%p18, %rd97, -9223372036854775808;
	{ // callseq 40, 0
	.param .b64 param0;
	st.param.f64 	[param0], %fd38;
	.param .b64 retval0;
	call.uni (retval0), 
	__internal_accurate_pow, 
	(
	param0
	);
	ld.param.f64 	%fd39, [retval0];
	} // callseq 40
	setp.eq.s64 	%p19, %rd95, 0;
	neg.f64 	%fd41, %fd39;
	selp.f64 	%fd42, %fd39, %fd41, %p18;
	selp.f64 	%fd43, %fd42, %fd41, %p17;
	selp.f64 	%fd135, 0dBFF0000000000000, %fd43, %p19;
	bra.uni 	$L__BB10_11;
$L__BB10_10:
	setp.lt.s32 	%p20, %r1, 0;
	add.s64 	%rd99, %rd7, %rd183;
	cvt.rn.f64.u64 	%fd44, %rd99;
	{
	.reg .b32 %temp; 
	mov.b64 	{%temp, %r29}, %fd44;
	}
	shr.u32 	%r30, %r29, 20;
	and.b32  	%r31, %r30, 2047;
	add.s32 	%r32, %r31, -1012;
	mov.b64 	%rd100, %fd44;
	shl.b64 	%rd101, %rd100, %r32;
	setp.eq.s64 	%p21, %rd101, -9223372036854775808;
	{ // callseq 41, 0
	.param .b64 param0;
	st.param.f64 	[param0], %fd44;
	.param .b64 retval0;
	call.uni (retval0), 
	__internal_accurate_pow, 
	(
	param0
	);
	ld.param.f64 	%fd45, [retval0];
	} // callseq 41
	neg.f64 	%fd47, %fd45;
	selp.f64 	%fd48, %fd47, %fd45, %p21;
	selp.f64 	%fd49, %fd48, %fd45, %p20;
	setp.eq.s64 	%p22, %rd99, 0;
	selp.f64 	%fd135, 0d3FF0000000000000, %fd49, %p22;
$L__BB10_11:
	@%p2 bra 	$L__BB10_13;
	setp.lt.s32 	%p24, %r1, 0;
	add.s64 	%rd103, %rd8, %rd183;
	cvt.rn.f64.u64 	%fd50, %rd103;
	{
	.reg .b32 %temp; 
	mov.b64 	{%temp, %r33}, %fd50;
	}
	shr.u32 	%r34, %r33, 20;
	and.b32  	%r35, %r34, 2047;
	add.s32 	%r36, %r35, -1012;
	mov.b64 	%rd104, %fd50;
	shl.b64 	%rd105, %rd104, %r36;
	setp.eq.s64 	%p25, %rd105, -9223372036854775808;
	{ // callseq 42, 0
	.param .b64 param0;
	st.param.f64 	[param0], %fd50;
	.param .b64 retval0;
	call.uni (retval0), 
	__internal_accurate_pow, 
	(
	param0
	);
	ld.param.f64 	%fd51, [retval0];
	} // callseq 42
	setp.eq.s64 	%p26, %rd103, 0;
	neg.f64 	%fd53, %fd51;
	selp.f64 	%fd54, %fd51, %fd53, %p25;
	selp.f64 	%fd55, %fd54, %fd53, %p24;
	selp.f64 	%fd136, 0dBFF0000000000000, %fd55, %p26;
	bra.uni 	$L__BB10_14;
$L__BB10_13:
	setp.lt.s32 	%p27, %r1, 0;
	add.s64 	%rd107, %rd8, %rd183;
	cvt.rn.f64.u64 	%fd56, %rd107;
	{
	.reg .b32 %temp; 
	mov.b64 	{%temp, %r37}, %fd56;
	}
	shr.u32 	%r38, %r37, 20;
	and.b32  	%r39, %r38, 2047;
	add.s32 	%r40, %r39, -1012;
	mov.b64 	%rd108, %fd56;
	shl.b64 	%rd109, %rd108, %r40;
	setp.eq.s64 	%p28, %rd109, -9223372036854775808;
	{ // callseq 43, 0
	.param .b64 param0;
	st.param.f64 	[param0], %fd56;
	.param .b64 retval0;
	call.uni (retval0), 
	__internal_accurate_pow, 
	(
	param0
	);
	ld.param.f64 	%fd57, [retval0];
	} // callseq 43
	neg.f64 	%fd59, %fd57;
	selp.f64 	%fd60, %fd59, %fd57, %p28;
	selp.f64 	%fd61, %fd60, %fd57, %p27;
	setp.eq.s64 	%p29, %rd107, 0;
	selp.f64 	%fd136, 0d3FF0000000000000, %fd61, %p29;
$L__BB10_14:
	cvt.rzi.u64.f64 	%rd111, %fd136;
	cvt.rzi.u64.f64 	%rd112, %fd133;
	cvt.rzi.u64.f64 	%rd113, %fd134;
	st.global.v2.u64 	[%rd182+-16], {%rd112, %rd113};
	cvt.rzi.u64.f64 	%rd114, %fd135;
	st.global.v2.u64 	[%rd182], {%rd114, %rd111};
	add.s64 	%rd184, %rd184, %rd3;
	add.s64 	%rd183, %rd183, %rd6;
	shl.b64 	%rd115, %rd3, 5;
	add.s64 	%rd182, %rd182, %rd115;
	setp.lt.u64 	%p30, %rd184, %rd4;
	@%p30 bra 	$L__BB10_2;
$L__BB10_15:
	cvt.u32.u64 	%r41, %rd2;
	setp.ne.s32 	%p31, %r41, 0;
	and.b64  	%rd17, %rd70, -4;
	setp.eq.s64 	%p32, %rd17, %rd70;
	or.pred  	%p33, %p31, %p32;
	@%p33 bra 	$L__BB10_29;
	setp.ne.s16 	%p34, %rs1, 0;
	mov.f64 	%fd62, 0d4024000000000000;
	{
	.reg .b32 %temp; 
	mov.b64 	{%temp, %r2}, %fd62;
	}
	@%p34 bra 	$L__BB10_23;
	add.s64 	%rd149, %rd17, 1;
	max.u64 	%rd18, %rd70, %rd149;
	and.b64  	%rd19, %rd18, 3;
	setp.eq.s64 	%p51, %rd19, 0;
	mov.u64 	%rd191, %rd17;
	@%p51 bra 	$L__BB10_20;
	shl.b64 	%rd150, %rd4, 5;
	add.s64 	%rd187, %rd1, %rd150;
	mul.lo.s64 	%rd151, %rd69, %rd4;
	shl.b64 	%rd152, %rd151, 2;
	add.s64 	%rd186, %rd190, %rd152;
	neg.s64 	%rd185, %rd19;
	add.s64 	%rd191, %rd17, %rd19;
$L__BB10_19:
	.pragma "nounroll";
	setp.lt.s32 	%p52, %r2, 0;
	cvt.rn.f64.u64 	%fd98, %rd186;
	{
	.reg .b32 %temp; 
	mov.b64 	{%temp, %r62}, %fd98;
	}
	shr.u32 	%r63, %r62, 20;
	and.b32  	%r64, %r63, 2047;
	add.s32 	%r65, %r64, -1012;
	mov.b64 	%rd153, %fd98;
	shl.b64 	%rd154, %rd153, %r65;
	setp.eq.s64 	%p53, %rd154, -9223372036854775808;
	{ // callseq 49, 0
	.param .b64 param0;
	st.param.f64 	[param0], %fd98;
	.param .b64 retval0;
	call.uni (retval0), 
	__internal_accurate_pow, 
	(
	param0
	);
	ld.param.f64 	%fd99, [retval0];
	} // callseq 49
	neg.f64 	%fd101, %fd99;
	selp.f64 	%fd102, %fd101, %fd99, %p53;
	selp.f64 	%fd103, %fd102, %fd99, %p52;
	setp.eq.s64 	%p54, %rd186, 0;
	selp.f64 	%fd104, 0d3FF0000000000000, %fd103, %p54;
	cvt.rzi.u64.f64 	%rd156, %fd104;
	st.global.u64 	[%rd187], %rd156;
	add.s64 	%rd187, %rd187, 8;
	add.s64 	%rd186, %rd186, %rd69;
	add.s64 	%rd185, %rd185, 1;
	setp.ne.s64 	%p55, %rd185, 0;
	@%p55 bra 	$L__BB10_19;
$L__BB10_20:
	sub.s64 	%rd157, %rd17, %rd18;
	setp.gt.u64 	%p56, %rd157, -4;
	@%p56 bra 	$L__BB10_29;
	mul.lo.s64 	%rd31, %rd191, %rd69;
	shl.b64 	%rd32, %rd69, 2;
	add.s64 	%rd158, %rd191, 3;
	mul.lo.s64 	%rd33, %rd69, %rd158;
	shl.b64 	%rd159, %rd191, 3;
	add.s64 	%rd160, %rd159, %rd1;
	add.s64 	%rd189, %rd160, 16;
	add.s64 	%rd35, %rd31, %rd69;
	add.s64 	%rd161, %rd191, 2;
	mul.lo.s64 	%rd36, %rd69, %rd161;
$L__BB10_22:
	setp.lt.s32 	%p57, %r2, 0;
	add.s64 	%rd162, %rd31, %rd190;
	cvt.rn.f64.u64 	%fd105, %rd162;
	{
	.reg .b32 %temp; 
	mov.b64 	{%temp, %r66}, %fd105;
	}
	shr.u32 	%r67, %r66, 20;
	and.b32  	%r68, %r67, 2047;
	add.s32 	%r69, %r68, -1012;
	mov.b64 	%rd163, %fd105;
	shl.b64 	%rd164, %rd163, %r69;
	setp.eq.s64 	%p58, %rd164, -9223372036854775808;
	{ // callseq 50, 0
	.param .b64 param0;
	st.param.f64 	[param0], %fd105;
	.param .b64 retval0;
	call.uni (retval0), 
	__internal_accurate_pow, 
	(
	param0
	);
	ld.param.f64 	%fd106, [retval0];
	} // callseq 50
	neg.f64 	%fd108, %fd106;
	selp.f64 	%fd109, %fd108, %fd106, %p58;
	selp.f64 	%fd110, %fd109, %fd106, %p57;
	setp.eq.s64 	%p59, %rd162, 0;
	selp.f64 	%fd111, 0d3FF0000000000000, %fd110, %p59;
	cvt.rzi.u64.f64 	%rd166, %fd111;
	st.global.u64 	[%rd189+-16], %rd166;
	add.s64 	%rd167, %rd35, %rd190;
	cvt.rn.f64.u64 	%fd112, %rd167;
	{
	.reg .b32 %temp; 
	mov.b64 	{%temp, %r70}, %fd112;
	}
	shr.u32 	%r71, %r70, 20;
	and.b32  	%r72, %r71, 2047;
	add.s32 	%r73, %r72, -1012;
	mov.b64 	%rd168, %fd112;
	shl.b64 	%rd169, %rd168, %r73;
	setp.eq.s64 	%p60, %rd169, -9223372036854775808;
	{ // callseq 51, 0
	.param .b64 param0;
	st.param.f64 	[param0], %fd112;
	.param .b64 retval0;
	call.uni (retval0), 
	__internal_accurate_pow, 
	(
	param0
	);
	ld.param.f64 	%fd113, [retval0];
	} // callseq 51
	neg.f64 	%fd115, %fd113;
	selp.f64 	%fd116, %fd115, %fd113, %p60;
	selp.f64 	%fd117, %fd116, %fd113, %p57;
	setp.eq.s64 	%p61, %rd167, 0;
	selp.f64 	%fd118, 0d3FF0000000000000, %fd117, %p61;
	cvt.rzi.u64.f64 	%rd171, %fd118;
	st.global.u64 	[%rd189+-8], %rd171;
	add.s64 	%rd172, %rd36, %rd190;
	cvt.rn.f64.u64 	%fd119, %rd172;
	{
	.reg .b32 %temp; 
	mov.b64 	{%temp, %r74}, %fd119;
	}
	shr.u32 	%r75, %r74, 20;
	and.b32  	%r76, %r75, 2047;
	add.s32 	%r77, %r76, -1012;
	mov.b64 	%rd173, %fd119;
	shl.b64 	%rd174, %rd173, %r77;
	setp.eq.s64 	%p62, %rd174, -9223372036854775808;
	{ // callseq 52, 0
	.param .b64 param0;
	st.param.f64 	[param0], %fd119;
	.param .b64 retval0;
	call.uni (retval0), 
	__internal_accurate_pow, 
	(
	param0
	);
	ld.param.f64 	%fd120, [retval0];
	} // callseq 52
	neg.f64 	%fd122, %fd120;
	selp.f64 	%fd123, %fd122, %fd120, %p62;
	selp.f64 	%fd124, %fd123, %fd120, %p57;
	setp.eq.s64 	%p63, %rd172, 0;
	selp.f64 	%fd125, 0d3FF0000000000000, %fd124, %p63;
	cvt.rzi.u64.f64 	%rd176, %fd125;
	st.global.u64 	[%rd189], %rd176;
	add.s64 	%rd177, %rd33, %rd190;
	cvt.rn.f64.u64 	%fd126, %rd177;
	{
	.reg .b32 %temp; 
	mov.b64 	{%temp, %r78}, %fd126;
	}
	shr.u32 	%r79, %r78, 20;
	and.b32  	%r80, %r79, 2047;
	add.s32 	%r81, %r80, -1012;
	mov.b64 	%rd178, %fd126;
	shl.b64 	%rd179, %rd178, %r81;
	setp.eq.s64 	%p64, %rd179, -9223372036854775808;
	{ // callseq 53, 0
	.param .b64 param0;
	st.param.f64 	[param0], %fd126;
	.param .b64 retval0;
	call.uni (retval0), 
	__internal_accurate_pow, 
	(
	param0
	);
	ld.param.f64 	%fd127, [retval0];
	} // callseq 53
	neg.f64 	%fd129, %fd127;
	selp.f64 	%fd130, %fd129, %fd127, %p64;
	selp.f64 	%fd131, %fd130, %fd127, %p57;
	setp.eq.s64 	%p65, %rd177, 0;
	selp.f64 	%fd132, 0d3FF0000000000000, %fd131, %p65;
	cvt.rzi.u64.f64 	%rd181, %fd132;
	st.global.u64 	[%rd189+8], %rd181;
	add.s64 	%rd191, %rd191, 4;
	add.s64 	%rd190, %rd190, %rd32;
	add.s64 	%rd189, %rd189, 32;
	setp.lt.u64 	%p66, %rd191, %rd70;
	@%p66 bra 	$L__BB10_22;
	bra.uni 	$L__BB10_29;
$L__BB10_23:
	add.s64 	%rd116, %rd17, 1;
	max.u64 	%rd43, %rd70, %rd116;
	and.b64  	%rd44, %rd43, 3;
	setp.eq.s64 	%p35, %rd44, 0;
	mov.u64 	%rd198, %rd17;
	@%p35 bra 	$L__BB10_26;
	shl.b64 	%rd117, %rd4, 5;
	add.s64 	%rd194, %rd1, %rd117;
	mul.lo.s64 	%rd118, %rd69, %rd4;
	shl.b64 	%rd119, %rd118, 2;
	add.s64 	%rd193, %rd190, %rd119;
	neg.s64 	%rd192, %rd44;
	add.s64 	%rd198, %rd17, %rd44;
$L__BB10_25:
	.pragma "nounroll";
	setp.lt.s32 	%p36, %r2, 0;
	cvt.rn.f64.u64 	%fd63, %rd193;
	{
	.reg .b32 %temp; 
	mov.b64 	{%temp, %r42}, %fd63;
	}
	shr.u32 	%r43, %r42, 20;
	and.b32  	%r44, %r43, 2047;
	add.s32 	%r45, %r44, -1012;
	mov.b64 	%rd120, %fd63;
	shl.b64 	%rd121, %rd120, %r45;
	setp.eq.s64 	%p37, %rd121, -9223372036854775808;
	{ // callseq 44, 0
	.param .b64 param0;
	st.param.f64 	[param0], %fd63;
	.param .b64 retval0;
	call.uni (retval0), 
	__internal_accurate_pow, 
	(
	param0
	);
	ld.param.f64 	%fd64, [retval0];
	} // callseq 44
	setp.eq.s64 	%p38, %rd193, 0;
	neg.f64 	%fd66, %fd64;
	selp.f64 	%fd67, %fd64, %fd66, %p37;
	selp.f64 	%fd68, %fd67, %fd66, %p36;
	selp.f64 	%fd69, 0dBFF0000000000000, %fd68, %p38;
	cvt.rzi.u64.f64 	%rd123, %fd69;
	st.global.u64 	[%rd194], %rd123;
	add.s64 	%rd194, %rd194, 8;
	add.s64 	%rd193, %rd193, %rd69;
	add.s64 	%rd192, %rd192, 1;
	setp.ne.s64 	%p39, %rd192, 0;
	@%p39 bra 	$L__BB10_25;
$L__BB10_26:
	sub.s64 	%rd124, %rd17, %rd43;
	setp.gt.u64 	%p40, %rd124, -4;
	@%p40 bra 	$L__BB10_29;
	mul.lo.s64 	%rd56, %rd198, %rd69;
	shl.b64 	%rd57, %rd69, 2;
	add.s64 	%rd125, %rd198, 3;
	mul.lo.s64 	%rd58, %rd69, %rd125;
	shl.b64 	%rd126, %rd198, 3;
	add.s64 	%rd127, %rd126, %rd1;
	add.s64 	%rd196, %rd127, 16;
	add.s64 	%rd60, %rd56, %rd69;
	add.s64 	%rd128, %rd198, 2;
	mul.lo.s64 	%rd61, %rd69, %rd128;
$L__BB10_28:
	setp.lt.s32 	%p41, %r2, 0;
	add.s64 	%rd129, %rd56, %rd190;
	cvt.rn.f64.u64 	%fd70, %rd129;
	{
	.reg .b32 %temp; 
	mov.b64 	{%temp, %r46}, %fd70;
	}
	shr.u32 	%r47, %r46, 20;
	and.b32  	%r48, %r47, 2047;
	add.s32 	%r49, %r48, -1012;
	mov.b64 	%rd130, %fd70;
	shl.b64 	%rd131, %rd130, %r49;
	setp.eq.s64 	%p42, %rd131, -9223372036854775808;
	{ // callseq 45, 0
	.param .b64 param0;
	st.param.f64 	[param0], %fd70;
	.param .b64 retval0;
	call.uni (retval0), 
	__internal_accurate_pow, 
	(
	param0
	);
	ld.param.f64 	%fd71, [retval0];
	} // callseq 45
	setp.eq.s64 	%p43, %rd129, 0;
	neg.f64 	%fd73, %fd71;
	selp.f64 	%fd74, %fd71, %fd73, %p42;
	selp.f64 	%fd75, %fd74, %fd73, %p41;
	selp.f64 	%fd76, 0dBFF0000000000000, %fd75, %p43;
	cvt.rzi.u64.f64 	%rd133, %fd76;
	st.global.u64 	[%rd196+-16], %rd133;
	add.s64 	%rd134, %rd60, %rd190;
	cvt.rn.f64.u64 	%fd77, %rd134;
	{
	.reg .b32 %temp; 
	mov.b64 	{%temp, %r50}, %fd77;
	}
	shr.u32 	%r51, %r50, 20;
	and.b32  	%r52, %r51, 2047;
	add.s32 	%r53, %r52, -1012;
	mov.b64 	%rd135, %fd77;
	shl.b64 	%rd136, %rd135, %r53;
	setp.eq.s64 	%p44, %rd136, -9223372036854775808;
	{ // callseq 46, 0
	.param .b64 param0;
	st.param.f64 	[param0], %fd77;
	.param .b64 retval0;
	call.uni (retval0), 
	__internal_accurate_pow, 
	(
	param0
	);
	ld.param.f64 	%fd78, [retval0];
	} // callseq 46
	setp.eq.s64 	%p45, %rd134, 0;
	neg.f64 	%fd80, %fd78;
	selp.f64 	%fd81, %fd78, %fd80, %p44;
	selp.f64 	%fd82, %fd81, %fd80, %p41;
	selp.f64 	%fd83, 0dBFF0000000000000, %fd82, %p45;
	cvt.rzi.u64.f64 	%rd138, %fd83;
	st.global.u64 	[%rd196+-8], %rd138;
	add.s64 	%rd139, %rd61, %rd190;
	cvt.rn.f64.u64 	%fd84, %rd139;
	{
	.reg .b32 %temp; 
	mov.b64 	{%temp, %r54}, %fd84;
	}
	shr.u32 	%r55, %r54, 20;
	and.b32  	%r56, %r55, 2047;
	add.s32 	%r57, %r56, -1012;
	mov.b64 	%rd140, %fd84;
	shl.b64 	%rd141, %rd140, %r57;
	setp.eq.s64 	%p46, %rd141, -9223372036854775808;
	{ // callseq 47, 0
	.param .b64 param0;
	st.param.f64 	[param0], %fd84;
	.param .b64 retval0;
	call.uni (retval0), 
	__internal_accurate_pow, 
	(
	param0
	);
	ld.param.f64 	%fd85, [retval0];
	} // callseq 47
	setp.eq.s64 	%p47, %rd139, 0;
	neg.f64 	%fd87, %fd85;
	selp.f64 	%fd88, %fd85, %fd87, %p46;
	selp.f64 	%fd89, %fd88, %fd87, %p41;
	selp.f64 	%fd90, 0dBFF0000000000000, %fd89, %p47;
	cvt.rzi.u64.f64 	%rd143, %fd90;
	st.global.u64 	[%rd196], %rd143;
	add.s64 	%rd144, %rd58, %rd190;
	cvt.rn.f64.u64 	%fd91, %rd144;
	{
	.reg .b32 %temp; 
	mov.b64 	{%temp, %r58}, %fd91;
	}
	shr.u32 	%r59, %r58, 20;
	and.b32  	%r60, %r59, 2047;
	add.s32 	%r61, %r60, -1012;
	mov.b64 	%rd145, %fd91;
	shl.b64 	%rd146, %rd145, %r61;
	setp.eq.s64 	%p48, %rd146, -9223372036854775808;
	{ // callseq 48, 0
	.param .b64 param0;
	st.param.f64 	[param0], %fd91;
	.param .b64 retval0;
	call.uni (retval0), 
	__internal_accurate_pow, 
	(
	param0
	);
	ld.param.f64 	%fd92, [retval0];
	} // callseq 48
	setp.eq.s64 	%p49, %rd144, 0;
	neg.f64 	%fd94, %fd92;
	selp.f64 	%fd95, %fd92, %fd94, %p48;
	selp.f64 	%fd96, %fd95, %fd94, %p41;
	selp.f64 	%fd97, 0dBFF0000000000000, %fd96, %p49;
	cvt.rzi.u64.f64 	%rd148, %fd97;
	st.global.u64 	[%rd196+8], %rd148;
	add.s64 	%rd198, %rd198, 4;
	add.s64 	%rd190, %rd190, %rd57;
	add.s64 	%rd196, %rd196, 32;
	setp.lt.u64 	%p50, %rd198, %rd70;
	@%p50 bra 	$L__BB10_28;
$L__BB10_29:
	ret;

}
.func  (.param .b64 func_retval0) __internal_accurate_pow(
	.param .b64 __internal_accurate_pow_param_0
)
{
	.reg .pred 	%p<8>;
	.reg .b32 	%r<46>;
	.reg .b32 	%f<3>;
	.reg .b64 	%fd<109>;

	ld.param.f64 	%fd10, [__internal_accurate_pow_param_0];
	mov.f64 	%fd11, 0d4024000000000000;
	{
	.reg .b32 %temp; 
	mov.b64 	{%temp, %r8}, %fd11;
	}
	{
	.reg .b32 %temp; 
	mov.b64 	{%r9, %temp}, %fd11;
	}
	shr.u32 	%r10, %r8, 20;
	setp.lt.u32 	%p1, %r8, 1048576;
	mov.f64 	%fd12, 0d4384000000000000;
	{
	.reg .b32 %temp; 
	mov.b64 	{%temp, %r11}, %fd12;
	}
	{
	.reg .b32 %temp; 
	mov.b64 	{%r12, %temp}, %fd12;
	}
	shr.u32 	%r13, %r11, 20;
	add.s32 	%r14, %r13, -54;
	selp.b32 	%r15, %r12, %r9, %p1;
	selp.b32 	%r16, %r11, %r8, %p1;
	selp.b32 	%r1, %r14, %r10, %p1;
	add.s32 	%r45, %r1, -1023;
	and.b32  	%r17, %r16, -2146435073;
	or.b32  	%r18, %r17, 1072693248;
	mov.b64 	%fd107, {%r15, %r18};
	setp.lt.u32 	%p2, %r18, 1073127583;
	@%p2 bra 	$L__BB11_2;
	{
	.reg .b32 %temp; 
	mov.b64 	{%r19, %temp}, %fd107;
	}
	{
	.reg .b32 %temp; 
	mov.b64 	{%temp, %r20}, %fd107;
	}
	add.s32 	%r21, %r20, -1048576;
	mov.b64 	%fd107, {%r19, %r21};
	add.s32 	%r45, %r1, -1022;
$L__BB11_2:
	add.f64 	%fd13, %fd107, 0dBFF0000000000000;
	add.f64 	%fd14, %fd107, 0d3FF0000000000000;
	rcp.approx.ftz.f64 	%fd15, %fd14;
	neg.f64 	%fd16, %fd14;
	fma.rn.f64 	%fd17, %fd16, %fd15, 0d3FF0000000000000;
	fma.rn.f64 	%fd18, %fd17, %fd17, %fd17;
	fma.rn.f64 	%fd19, %fd18, %fd15, %fd15;
	mul.f64 	%fd20, %fd13, %fd19;
	fma.rn.f64 	%fd21, %fd13, %fd19, %fd20;
	mul.f64 	%fd22, %fd21, %fd21;
	fma.rn.f64 	%fd23, %fd22, 0d3EB0F5FF7D2CAFE2, 0d3ED0F5D241AD3B5A;
	fma.rn.f64 	%fd24, %fd23, %fd22, 0d3EF3B20A75488A3F;
	fma.rn.f64 	%fd25, %fd24, %fd22, 0d3F1745CDE4FAECD5;
	fma.rn.f64 	%fd26, %fd25, %fd22, 0d3F3C71C7258A578B;
	fma.rn.f64 	%fd27, %fd26, %fd22, 0d3F6249249242B910;
	fma.rn.f64 	%fd28, %fd27, %fd22, 0d3F89999999999DFB;
	sub.f64 	%fd29, %fd13, %fd21;
	add.f64 	%fd30, %fd29, %fd29;
	neg.f64 	%fd31, %fd21;
	fma.rn.f64 	%fd32, %fd31, %fd13, %fd30;
	mul.f64 	%fd33, %fd19, %fd32;
	fma.rn.f64 	%fd34, %fd22, %fd28, 0d3FB5555555555555;
	mov.f64 	%fd35, 0d3FB5555555555555;
	sub.f64 	%fd36, %fd35, %fd34;
	fma.rn.f64 	%fd37, %fd22, %fd28, %fd36;
	add.f64 	%fd38, %fd37, 0dBC46A4CB00B9E7B0;
	add.f64 	%fd39, %fd34, %fd38;
	sub.f64 	%fd40, %fd34, %fd39;
	add.f64 	%fd41, %fd38, %fd40;
	mul.rn.f64 	%fd42, %fd21, %fd21;
	neg.f64 	%fd43, %fd42;
	fma.rn.f64 	%fd44, %fd21, %fd21, %fd43;
	{
	.reg .b32 %temp; 
	mov.b64 	{%r22, %temp}, %fd33;
	}
	{
	.reg .b32 %temp; 
	mov.b64 	{%temp, %r23}, %fd33;
	}
	add.s32 	%r24, %r23, 1048576;
	mov.b64 	%fd45, {%r22, %r24};
	fma.rn.f64 	%fd46, %fd21, %fd45, %fd44;
	mul.rn.f64 	%fd47, %fd42, %fd21;
	neg.f64 	%fd48, %fd47;
	fma.rn.f64 	%fd49, %fd42, %fd21, %fd48;
	fma.rn.f64 	%fd50, %fd42, %fd33, %fd49;
	fma.rn.f64 	%fd51, %fd46, %fd21, %fd50;
	mul.rn.f64 	%fd52, %fd39, %fd47;
	neg.f64 	%fd53, %fd52;
	fma.rn.f64 	%fd54, %fd39, %fd47, %fd53;
	fma.rn.f64 	%fd55, %fd39, %fd51, %fd54;
	fma.rn.f64 	%fd56, %fd41, %fd47, %fd55;
	add.f64 	%fd57, %fd52, %fd56;
	sub.f64 	%fd58, %fd52, %fd57;
	add.f64 	%fd59, %fd56, %fd58;
	add.f64 	%fd60, %fd21, %fd57;
	sub.f64 	%fd61, %fd21, %fd60;
	add.f64 	%fd62, %fd57, %fd61;
	add.f64 	%fd63, %fd59, %fd62;
	add.f64 	%fd64, %fd33, %fd63;
	add.f64 	%fd65, %fd60, %fd64;
	sub.f64 	%fd66, %fd60, %fd65;
	add.f64 	%fd67, %fd64, %fd66;
	xor.b32  	%r25, %r45, -2147483648;
	mov.b32 	%r26, 1127219200;
	mov.b64 	%fd68, {%r25, %r26};
	mov.b32 	%r27, -2147483648;
	mov.b64 	%fd69, {%r27, %r26};
	sub.f64 	%fd70, %fd68, %fd69;
	fma.rn.f64 	%fd71, %fd70, 0d3FE62E42FEFA39EF, %fd65;
	fma.rn.f64 	%fd72, %fd70, 0dBFE62E42FEFA39EF, %fd71;
	sub.f64 	%fd73, %fd72, %fd65;
	sub.f64 	%fd74, %fd67, %fd73;
	fma.rn.f64 	%fd75, %fd70, 0d3C7ABC9E3B39803F, %fd74;
	add.f64 	%fd76, %fd71, %fd75;
	sub.f64 	%fd77, %fd71, %fd76;
	add.f64 	%fd78, %fd75, %fd77;
	{
	.reg .b32 %temp; 
	mov.b64 	{%temp, %r28}, %fd10;
	}
	{
	.reg .b32 %temp; 
	mov.b64 	{%r29, %temp}, %fd10;
	}
	shl.b32 	%r30, %r28, 1;
	setp.gt.u32 	%p3, %r30, -33554433;
	and.b32  	%r31, %r28, -15728641;
	selp.b32 	%r32, %r31, %r28, %p3;
	mov.b64 	%fd79, {%r29, %r32};
	mul.rn.f64 	%fd80, %fd76, %fd79;
	neg.f64 	%fd81, %fd80;
	fma.rn.f64 	%fd82, %fd76, %fd79, %fd81;
	fma.rn.f64 	%fd83, %fd78, %fd79, %fd82;
	add.f64 	%fd4, %fd80, %fd83;
	sub.f64 	%fd84, %fd80, %fd4;
	add.f64 	%fd5, %fd83, %fd84;
	fma.rn.f64 	%fd85, %fd4, 0d3FF71547652B82FE, 0d4338000000000000;
	{
	.reg .b32 %temp; 
	mov.b64 	{%r5, %temp}, %fd85;
	}
	mov.f64 	%fd86, 0dC338000000000000;
	add.rn.f64 	%fd87, %fd85, %fd86;
	fma.rn.f64 	%fd88, %fd87, 0dBFE62E42FEFA39EF, %fd4;
	fma.rn.f64 	%fd89, %fd87, 0dBC7ABC9E3B39803F, %fd88;
	fma.rn.f64 	%fd90, %fd89, 0d3E5ADE1569CE2BDF, 0d3E928AF3FCA213EA;
	fma.rn.f64 	%fd91, %fd90, %fd89, 0d3EC71DEE62401315;
	fma.rn.f64 	%fd92, %fd91, %fd89, 0d3EFA01997C89EB71;
	fma.rn.f64 	%fd93, %fd92, %fd89, 0d3F2A01A014761F65;
	fma.rn.f64 	%fd94, %fd93, %fd89, 0d3F56C16C1852B7AF;
	fma.rn.f64 	%fd95, %fd94, %fd89, 0d3F81111111122322;
	fma.rn.f64 	%fd96, %fd95, %fd89, 0d3FA55555555502A1;
	fma.rn.f64 	%fd97, %fd96, %fd89, 0d3FC5555555555511;
	fma.rn.f64 	%fd98, %fd97, %fd89, 0d3FE000000000000B;
	fma.rn.f64 	%fd99, %fd98, %fd89, 0d3FF0000000000000;
	fma.rn.f64 	%fd100, %fd99, %fd89, 0d3FF0000000000000;
	{
	.reg .b32 %temp; 
	mov.b64 	{%r6, %temp}, %fd100;
	}
	{
	.reg .b32 %temp; 
	mov.b64 	{%temp, %r7}, %fd100;
	}
	shl.b32 	%r33, %r5, 20;
	add.s32 	%r34, %r33, %r7;
	mov.b64 	%fd108, {%r6, %r34};
	{
	.reg .b32 %temp; 
	mov.b64 	{%temp, %r35}, %fd4;
	}
	mov.b32 	%f2, %r35;
	abs.f32 	%f1, %f2;
	setp.lt.f32 	%p4, %f1, 0f4086232B;
	@%p4 bra 	$L__BB11_5;
	setp.lt.f64 	%p5, %fd4, 0d0000000000000000;
	add.f64 	%fd101, %fd4, 0d7FF0000000000000;
	selp.f64 	%fd108, 0d0000000000000000, %fd101, %p5;
	setp.geu.f32 	%p6, %f1, 0f40874800;
	@%p6 bra 	$L__BB11_5;
	shr.u32 	%r36, %r5, 31;
	add.s32 	%r37, %r5, %r36;
	shr.s32 	%r38, %r37, 1;
	shl.b32 	%r39, %r38, 20;
	add.s32 	%r40, %r7, %r39;
	mov.b64 	%fd102, {%r6, %r40};
	sub.s32 	%r41, %r5, %r38;
	shl.b32 	%r42, %r41, 20;
	add.s32 	%r43, %r42, 1072693248;
	mov.b32 	%r44, 0;
	mov.b64 	%fd103, {%r44, %r43};
	mul.f64 	%fd108, %fd103, %fd102;
$L__BB11_5:
	abs.f64 	%fd104, %fd108;
	setp.eq.f64 	%p7, %fd104, 0d7FF0000000000000;
	fma.rn.f64 	%fd105, %fd108, %fd5, %fd108;
	selp.f64 	%fd106, %fd108, %fd105, %p7;
	st.param.f64 	[func_retval0], %fd106;
	ret;

}


// ===== COMPILED SASS (sm_100) =====

	.target	sm_100

	.elftype	@"ET_EXEC"


//--------------------- .note.nv.tkinfo           --------------------------
	.section	.note.nv.tkinfo,"",@"SHT_NOTE"
	.sectionflags	@"SHF_NOTE_NV_TKINFO"
	.tkinfo
        /*0018*/ 	.word	0x00000002
        /*0030*/ 	.string	""
        /*0030*/ 	.string	"ptxas"
        /*0030*/ 	.string	"Cuda compilation tools, release 13.0, V13.0.88"
        /*0030*/ 	.string	"Build cuda_13.0.r13.0/compiler.36424714_0"
        /*0030*/ 	.string	"-arch sm_100 -m 64 "



//--------------------- .note.nv.cuinfo           --------------------------
	.section	.note.nv.cuinfo,"",@"SHT_NOTE"
	.sectionflags	@"SHF_NOTE_NV_CUINFO"
        /*0018*/ 	.short	0x0002
        /*001a*/ 	.short	0x0064
        /*001c*/ 	.short	0x0082
	.zero		2


//--------------------- .nv.info                  --------------------------
	.section	.nv.info,"",@"SHT_CUDA_INFO"
	.align	4


	//----- nvinfo : EIATTR_REGCOUNT
	.align		4
        /*0000*/ 	.byte	0x04, 0x2f
        /*0002*/ 	.short	(.L_1 - .L_0)
	.align		4
.L_0:
        /*0004*/ 	.word	index@(geomspace_f16)
        /*0008*/ 	.word	0x00000018


	//----- nvinfo : EIATTR_FRAME_SIZE
	.align		4
.L_1:
        /*000c*/ 	.byte	0x04, 0x11
        /*000e*/ 	.short	(.L_3 - .L_2)
	.align		4
.L_2:
        /*0010*/ 	.word	index@(geomspace_f16)
        /*0014*/ 	.word	0x00000000


	//----- nvinfo : EIATTR_REGCOUNT
	.align		4
.L_3:
        /*0018*/ 	.byte	0x04, 0x2f
        /*001a*/ 	.short	(.L_5 - .L_4)
	.align		4
.L_4:
        /*001c*/ 	.word	index@(geomspace_f32)
        /*0020*/ 	.word	0x0000001c


	//----- nvinfo : EIATTR_FRAME_SIZE
	.align		4
.L_5:
        /*0024*/ 	.byte	0x04, 0x11
        /*0026*/ 	.short	(.L_7 - .L_6)
	.align		4
.L_6:
        /*0028*/ 	.word	index@(geomspace_f32)
        /*002c*/ 	.word	0x00000000


	//----- nvinfo : EIATTR_REGCOUNT
	.align		4
.L_7:
        /*0030*/ 	.byte	0x04, 0x2f
        /*0032*/ 	.short	(.L_9 - .L_8)
	.align		4
.L_8:
        /*0034*/ 	.word	index@(geomspace_f64)
        /*0038*/ 	.word	0x00000028


	//----- nvinfo : EIATTR_FRAME_SIZE
	.align		4
.L_9:
        /*003c*/ 	.byte	0x04, 0x11
        /*003e*/ 	.short	(.L_11 - .L_10)
	.align		4
.L_10:
        /*0040*/ 	.word	index@($geomspace_f64$__internal_accurate_pow)
        /*0044*/ 	.word	0x00000000


	//----- nvinfo : EIATTR_FRAME_SIZE
	.align		4
.L_11:
        /*0048*/ 	.byte	0x04, 0x11
        /*004a*/ 	.short	(.L_13 - .L_12)
	.align		4
.L_12:
        /*004c*/ 	.word	index@(geomspace_f64)
        /*0050*/ 	.word	0x00000000


	//----- nvinfo : EIATTR_REGCOUNT
	.align		4
.L_13:
        /*0054*/ 	.byte	0x04, 0x2f
        /*0056*/ 	.short	(.L_15 - .L_14)
	.align		4
.L_14:
        /*0058*/ 	.word	index@(geomspace_i8)
        /*005c*/ 	.word	0x00000026


	//----- nvinfo : EIATTR_FRAME_SIZE
	.align		4
.L_15:
        /*0060*/ 	.byte	0x04, 0x11
        /*0062*/ 	.short	(.L_17 - .L_16)
	.align		4
.L_16:
        /*0064*/ 	.word	index@(geomspace_i8)
        /*0068*/ 	.word	0x00000000


	//----- nvinfo : EIATTR_REGCOUNT
	.align		4
.L_17:
        /*006c*/ 	.byte	0x04, 0x2f
        /*006e*/ 	.short	(.L_19 - .L_18)
	.align		4
.L_18:
        /*0070*/ 	.word	index@(geomspace_i16)
        /*0074*/ 	.word	0x00000025


	//----- nvinfo : EIATTR_FRAME_SIZE
	.align		4
.L_19:
        /*0078*/ 	.byte	0x04, 0x11
        /*007a*/ 	.short	(.L_21 - .L_20)
	.align		4
.L_20:
        /*007c*/ 	.word	index@(geomspace_i16)
        /*0080*/ 	.word	0x00000000


	//----- nvinfo : EIATTR_REGCOUNT
	.align		4
.L_21:
        /*0084*/ 	.byte	0x04, 0x2f
        /*0086*/ 	.short	(.L_23 - .L_22)
	.align		4
.L_22:
        /*0088*/ 	.word	index@(geomspace_i32)
        /*008c*/ 	.word	0x00000025


	//----- nvinfo : EIATTR_FRAME_SIZE
	.align		4
.L_23:
        /*0090*/ 	.byte	0x04, 0x11
        /*0092*/ 	.short	(.L_25 - .L_24)
	.align		4
.L_24:
        /*0094*/ 	.word	index@(geomspace_i32)
        /*0098*/ 	.word	0x00000000


	//----- nvinfo : EIATTR_REGCOUNT
	.align		4
.L_25:
        /*009c*/ 	.byte	0x04, 0x2f
        /*009e*/ 	.short	(.L_27 - .L_26)
	.align		4
.L_26:
        /*00a0*/ 	.word	index@(geomspace_i64)
        /*00a4*/ 	.word	0x00000038


	//----- nvinfo : EIATTR_FRAME_SIZE
	.align		4
.L_27:
        /*00a8*/ 	.byte	0x04, 0x11
        /*00aa*/ 	.short	(.L_29 - .L_28)
	.align		4
.L_28:
        /*00ac*/ 	.word	index@($geomspace_i64$__internal_accurate_pow)
        /*00b0*/ 	.word	0x00000000


	//----- nvinfo : EIATTR_FRAME_SIZE
	.align		4
.L_29:
        /*00b4*/ 	.byte	0x04, 0x11
        /*00b6*/ 	.short	(.L_31 - .L_30)
	.align		4
.L_30:
        /*00b8*/ 	.word	index@(geomspace_i64)
        /*00bc*/ 	.word	0x00000000


	//----- nvinfo : EIATTR_REGCOUNT
	.align		4
.L_31:
        /*00c0*/ 	.byte	0x04, 0x2f
        /*00c2*/ 	.short	(.L_33 - .L_32)
	.align		4
.L_32:
        /*00c4*/ 	.word	index@(geomspace_u8)
        /*00c8*/ 	.word	0x00000025


	//----- nvinfo : EIATTR_FRAME_SIZE
	.align		4
.L_33:
        /*00cc*/ 	.byte	0x04, 0x11
        /*00ce*/ 	.short	(.L_35 - .L_34)
	.align		4
.L_34:
        /*00d0*/ 	.word	index@(geomspace_u8)
        /*00d4*/ 	.word	0x00000000


	//----- nvinfo : EIATTR_REGCOUNT
	.align		4
.L_35:
        /*00d8*/ 	.byte	0x04, 0x2f
        /*00da*/ 	.short	(.L_37 - .L_36)
	.align		4
.L_36:
        /*00dc*/ 	.word	index@(geomspace_u16)
        /*00e0*/ 	.word	0x00000025


	//----- nvinfo : EIATTR_FRAME_SIZE
	.align		4
.L_37:
        /*00e4*/ 	.byte	0x04, 0x11
        /*00e6*/ 	.short	(.L_39 - .L_38)
	.align		4
.L_38:
        /*00e8*/ 	.word	index@(geomspace_u16)
        /*00ec*/ 	.word	0x00000000


	//----- nvinfo : EIATTR_REGCOUNT
	.align		4
.L_39:
        /*00f0*/ 	.byte	0x04, 0x2f
        /*00f2*/ 	.short	(.L_41 - .L_40)
	.align		4
.L_40:
        /*00f4*/ 	.word	index@(geomspace_u32)
        /*00f8*/ 	.word	0x00000027


	//----- nvinfo : EIATTR_FRAME_SIZE
	.align		4
.L_41:
        /*00fc*/ 	.byte	0x04, 0x11
        /*00fe*/ 	.short	(.L_43 - .L_42)
	.align		4
.L_42:
        /*0100*/ 	.word	index@(geomspace_u32)
        /*0104*/ 	.word	0x00000000


	//----- nvinfo : EIATTR_REGCOUNT
	.align		4
.L_43:
        /*0108*/ 	.byte	0x04, 0x2f
        /*010a*/ 	.short	(.L_45 - .L_44)
	.align		4
.L_44:
        /*010c*/ 	.word	index@(geomspace_u64)
        /*0110*/ 	.word	0x00000038


	//----- nvinfo : EIATTR_FRAME_SIZE
	.align		4
.L_45:
        /*0114*/ 	.byte	0x04, 0x11
        /*0116*/ 	.short	(.L_47 - .L_46)
	.align		4
.L_46:
        /*0118*/ 	.word	index@($geomspace_u64$__internal_accurate_pow)
        /*011c*/ 	.word	0x00000000


	//----- nvinfo : EIATTR_FRAME_SIZE
	.align		4
.L_47:
        /*0120*/ 	.byte	0x04, 0x11
        /*0122*/ 	.short	(.L_49 - .L_48)
	.align		4
.L_48:
        /*0124*/ 	.word	index@(geomspace_u64)
        /*0128*/ 	.word	0x00000000


	//----- nvinfo : EIATTR_MIN_STACK_SIZE
	.align		4
.L_49:
        /*012c*/ 	.byte	0x04, 0x12
        /*012e*/ 	.short	(.L_51 - .L_50)
	.align		4
.L_50:
        /*0130*/ 	.word	index@(geomspace_u64)
        /*0134*/ 	.word	0x00000000


	//----- nvinfo : EIATTR_MIN_STACK_SIZE
	.align		4
.L_51:
        /*0138*/ 	.byte	0x04, 0x12
        /*013a*/ 	.short	(.L_53 - .L_52)
	.align		4
.L_52:
        /*013c*/ 	.word	index@(geomspace_u32)
        /*0140*/ 	.word	0x00000000


	//----- nvinfo : EIATTR_MIN_STACK_SIZE
	.align		4
.L_53:
        /*0144*/ 	.byte	0x04, 0x12
        /*0146*/ 	.short	(.L_55 - .L_54)
	.align		4
.L_54:
        /*0148*/ 	.word	index@(geomspace_u16)
        /*014c*/ 	.word	0x00000000


	//----- nvinfo : EIATTR_MIN_STACK_SIZE
	.align		4
.L_55:
        /*0150*/ 	.byte	0x04, 0x12
        /*0152*/ 	.short	(.L_57 - .L_56)
	.align		4
.L_56:
        /*0154*/ 	.word	index@(geomspace_u8)
        /*0158*/ 	.word	0x00000000


	//----- nvinfo : EIATTR_MIN_STACK_SIZE
	.align		4
.L_57:
        /*015c*/ 	.byte	0x04, 0x12
        /*015e*/ 	.short	(.L_59 - .L_58)
	.align		4
.L_58:
        /*0160*/ 	.word	index@(geomspace_i64)
        /*0164*/ 	.word	0x00000000


	//----- nvinfo : EIATTR_MIN_STACK_SIZE
	.align		4
.L_59:
        /*0168*/ 	.byte	0x04, 0x12
        /*016a*/ 	.short	(.L_61 - .L_60)
	.align		4
.L_60:
        /*016c*/ 	.word	index@(geomspace_i32)
        /*0170*/ 	.word	0x00000000


	//----- nvinfo : EIATTR_MIN_STACK_SIZE
	.align		4
.L_61:
        /*0174*/ 	.byte	0x04, 0x12
        /*0176*/ 	.short	(.L_63 - .L_62)
	.align		4
.L_62:
        /*0178*/ 	.word	index@(geomspace_i16)
        /*017c*/ 	.word	0x00000000


	//----- nvinfo : EIATTR_MIN_STACK_SIZE
	.align		4
.L_63:
        /*0180*/ 	.byte	0x04, 0x12
        /*0182*/ 	.short	(.L_65 - .L_64)
	.align		4
.L_64:
        /*0184*/ 	.word	index@(geomspace_i8)
        /*0188*/ 	.word	0x00000000


	//----- nvinfo : EIATTR_MIN_STACK_SIZE
	.align		4
.L_65:
        /*018c*/ 	.byte	0x04, 0x12
        /*018e*/ 	.short	(.L_67 - .L_66)
	.align		4
.L_66:
        /*0190*/ 	.word	index@(geomspace_f64)
        /*0194*/ 	.word	0x00000000


	//----- nvinfo : EIATTR_MIN_STACK_SIZE
	.align		4
.L_67:
        /*0198*/ 	.byte	0x04, 0x12
        /*019a*/ 	.short	(.L_69 - .L_68)
	.align		4
.L_68:
        /*019c*/ 	.word	index@(geomspace_f32)
        /*01a0*/ 	.word	0x00000000


	//----- nvinfo : EIATTR_MIN_STACK_SIZE
	.align		4
.L_69:
        /*01a4*/ 	.byte	0x04, 0x12
        /*01a6*/ 	.short	(.L_71 - .L_70)
	.align		4
.L_70:
        /*01a8*/ 	.word	index@(geomspace_f16)
        /*01ac*/ 	.word	0x00000000
.L_71:


//--------------------- .nv.compat                --------------------------
	.section	.nv.compat,"",@"SHT_CUDA_COMPAT_INFO"
	.align	4
        /*0000*/ 	.byte	0x02, 0x09, 0x00, 0x00, 0x02, 0x02, 0x01, 0x00, 0x02, 0x05, 0x05, 0x00, 0x03, 0x07, 0x01, 0x01
        /*0010*/ 	.byte	0x02, 0x03, 0x00, 0x00, 0x02, 0x06, 0x01, 0x00, 0x04, 0x0b, 0x08, 0x00, 0x01, 0x00, 0x00, 0x00
        /*0020*/ 	.byte	0x00, 0x00, 0x00, 0x00


//--------------------- .nv.info.geomspace_u64    --------------------------
	.section	.nv.info.geomspace_u64,"",@"SHT_CUDA_INFO"
	.sectionflags	@""
	.align	4


	//----- nvinfo : EIATTR_CUDA_API_VERSION
	.align		4
        /*0000*/ 	.byte	0x04, 0x37
        /*0002*/ 	.short	(.L_73 - .L_72)
.L_72:
        /*0004*/ 	.word	0x00000082


	//----- nvinfo : EIATTR_KPARAM_INFO
	.align		4
.L_73:
        /*0008*/ 	.byte	0x04, 0x17
        /*000a*/ 	.short	(.L_75 - .L_74)
.L_74:
        /*000c*/ 	.word	0x00000000
        /*0010*/ 	.short	0x0004
        /*0012*/ 	.short	0x0020
        /*0014*/ 	.byte	0x00, 0xf0, 0x21, 0x00


	//----- nvinfo : EIATTR_KPARAM_INFO
	.align		4
.L_75:
        /*0018*/ 	.byte	0x04, 0x17
        /*001a*/ 	.short	(.L_77 - .L_76)
.L_76:
        /*001c*/ 	.word	0x00000000
        /*0020*/ 	.short	0x0003
        /*0022*/ 	.short	0x0018
        /*0024*/ 	.byte	0x00, 0xf0, 0x05, 0x00


	//----- nvinfo : EIATTR_KPARAM_INFO
	.align		4
.L_77:
        /*0028*/ 	.byte	0x04, 0x17
        /*002a*/ 	.short	(.L_79 - .L_78)
.L_78:
        /*002c*/ 	.word	0x00000000
        /*0030*/ 	.short	0x0002
        /*0032*/ 	.short	0x0010
        /*0034*/ 	.byte	0x00, 0xf0, 0x21, 0x00


	//----- nvinfo : EIATTR_KPARAM_INFO
	.align		4
.L_79:
        /*0038*/ 	.byte	0x04, 0x17
        /*003a*/ 	.short	(.L_81 - .L_80)
.L_80:
        /*003c*/ 	.word	0x00000000
        /*0040*/ 	.short	0x0001
        /*0042*/ 	.short	0x0008
        /*0044*/ 	.byte	0x00, 0xf0, 0x21, 0x00


	//----- nvinfo : EIATTR_KPARAM_INFO
	.align		4
.L_81:
        /*0048*/ 	.byte	0x04, 0x17
        /*004a*/ 	.short	(.L_83 - .L_82)
.L_82:
        /*004c*/ 	.word	0x00000000
        /*0050*/ 	.short	0x0000
        /*0052*/ 	.short	0x0000
        /*0054*/ 	.byte	0x00, 0xf5, 0x21, 0x00


	//----- nvinfo : EIATTR_SPARSE_MMA_MASK
	.align		4
.L_83:
        /*0058*/ 	.byte	0x03, 0x50
        /*005a*/ 	.short	0x0000


	//----- nvinfo : EIATTR_MAXREG_COUNT
	.align		4
        /*005c*/ 	.byte	0x03, 0x1b
        /*005e*/ 	.short	0x00ff


	//----- nvinfo : EIATTR_MERCURY_ISA_VERSION
	.align		4
        /*0060*/ 	.byte	0x03, 0x5f
        /*0062*/ 	.short	0x0101


	//----- nvinfo : EIATTR_VRC_CTA_INIT_COUNT
	.align		4
        /*0064*/ 	.byte	0x02, 0x4a
	.zero		1
	.zero		1


	//----- nvinfo : EIATTR_EXIT_INSTR_OFFSETS
	.align		4
        /*0068*/ 	.byte	0x04, 0x1c
        /*006a*/ 	.short	(.L_85 - .L_84)


	//   ....[0]....
.L_84:
        /*006c*/ 	.word	0x00000c20


	//   ....[1]....
        /*0070*/ 	.word	0x00000ff0


	//   ....[2]....
        /*0074*/ 	.word	0x00001600


	//   ....[3]....
        /*0078*/ 	.word	0x000019b0


	//   ....[4]....
        /*007c*/ 	.word	0x00002040


	//----- nvinfo : EIATTR_CRS_STACK_SIZE
	.align		4
.L_85:
        /*0080*/ 	.byte	0x04, 0x1e
        /*0082*/ 	.short	(.L_87 - .L_86)
.L_86:
        /*0084*/ 	.word	0x00000000


	//----- nvinfo : EIATTR_CBANK_PARAM_SIZE
	.align		4
.L_87:
        /*0088*/ 	.byte	0x03, 0x19
        /*008a*/ 	.short	0x0028


	//----- nvinfo : EIATTR_PARAM_CBANK
	.align		4
        /*008c*/ 	.byte	0x04, 0x0a
        /*008e*/ 	.short	(.L_89 - .L_88)
	.align		4
.L_88:
        /*0090*/ 	.word	index@(.nv.constant0.geomspace_u64)
        /*0094*/ 	.short	0x0380
        /*0096*/ 	.short	0x0028


	//----- nvinfo : EIATTR_SW_WAR
	.align		4
.L_89:
        /*0098*/ 	.byte	0x04, 0x36
        /*009a*/ 	.short	(.L_91 - .L_90)
.L_90:
        /*009c*/ 	.word	0x00000008
.L_91:


//--------------------- .nv.info.geomspace_u32    --------------------------
	.section	.nv.info.geomspace_u32,"",@"SHT_CUDA_INFO"
	.sectionflags	@""
	.align	4


	//----- nvinfo : EIATTR_CUDA_API_VERSION
	.align		4
        /*0000*/ 	.byte	0x04, 0x37
        /*0002*/ 	.short	(.L_93 - .L_92)
.L_92:
        /*0004*/ 	.word	0x00000082


	//----- nvinfo : EIATTR_KPARAM_INFO
	.align		4
.L_93:
        /*0008*/ 	.byte	0x04, 0x17
        /*000a*/ 	.short	(.L_95 - .L_94)
.L_94:
        /*000c*/ 	.word	0x00000000
        /*0010*/ 	.short	0x0004
        /*0012*/ 	.short	0x0018
        /*0014*/ 	.byte	0x00, 0xf0, 0x21, 0x00


	//----- nvinfo : EIATTR_KPARAM_INFO
	.align		4
.L_95:
        /*0018*/ 	.byte	0x04, 0x17
        /*001a*/ 	.short	(.L_97 - .L_96)
.L_96:
        /*001c*/ 	.word	0x00000000
        /*0020*/ 	.short	0x0003
        /*0022*/ 	.short	0x0010
        /*0024*/ 	.byte	0x00, 0xf0, 0x05, 0x00


	//----- nvinfo : EIATTR_KPARAM_INFO
	.align		4
.L_97:
        /*0028*/ 	.byte	0x04, 0x17
        /*002a*/ 	.short	(.L_99 - .L_98)
.L_98:
        /*002c*/ 	.word	0x00000000
        /*0030*/ 	.short	0x0002
        /*0032*/ 	.short	0x000c
        /*0034*/ 	.byte	0x00, 0xf0, 0x11, 0x00


	//----- nvinfo : EIATTR_KPARAM_INFO
	.align		4
.L_99:
        /*0038*/ 	.byte	0x04, 0x17
        /*003a*/ 	.short	(.L_101 - .L_100)
.L_100:
        /*003c*/ 	.word	0x00000000
        /*0040*/ 	.short	0x0001
        /*0042*/ 	.short	0x0008
        /*0044*/ 	.byte	0x00, 0xf0, 0x11, 0x00


	//----- nvinfo : EIATTR_KPARAM_INFO
	.align		4
.L_101:
        /*0048*/ 	.byte	0x04, 0x17
        /*004a*/ 	.short	(.L_103 - .L_102)
.L_102:
        /*004c*/ 	.word	0x00000000
        /*0050*/ 	.short	0x0000
        /*0052*/ 	.short	0x0000
        /*0054*/ 	.byte	0x00, 0xf5, 0x21, 0x00


	//----- nvinfo : EIATTR_SPARSE_MMA_MASK
	.align		4
.L_103:
        /*0058*/ 	.byte	0x03, 0x50
        /*005a*/ 	.short	0x0000


	//----- nvinfo : EIATTR_MAXREG_COUNT
	.align		4
        /*005c*/ 	.byte	0x03, 0x1b
        /*005e*/ 	.short	0x00ff


	//----- nvinfo : EIATTR_MERCURY_ISA_VERSION
	.align		4
        /*0060*/ 	.byte	0x03, 0x5f
        /*0062*/ 	.short	0x0101


	//----- nvinfo : EIATTR_VRC_CTA_INIT_COUNT
	.align		4
        /*0064*/ 	.byte	0x02, 0x4a
	.zero		1
	.zero		1


	//----- nvinfo : EIATTR_EXIT_INSTR_OFFSETS
	.align		4
        /*0068*/ 	.byte	0x04, 0x1c
        /*006a*/ 	.short	(.L_105 - .L_104)


	//   ....[0]....
.L_104:
        /*006c*/ 	.word	0x000016d0


	//   ....[1]....
        /*0070*/ 	.word	0x00001c00


	//   ....[2]....
        /*0074*/ 	.word	0x00002590


	//   ....[3]....
        /*0078*/ 	.word	0x000029e0


	//   ....[4]....
        /*007c*/ 	.word	0x00003370


	//----- nvinfo : EIATTR_CRS_STACK_SIZE
	.align		4
.L_105:
        /*0080*/ 	.byte	0x04, 0x1e
        /*0082*/ 	.short	(.L_107 - .L_106)
.L_106:
        /*0084*/ 	.word	0x00000000


	//----- nvinfo : EIATTR_CBANK_PARAM_SIZE
	.align		4
.L_107:
        /*0088*/ 	.byte	0x03, 0x19
        /*008a*/ 	.short	0x0020


	//----- nvinfo : EIATTR_PARAM_CBANK
	.align		4
        /*008c*/ 	.byte	0x04, 0x0a
        /*008e*/ 	.short	(.L_109 - .L_108)
	.align		4
.L_108:
        /*0090*/ 	.word	index@(.nv.constant0.geomspace_u32)
        /*0094*/ 	.short	0x0380
        /*0096*/ 	.short	0x0020


	//----- nvinfo : EIATTR_SW_WAR
	.align		4
.L_109:
        /*0098*/ 	.byte	0x04, 0x36
        /*009a*/ 	.short	(.L_111 - .L_110)
.L_110:
        /*009c*/ 	.word	0x00000008
.L_111:


//--------------------- .nv.info.geomspace_u16    --------------------------
	.section	.nv.info.geomspace_u16,"",@"SHT_CUDA_INFO"
	.sectionflags	@""
	.align	4


	//----- nvinfo : EIATTR_CUDA_API_VERSION
	.align		4
        /*0000*/ 	.byte	0x04, 0x37
        /*0002*/ 	.short	(.L_113 - .L_112)
.L_112:
        /*0004*/ 	.word	0x00000082


	//----- nvinfo : EIATTR_KPARAM_INFO
	.align		4
.L_113:
        /*0008*/ 	.byte	0x04, 0x17
        /*000a*/ 	.short	(.L_115 - .L_114)
.L_114:
        /*000c*/ 	.word	0x00000000
        /*0010*/ 	.short	0x0004
        /*0012*/ 	.short	0x0010
        /*0014*/ 	.byte	0x00, 0xf0, 0x21, 0x00


	//----- nvinfo : EIATTR_KPARAM_INFO
	.align		4
.L_115:
        /*0018*/ 	.byte	0x04, 0x17
        /*001a*/ 	.short	(.L_117 - .L_116)
.L_116:
        /*001c*/ 	.word	0x00000000
        /*0020*/ 	.short	0x0003
        /*0022*/ 	.short	0x000c
        /*0024*/ 	.byte	0x00, 0xf0, 0x05, 0x00


	//----- nvinfo : EIATTR_KPARAM_INFO
	.align		4
.L_117:
        /*0028*/ 	.byte	0x04, 0x17
        /*002a*/ 	.short	(.L_119 - .L_118)
.L_118:
        /*002c*/ 	.word	0x00000000
        /*0030*/ 	.short	0x0002
        /*0032*/ 	.short	0x000a
        /*0034*/ 	.byte	0x00, 0xf0, 0x09, 0x00


	//----- nvinfo : EIATTR_KPARAM_INFO
	.align		4
.L_119:
        /*0038*/ 	.byte	0x04, 0x17
        /*003a*/ 	.short	(.L_121 - .L_120)
.L_120:
        /*003c*/ 	.word	0x00000000
        /*0040*/ 	.short	0x0001
        /*0042*/ 	.short	0x0008
        /*0044*/ 	.byte	0x00, 0xf0, 0x09, 0x00


	//----- nvinfo : EIATTR_KPARAM_INFO
	.align		4
.L_121:
        /*0048*/ 	.byte	0x04, 0x17
        /*004a*/ 	.short	(.L_123 - .L_122)
.L_122:
        /*004c*/ 	.word	0x00000000
        /*0050*/ 	.short	0x0000
        /*0052*/ 	.short	0x0000
        /*0054*/ 	.byte	0x00, 0xf5, 0x21, 0x00


	//----- nvinfo : EIATTR_SPARSE_MMA_MASK
	.align		4
.L_123:
        /*0058*/ 	.byte	0x03, 0x50
        /*005a*/ 	.short	0x0000


	//----- nvinfo : EIATTR_MAXREG_COUNT
	.align		4
        /*005c*/ 	.byte	0x03, 0x1b
        /*005e*/ 	.short	0x00ff


	//----- nvinfo : EIATTR_MERCURY_ISA_VERSION
	.align		4
        /*0060*/ 	.byte	0x03, 0x5f
        /*0062*/ 	.short	0x0101


	//----- nvinfo : EIATTR_VRC_CTA_INIT_COUNT
	.align		4
        /*0064*/ 	.byte	0x02, 0x4a
	.zero		1
	.zero		1


	//----- nvinfo : EIATTR_EXIT_INSTR_OFFSETS
	.align		4
        /*0068*/ 	.byte	0x04, 0x1c
        /*006a*/ 	.short	(.L_125 - .L_124)


	//   ....[0]....
.L_124:
        /*006c*/ 	.word	0x00001710


	//   ....[1]....
        /*0070*/ 	.word	0x00001c70


	//   ....[2]....
        /*0074*/ 	.word	0x00002680


	//   ....[3]....
        /*0078*/ 	.word	0x00002af0


	//   ....[4]....
        /*007c*/ 	.word	0x00003500


	//----- nvinfo : EIATTR_CRS_STACK_SIZE
	.align		4
.L_125:
        /*0080*/ 	.byte	0x04, 0x1e
        /*0082*/ 	.short	(.L_127 - .L_126)
.L_126:
        /*0084*/ 	.word	0x00000000


	//----- nvinfo : EIATTR_CBANK_PARAM_SIZE
	.align		4
.L_127:
        /*0088*/ 	.byte	0x03, 0x19
        /*008a*/ 	.short	0x0018


	//----- nvinfo : EIATTR_PARAM_CBANK
	.align		4
        /*008c*/ 	.byte	0x04, 0x0a
        /*008e*/ 	.short	(.L_129 - .L_128)
	.align		4
.L_128:
        /*0090*/ 	.word	index@(.nv.constant0.geomspace_u16)
        /*0094*/ 	.short	0x0380
        /*0096*/ 	.short	0x0018


	//----- nvinfo : EIATTR_SW_WAR
	.align		4
.L_129:
        /*0098*/ 	.byte	0x04, 0x36
        /*009a*/ 	.short	(.L_131 - .L_130)
.L_130:
        /*009c*/ 	.word	0x00000008
.L_131:


//--------------------- .nv.info.geomspace_u8     --------------------------
	.section	.nv.info.geomspace_u8,"",@"SHT_CUDA_INFO"
	.sectionflags	@""
	.align	4


	//----- nvinfo : EIATTR_CUDA_API_VERSION
	.align		4
        /*0000*/ 	.byte	0x04, 0x37
        /*0002*/ 	.short	(.L_133 - .L_132)
.L_132:
        /*0004*/ 	.word	0x00000082


	//----- nvinfo : EIATTR_KPARAM_INFO
	.align		4
.L_133:
        /*0008*/ 	.byte	0x04, 0x17
        /*000a*/ 	.short	(.L_135 - .L_134)
.L_134:
        /*000c*/ 	.word	0x00000000
        /*0010*/ 	.short	0x0004
        /*0012*/ 	.short	0x0010
        /*0014*/ 	.byte	0x00, 0xf0, 0x21, 0x00


	//----- nvinfo : EIATTR_KPARAM_INFO
	.align		4
.L_135:
        /*0018*/ 	.byte	0x04, 0x17
        /*001a*/ 	.short	(.L_137 - .L_136)
.L_136:
        /*001c*/ 	.word	0x00000000
        /*0020*/ 	.short	0x0003
        /*0022*/ 	.short	0x000a
        /*0024*/ 	.byte	0x00, 0xf0, 0x05, 0x00


	//----- nvinfo : EIATTR_KPARAM_INFO
	.align		4
.L_137:
        /*0028*/ 	.byte	0x04, 0x17
        /*002a*/ 	.short	(.L_139 - .L_138)
.L_138:
        /*002c*/ 	.word	0x00000000
        /*0030*/ 	.short	0x0002
        /*0032*/ 	.short	0x0009
        /*0034*/ 	.byte	0x00, 0xf0, 0x05, 0x00


	//----- nvinfo : EIATTR_KPARAM_INFO
	.align		4
.L_139:
        /*0038*/ 	.byte	0x04, 0x17
        /*003a*/ 	.short	(.L_141 - .L_140)
.L_140:
        /*003c*/ 	.word	0x00000000
        /*0040*/ 	.short	0x0001
        /*0042*/ 	.short	0x0008
        /*0044*/ 	.byte	0x00, 0xf0, 0x05, 0x00


	//----- nvinfo : EIATTR_KPARAM_INFO
	.align		4
.L_141:
        /*0048*/ 	.byte	0x04, 0x17
        /*004a*/ 	.short	(.L_143 - .L_142)
.L_142:
        /*004c*/ 	.word	0x00000000
        /*0050*/ 	.short	0x0000
        /*0052*/ 	.short	0x0000
        /*0054*/ 	.byte	0x00, 0xf5, 0x21, 0x00


	//----- nvinfo : EIATTR_SPARSE_MMA_MASK
	.align		4
.L_143:
        /*0058*/ 	.byte	0x03, 0x50
        /*005a*/ 	.short	0x0000


	//----- nvinfo : EIATTR_MAXREG_COUNT
	.align		4
        /*005c*/ 	.byte	0x03, 0x1b
        /*005e*/ 	.short	0x00ff


	//----- nvinfo : EIATTR_MERCURY_ISA_VERSION
	.align		4
        /*0060*/ 	.byte	0x03, 0x5f
        /*0062*/ 	.short	0x0101


	//----- nvinfo : EIATTR_VRC_CTA_INIT_COUNT
	.align		4
        /*0064*/ 	.byte	0x02, 0x4a
	.zero		1
	.zero		1


	//----- nvinfo : EIATTR_EXIT_INSTR_OFFSETS
	.align		4
        /*0068*/ 	.byte	0x04, 0x1c
        /*006a*/ 	.short	(.L_145 - .L_144)


	//   ....[0]....
.L_144:
        /*006c*/ 	.word	0x000016f0


	//   ....[1]....
        /*0070*/ 	.word	0x00001c20


	//   ....[2]....
        /*0074*/ 	.word	0x000024f0


	//   ....[3]....
        /*0078*/ 	.word	0x00002940


	//   ....[4]....
        /*007c*/ 	.word	0x00003210


	//----- nvinfo : EIATTR_CRS_STACK_SIZE
	.align		4
.L_145:
        /*0080*/ 	.byte	0x04, 0x1e
        /*0082*/ 	.short	(.L_147 - .L_146)
.L_146:
        /*0084*/ 	.word	0x00000000


	//----- nvinfo : EIATTR_CBANK_PARAM_SIZE
	.align		4
.L_147:
        /*0088*/ 	.byte	0x03, 0x19
        /*008a*/ 	.short	0x0018


	//----- nvinfo : EIATTR_PARAM_CBANK
	.align		4
        /*008c*/ 	.byte	0x04, 0x0a
        /*008e*/ 	.short	(.L_149 - .L_148)
	.align		4
.L_148:
        /*0090*/ 	.word	index@(.nv.constant0.geomspace_u8)
        /*0094*/ 	.short	0x0380
        /*0096*/ 	.short	0x0018


	//----- nvinfo : EIATTR_SW_WAR
	.align		4
.L_149:
        /*0098*/ 	.byte	0x04, 0x36
        /*009a*/ 	.short	(.L_151 - .L_150)
.L_150:
        /*009c*/ 	.word	0x00000008
.L_151:


//--------------------- .nv.info.geomspace_i64    --------------------------
	.section	.nv.info.geomspace_i64,"",@"SHT_CUDA_INFO"
	.sectionflags	@""
	.align	4


	//----- nvinfo : EIATTR_CUDA_API_VERSION
	.align		4
        /*0000*/ 	.byte	0x04, 0x37
        /*0002*/ 	.short	(.L_153 - .L_152)
.L_152:
        /*0004*/ 	.word	0x00000082


	//----- nvinfo : EIATTR_KPARAM_INFO
	.align		4
.L_153:
        /*0008*/ 	.byte	0x04, 0x17
        /*000a*/ 	.short	(.L_155 - .L_154)
.L_154:
        /*000c*/ 	.word	0x00000000
        /*0010*/ 	.short	0x0004
        /*0012*/ 	.short	0x0020
        /*0014*/ 	.byte	0x00, 0xf0, 0x21, 0x00


	//----- nvinfo : EIATTR_KPARAM_INFO
	.align		4
.L_155:
        /*0018*/ 	.byte	0x04, 0x17
        /*001a*/ 	.short	(.L_157 - .L_156)
.L_156:
        /*001c*/ 	.word	0x00000000
        /*0020*/ 	.short	0x0003
        /*0022*/ 	.short	0x0018
        /*0024*/ 	.byte	0x00, 0xf0, 0x05, 0x00


	//----- nvinfo : EIATTR_KPARAM_INFO
	.align		4
.L_157:
        /*0028*/ 	.byte	0x04, 0x17
        /*002a*/ 	.short	(.L_159 - .L_158)
.L_158:
        /*002c*/ 	.word	0x00000000
        /*0030*/ 	.short	0x0002
        /*0032*/ 	.short	0x0010
        /*0034*/ 	.byte	0x00, 0xf0, 0x21, 0x00


	//----- nvinfo : EIATTR_KPARAM_INFO
	.align		4
.L_159:
        /*0038*/ 	.byte	0x04, 0x17
        /*003a*/ 	.short	(.L_161 - .L_160)
.L_160:
        /*003c*/ 	.word	0x00000000
        /*0040*/ 	.short	0x0001
        /*0042*/ 	.short	0x0008
        /*0044*/ 	.byte	0x00, 0xf0, 0x21, 0x00


	//----- nvinfo : EIATTR_KPARAM_INFO
	.align		4
.L_161:
        /*0048*/ 	.byte	0x04, 0x17
        /*004a*/ 	.short	(.L_163 - .L_162)
.L_162:
        /*004c*/ 	.word	0x00000000
        /*0050*/ 	.short	0x0000
        /*0052*/ 	.short	0x0000
        /*0054*/ 	.byte	0x00, 0xf5, 0x21, 0x00


	//----- nvinfo : EIATTR_SPARSE_MMA_MASK
	.align		4
.L_163:
        /*0058*/ 	.byte	0x03, 0x50
        /*005a*/ 	.short	0x0000


	//----- nvinfo : EIATTR_MAXREG_COUNT
	.align		4
        /*005c*/ 	.byte	0x03, 0x1b
        /*005e*/ 	.short	0x00ff


	//----- nvinfo : EIATTR_MERCURY_ISA_VERSION
	.align		4
        /*0060*/ 	.byte	0x03, 0x5f
        /*0062*/ 	.short	0x0101


	//----- nvinfo : EIATTR_VRC_CTA_INIT_COUNT
	.align		4
        /*0064*/ 	.byte	0x02, 0x4a
	.zero		1
	.zero		1


	//----- nvinfo : EIATTR_EXIT_INSTR_OFFSETS
	.align		4
        /*0068*/ 	.byte	0x04, 0x1c
        /*006a*/ 	.short	(.L_165 - .L_164)


	//   ....[0]....
.L_164:
        /*006c*/ 	.word	0x00000c20


	//   ....[1]....
        /*0070*/ 	.word	0x00000ff0


	//   ....[2]....
        /*0074*/ 	.word	0x00001600


	//   ....[3]....
        /*0078*/ 	.word	0x000019b0


	//   ....[4]....
        /*007c*/ 	.word	0x00002040


	//----- nvinfo : EIATTR_CRS_STACK_SIZE
	.align		4
.L_165:
        /*0080*/ 	.byte	0x04, 0x1e
        /*0082*/ 	.short	(.L_167 - .L_166)
.L_166:
        /*0084*/ 	.word	0x00000000


	//----- nvinfo : EIATTR_CBANK_PARAM_SIZE
	.align		4
.L_167:
        /*0088*/ 	.byte	0x03, 0x19
        /*008a*/ 	.short	0x0028


	//----- nvinfo : EIATTR_PARAM_CBANK
	.align		4
        /*008c*/ 	.byte	0x04, 0x0a
        /*008e*/ 	.short	(.L_169 - .L_168)
	.align		4
.L_168:
        /*0090*/ 	.word	index@(.nv.constant0.geomspace_i64)
        /*0094*/ 	.short	0x0380
        /*0096*/ 	.short	0x0028


	//----- nvinfo : EIATTR_SW_WAR
	.align		4
.L_169:
        /*0098*/ 	.byte	0x04, 0x36
        /*009a*/ 	.short	(.L_171 - .L_170)
.L_170:
        /*009c*/ 	.word	0x00000008
.L_171:


//--------------------- .nv.info.geomspace_i32    --------------------------
	.section	.nv.info.geomspace_i32,"",@"SHT_CUDA_INFO"
	.sectionflags	@""
	.align	4


	//----- nvinfo : EIATTR_CUDA_API_VERSION
	.align		4
        /*0000*/ 	.byte	0x04, 0x37
        /*0002*/ 	.short	(.L_173 - .L_172)
.L_172:
        /*0004*/ 	.word	0x00000082


	//----- nvinfo : EIATTR_KPARAM_INFO
	.align		4
.L_173:
        /*0008*/ 	.byte	0x04, 0x17
        /*000a*/ 	.short	(.L_175 - .L_174)
.L_174:
        /*000c*/ 	.word	0x00000000
        /*0010*/ 	.short	0x0004
        /*0012*/ 	.short	0x0018
        /*0014*/ 	.byte	0x00, 0xf0, 0x21, 0x00


	//----- nvinfo : EIATTR_KPARAM_INFO
	.align		4
.L_175:
        /*0018*/ 	.byte	0x04, 0x17
        /*001a*/ 	.short	(.L_177 - .L_176)
.L_176:
        /*001c*/ 	.word	0x00000000
        /*0020*/ 	.short	0x0003
        /*0022*/ 	.short	0x0010
        /*0024*/ 	.byte	0x00, 0xf0, 0x05, 0x00


	//----- nvinfo : EIATTR_KPARAM_INFO
	.align		4
.L_177:
        /*0028*/ 	.byte	0x04, 0x17
        /*002a*/ 	.short	(.L_179 - .L_178)
.L_178:
        /*002c*/ 	.word	0x00000000
        /*0030*/ 	.short	0x0002
        /*0032*/ 	.short	0x000c
        /*0034*/ 	.byte	0x00, 0xf0, 0x11, 0x00


	//----- nvinfo : EIATTR_KPARAM_INFO
	.align		4
.L_179:
        /*0038*/ 	.byte	0x04, 0x17
        /*003a*/ 	.short	(.L_181 - .L_180)
.L_180:
        /*003c*/ 	.word	0x00000000
        /*0040*/ 	.short	0x0001
        /*0042*/ 	.short	0x0008
        /*0044*/ 	.byte	0x00, 0xf0, 0x11, 0x00


	//----- nvinfo : EIATTR_KPARAM_INFO
	.align		4
.L_181:
        /*0048*/ 	.byte	0x04, 0x17
        /*004a*/ 	.short	(.L_183 - .L_182)
.L_182:
        /*004c*/ 	.word	0x00000000
        /*0050*/ 	.short	0x0000
        /*0052*/ 	.short	0x0000
        /*0054*/ 	.byte	0x00, 0xf5, 0x21, 0x00


	//----- nvinfo : EIATTR_SPARSE_MMA_MASK
	.align		4
.L_183:
        /*0058*/ 	.byte	0x03, 0x50
        /*005a*/ 	.short	0x0000


	//----- nvinfo : EIATTR_MAXREG_COUNT
	.align		4
        /*005c*/ 	.byte	0x03, 0x1b
        /*005e*/ 	.short	0x00ff


	//----- nvinfo : EIATTR_MERCURY_ISA_VERSION
	.align		4
        /*0060*/ 	.byte	0x03, 0x5f
        /*0062*/ 	.short	0x0101


	//----- nvinfo : EIATTR_VRC_CTA_INIT_COUNT
	.align		4
        /*0064*/ 	.byte	0x02, 0x4a
	.zero		1
	.zero		1


	//----- nvinfo : EIATTR_EXIT_INSTR_OFFSETS
	.align		4
        /*0068*/ 	.byte	0x04, 0x1c
        /*006a*/ 	.short	(.L_185 - .L_184)


	//   ....[0]....
.L_184:
        /*006c*/ 	.word	0x00001730


	//   ....[1]....
        /*0070*/ 	.word	0x00001c60


	//   ....[2]....
        /*0074*/ 	.word	0x000025f0


	//   ....[3]....
        /*0078*/ 	.word	0x00002a40


	//   ....[4]....
        /*007c*/ 	.word	0x000033d0


	//----- nvinfo : EIATTR_CRS_STACK_SIZE
	.align		4
.L_185:
        /*0080*/ 	.byte	0x04, 0x1e
        /*0082*/ 	.short	(.L_187 - .L_186)
.L_186:
        /*0084*/ 	.word	0x00000000


	//----- nvinfo : EIATTR_CBANK_PARAM_SIZE
	.align		4
.L_187:
        /*0088*/ 	.byte	0x03, 0x19
        /*008a*/ 	.short	0x0020


	//----- nvinfo : EIATTR_PARAM_CBANK
	.align		4
        /*008c*/ 	.byte	0x04, 0x0a
        /*008e*/ 	.short	(.L_189 - .L_188)
	.align		4
.L_188:
        /*0090*/ 	.word	index@(.nv.constant0.geomspace_i32)
        /*0094*/ 	.short	0x0380
        /*0096*/ 	.short	0x0020


	//----- nvinfo : EIATTR_SW_WAR
	.align		4
.L_189:
        /*0098*/ 	.byte	0x04, 0x36
        /*009a*/ 	.short	(.L_191 - .L_190)
.L_190:
        /*009c*/ 	.word	0x00000008
.L_191:


//--------------------- .nv.info.geomspace_i16    --------------------------
	.section	.nv.info.geomspace_i16,"",@"SHT_CUDA_INFO"
	.sectionflags	@""
	.align	4


	//----- nvinfo : EIATTR_CUDA_API_VERSION
	.align		4
        /*0000*/ 	.byte	0x04, 0x37
        /*0002*/ 	.short	(.L_193 - .L_192)
.L_192:
        /*0004*/ 	.word	0x00000082


	//----- nvinfo : EIATTR_KPARAM_INFO
	.align		4
.L_193:
        /*0008*/ 	.byte	0x04, 0x17
        /*000a*/ 	.short	(.L_195 - .L_194)
.L_194:
        /*000c*/ 	.word	0x00000000
        /*0010*/ 	.short	0x0004
        /*0012*/ 	.short	0x0010
        /*0014*/ 	.byte	0x00, 0xf0, 0x21, 0x00


	//----- nvinfo : EIATTR_KPARAM_INFO
	.align		4
.L_195:
        /*0018*/ 	.byte	0x04, 0x17
        /*001a*/ 	.short	(.L_197 - .L_196)
.L_196:
        /*001c*/ 	.word	0x00000000
        /*0020*/ 	.short	0x0003
        /*0022*/ 	.short	0x000c
        /*0024*/ 	.byte	0x00, 0xf0, 0x05, 0x00


	//----- nvinfo : EIATTR_KPARAM_INFO
	.align		4
.L_197:
        /*0028*/ 	.byte	0x04, 0x17
        /*002a*/ 	.short	(.L_199 - .L_198)
.L_198:
        /*002c*/ 	.word	0x00000000
        /*0030*/ 	.short	0x0002
        /*0032*/ 	.short	0x000a
        /*0034*/ 	.byte	0x00, 0xf0, 0x09, 0x00


	//----- nvinfo : EIATTR_KPARAM_INFO
	.align		4
.L_199:
        /*0038*/ 	.byte	0x04, 0x17
        /*003a*/ 	.short	(.L_201 - .L_200)
.L_200:
        /*003c*/ 	.word	0x00000000
        /*0040*/ 	.short	0x0001
        /*0042*/ 	.short	0x0008
        /*0044*/ 	.byte	0x00, 0xf0, 0x09, 0x00


	//----- nvinfo : EIATTR_KPARAM_INFO
	.align		4
.L_201:
        /*0048*/ 	.byte	0x04, 0x17
        /*004a*/ 	.short	(.L_203 - .L_202)
.L_202:
        /*004c*/ 	.word	0x00000000
        /*0050*/ 	.short	0x0000
        /*0052*/ 	.short	0x0000
        /*0054*/ 	.byte	0x00, 0xf5, 0x21, 0x00


	//----- nvinfo : EIATTR_SPARSE_MMA_MASK
	.align		4
.L_203:
        /*0058*/ 	.byte	0x03, 0x50
        /*005a*/ 	.short	0x0000


	//----- nvinfo : EIATTR_MAXREG_COUNT
	.align		4
        /*005c*/ 	.byte	0x03, 0x1b
        /*005e*/ 	.short	0x00ff


	//----- nvinfo : EIATTR_MERCURY_ISA_VERSION
	.align		4
        /*0060*/ 	.byte	0x03, 0x5f
        /*0062*/ 	.short	0x0101


	//----- nvinfo : EIATTR_VRC_CTA_INIT_COUNT
	.align		4
        /*0064*/ 	.byte	0x02, 0x4a
	.zero		1
	.zero		1


	//----- nvinfo : EIATTR_EXIT_INSTR_OFFSETS
	.align		4
        /*0068*/ 	.byte	0x04, 0x1c
        /*006a*/ 	.short	(.L_205 - .L_204)


	//   ....[0]....
.L_204:
        /*006c*/ 	.word	0x000017c0


	//   ....[1]....
        /*0070*/ 	.word	0x00001d20


	//   ....[2]....
        /*0074*/ 	.word	0x00002720


	//   ....[3]....
        /*0078*/ 	.word	0x00002b90


	//   ....[4]....
        /*007c*/ 	.word	0x00003590


	//----- nvinfo : EIATTR_CRS_STACK_SIZE
	.align		4
.L_205:
        /*0080*/ 	.byte	0x04, 0x1e
        /*0082*/ 	.short	(.L_207 - .L_206)
.L_206:
        /*0084*/ 	.word	0x00000000


	//----- nvinfo : EIATTR_CBANK_PARAM_SIZE
	.align		4
.L_207:
        /*0088*/ 	.byte	0x03, 0x19
        /*008a*/ 	.short	0x0018


	//----- nvinfo : EIATTR_PARAM_CBANK
	.align		4
        /*008c*/ 	.byte	0x04, 0x0a
        /*008e*/ 	.short	(.L_209 - .L_208)
	.align		4
.L_208:
        /*0090*/ 	.word	index@(.nv.constant0.geomspace_i16)
        /*0094*/ 	.short	0x0380
        /*0096*/ 	.short	0x0018


	//----- nvinfo : EIATTR_SW_WAR
	.align		4
.L_209:
        /*0098*/ 	.byte	0x04, 0x36
        /*009a*/ 	.short	(.L_211 - .L_210)
.L_210:
        /*009c*/ 	.word	0x00000008
.L_211:


//--------------------- .nv.info.geomspace_i8     --------------------------
	.section	.nv.info.geomspace_i8,"",@"SHT_CUDA_INFO"
	.sectionflags	@""
	.align	4


	//----- nvinfo : EIATTR_CUDA_API_VERSION
	.align		4
        /*0000*/ 	.byte	0x04, 0x37
        /*0002*/ 	.short	(.L_213 - .L_212)
.L_212:
        /*0004*/ 	.word	0x00000082


	//----- nvinfo : EIATTR_KPARAM_INFO
	.align		4
.L_213:
        /*0008*/ 	.byte	0x04, 0x17
        /*000a*/ 	.short	(.L_215 - .L_214)
.L_214:
        /*000c*/ 	.word	0x00000000
        /*0010*/ 	.short	0x0004
        /*0012*/ 	.short	0x0010
        /*0014*/ 	.byte	0x00, 0xf0, 0x21, 0x00


	//----- nvinfo : EIATTR_KPARAM_INFO
	.align		4
.L_215:
        /*0018*/ 	.byte	0x04, 0x17
        /*001a*/ 	.short	(.L_217 - .L_216)
.L_216:
        /*001c*/ 	.word	0x00000000
        /*0020*/ 	.short	0x0003
        /*0022*/ 	.short	0x000a
        /*0024*/ 	.byte	0x00, 0xf0, 0x05, 0x00


	//----- nvinfo : EIATTR_KPARAM_INFO
	.align		4
.L_217:
        /*0028*/ 	.byte	0x04, 0x17
        /*002a*/ 	.short	(.L_219 - .L_218)
.L_218:
        /*002c*/ 	.word	0x00000000
        /*0030*/ 	.short	0x0002
        /*0032*/ 	.short	0x0009
        /*0034*/ 	.byte	0x00, 0xf0, 0x05, 0x00


	//----- nvinfo : EIATTR_KPARAM_INFO
	.align		4
.L_219:
        /*0038*/ 	.byte	0x04, 0x17
        /*003a*/ 	.short	(.L_221 - .L_220)
.L_220:
        /*003c*/ 	.word	0x00000000
        /*0040*/ 	.short	0x0001
        /*0042*/ 	.short	0x0008
        /*0044*/ 	.byte	0x00, 0xf0, 0x05, 0x00


	//----- nvinfo : EIATTR_KPARAM_INFO
	.align		4
.L_221:
        /*0048*/ 	.byte	0x04, 0x17
        /*004a*/ 	.short	(.L_223 - .L_222)
.L_222:
        /*004c*/ 	.word	0x00000000
        /*0050*/ 	.short	0x0000
        /*0052*/ 	.short	0x0000
        /*0054*/ 	.byte	0x00, 0xf5, 0x21, 0x00


	//----- nvinfo : EIATTR_SPARSE_MMA_MASK
	.align		4
.L_223:
        /*0058*/ 	.byte	0x03, 0x50
        /*005a*/ 	.short	0x0000


	//----- nvinfo : EIATTR_MAXREG_COUNT
	.align		4
        /*005c*/ 	.byte	0x03, 0x1b
        /*005e*/ 	.short	0x00ff


	//----- nvinfo : EIATTR_MERCURY_ISA_VERSION
	.align		4
        /*0060*/ 	.byte	0x03, 0x5f
        /*0062*/ 	.short	0x0101


	//----- nvinfo : EIATTR_VRC_CTA_INIT_COUNT
	.align		4
        /*0064*/ 	.byte	0x02, 0x4a
	.zero		1
	.zero		1


	//----- nvinfo : EIATTR_EXIT_INSTR_OFFSETS
	.align		4
        /*0068*/ 	.byte	0x04, 0x1c
        /*006a*/ 	.short	(.L_225 - .L_224)


	//   ....[0]....
.L_224:
        /*006c*/ 	.word	0x000017b0


	//   ....[1]....
        /*0070*/ 	.word	0x00001cf0


	//   ....[2]....
        /*0074*/ 	.word	0x000025d0


	//   ....[3]....
        /*0078*/ 	.word	0x00002a30


	//   ....[4]....
        /*007c*/ 	.word	0x00003310


	//----- nvinfo : EIATTR_CRS_STACK_SIZE
	.align		4
.L_225:
        /*0080*/ 	.byte	0x04, 0x1e
        /*0082*/ 	.short	(.L_227 - .L_226)
.L_226:
        /*0084*/ 	.word	0x00000000


	//----- nvinfo : EIATTR_CBANK_PARAM_SIZE
	.align		4
.L_227:
        /*0088*/ 	.byte	0x03, 0x19
        /*008a*/ 	.short	0x0018


	//----- nvinfo : EIATTR_PARAM_CBANK
	.align		4
        /*008c*/ 	.byte	0x04, 0x0a
        /*008e*/ 	.short	(.L_229 - .L_228)
	.align		4
.L_228:
        /*0090*/ 	.word	index@(.nv.constant0.geomspace_i8)
        /*0094*/ 	.short	0x0380
        /*0096*/ 	.short	0x0018


	//----- nvinfo : EIATTR_SW_WAR
	.align		4
.L_229:
        /*0098*/ 	.byte	0x04, 0x36
        /*009a*/ 	.short	(.L_231 - .L_230)
.L_230:
        /*009c*/ 	.word	0x00000008
.L_231:


//--------------------- .nv.info.geomspace_f64    --------------------------
	.section	.nv.info.geomspace_f64,"",@"SHT_CUDA_INFO"
	.sectionflags	@""
	.align	4


	//----- nvinfo : EIATTR_CUDA_API_VERSION
	.align		4
        /*0000*/ 	.byte	0x04, 0x37
        /*0002*/ 	.short	(.L_233 - .L_232)
.L_232:
        /*0004*/ 	.word	0x00000082


	//----- nvinfo : EIATTR_KPARAM_INFO
	.align		4
.L_233:
        /*0008*/ 	.byte	0x04, 0x17
        /*000a*/ 	.short	(.L_235 - .L_234)
.L_234:
        /*000c*/ 	.word	0x00000000
        /*0010*/ 	.short	0x0004
        /*0012*/ 	.short	0x0020
        /*0014*/ 	.byte	0x00, 0xf0, 0x21, 0x00


	//----- nvinfo : EIATTR_KPARAM_INFO
	.align		4
.L_235:
        /*0018*/ 	.byte	0x04, 0x17
        /*001a*/ 	.short	(.L_237 - .L_236)
.L_236:
        /*001c*/ 	.word	0x00000000
        /*0020*/ 	.short	0x0003
        /*0022*/ 	.short	0x0018
        /*0024*/ 	.byte	0x00, 0xf0, 0x05, 0x00


	//----- nvinfo : EIATTR_KPARAM_INFO
	.align		4
.L_237:
        /*0028*/ 	.byte	0x04, 0x17
        /*002a*/ 	.short	(.L_239 - .L_238)
.L_238:
        /*002c*/ 	.word	0x00000000
        /*0030*/ 	.short	0x0002
        /*0032*/ 	.short	0x0010
        /*0034*/ 	.byte	0x00, 0xf0, 0x21, 0x00


	//----- nvinfo : EIATTR_KPARAM_INFO
	.align		4
.L_239:
        /*0038*/ 	.byte	0x04, 0x17
        /*003a*/ 	.short	(.L_241 - .L_240)
.L_240:
        /*003c*/ 	.word	0x00000000
        /*0040*/ 	.short	0x0001
        /*0042*/ 	.short	0x0008
        /*0044*/ 	.byte	0x00, 0xf0, 0x21, 0x00


	//----- nvinfo : EIATTR_KPARAM_INFO
	.align		4
.L_241:
        /*0048*/ 	.byte	0x04, 0x17
        /*004a*/ 	.short	(.L_243 - .L_242)
.L_242:
        /*004c*/ 	.word	0x00000000
        /*0050*/ 	.short	0x0000
        /*0052*/ 	.short	0x0000
        /*0054*/ 	.byte	0x00, 0xf5, 0x21, 0x00


	//----- nvinfo : EIATTR_SPARSE_MMA_MASK
	.align		4
.L_243:
        /*0058*/ 	.byte	0x03, 0x50
        /*005a*/ 	.short	0x0000


	//----- nvinfo : EIATTR_MAXREG_COUNT
	.align		4
        /*005c*/ 	.byte	0x03, 0x1b
        /*005e*/ 	.short	0x00ff


	//----- nvinfo : EIATTR_MERCURY_ISA_VERSION
	.align		4
        /*0060*/ 	.byte	0x03, 0x5f
        /*0062*/ 	.short	0x0101


	//----- nvinfo : EIATTR_VRC_CTA_INIT_COUNT
	.align		4
        /*0064*/ 	.byte	0x02, 0x4a
	.zero		1
	.zero		1


	//----- nvinfo : EIATTR_EXIT_INSTR_OFFSETS
	.align		4
        /*0068*/ 	.byte	0x04, 0x1c
        /*006a*/ 	.short	(.L_245 - .L_244)


	//   ....[0]....
.L_244:
        /*006c*/ 	.word	0x000010b0


	//   ....[1]....
        /*0070*/ 	.word	0x000014d0


	//   ....[2]....
        /*0074*/ 	.word	0x00001c90


	//   ....[3]....
        /*0078*/ 	.word	0x00002080


	//   ....[4]....
        /*007c*/ 	.word	0x00002860


	//----- nvinfo : EIATTR_CRS_STACK_SIZE
	.align		4
.L_245:
        /*0080*/ 	.byte	0x04, 0x1e
        /*0082*/ 	.short	(.L_247 - .L_246)
.L_246:
        /*0084*/ 	.word	0x00000000


	//----- nvinfo : EIATTR_CBANK_PARAM_SIZE
	.align		4
.L_247:
        /*0088*/ 	.byte	0x03, 0x19
        /*008a*/ 	.short	0x0028


	//----- nvinfo : EIATTR_PARAM_CBANK
	.align		4
        /*008c*/ 	.byte	0x04, 0x0a
        /*008e*/ 	.short	(.L_249 - .L_248)
	.align		4
.L_248:
        /*0090*/ 	.word	index@(.nv.constant0.geomspace_f64)
        /*0094*/ 	.short	0x0380
        /*0096*/ 	.short	0x0028


	//----- nvinfo : EIATTR_SW_WAR
	.align		4
.L_249:
        /*0098*/ 	.byte	0x04, 0x36
        /*009a*/ 	.short	(.L_251 - .L_250)
.L_250:
        /*009c*/ 	.word	0x00000008
.L_251:


//--------------------- .nv.info.geomspace_f32    --------------------------
	.section	.nv.info.geomspace_f32,"",@"SHT_CUDA_INFO"
	.sectionflags	@""
	.align	4


	//----- nvinfo : EIATTR_CUDA_API_VERSION
	.align		4
        /*0000*/ 	.byte	0x04, 0x37
        /*0002*/ 	.short	(.L_253 - .L_252)
.L_252:
        /*0004*/ 	.word	0x00000082


	//----- nvinfo : EIATTR_KPARAM_INFO
	.align		4
.L_253:
        /*0008*/ 	.byte	0x04, 0x17
        /*000a*/ 	.short	(.L_255 - .L_254)
.L_254:
        /*000c*/ 	.word	0x00000000
        /*0010*/ 	.short	0x0004
        /*0012*/ 	.short	0x0018
        /*0014*/ 	.byte	0x00, 0xf0, 0x21, 0x00


	//----- nvinfo : EIATTR_KPARAM_INFO
	.align		4
.L_255:
        /*0018*/ 	.byte	0x04, 0x17
        /*001a*/ 	.short	(.L_257 - .L_256)
.L_256:
        /*001c*/ 	.word	0x00000000
        /*0020*/ 	.short	0x0003
        /*0022*/ 	.short	0x0010
        /*0024*/ 	.byte	0x00, 0xf0, 0x05, 0x00


	//----- nvinfo : EIATTR_KPARAM_INFO
	.align		4
.L_257:
        /*0028*/ 	.byte	0x04, 0x17
        /*002a*/ 	.short	(.L_259 - .L_258)
.L_258:
        /*002c*/ 	.word	0x00000000
        /*0030*/ 	.short	0x0002
        /*0032*/ 	.short	0x000c
        /*0034*/ 	.byte	0x00, 0xf0, 0x11, 0x00


	//----- nvinfo : EIATTR_KPARAM_INFO
	.align		4
.L_259:
        /*0038*/ 	.byte	0x04, 0x17
        /*003a*/ 	.short	(.L_261 - .L_260)
.L_260:
        /*003c*/ 	.word	0x00000000
        /*0040*/ 	.short	0x0001
        /*0042*/ 	.short	0x0008
        /*0044*/ 	.byte	0x00, 0xf0, 0x11, 0x00


	//----- nvinfo : EIATTR_KPARAM_INFO
	.align		4
.L_261:
        /*0048*/ 	.byte	0x04, 0x17
        /*004a*/ 	.short	(.L_263 - .L_262)
.L_262:
        /*004c*/ 	.word	0x00000000
        /*0050*/ 	.short	0x0000
        /*0052*/ 	.short	0x0000
        /*0054*/ 	.byte	0x00, 0xf5, 0x21, 0x00


	//----- nvinfo : EIATTR_SPARSE_MMA_MASK
	.align		4
.L_263:
        /*0058*/ 	.byte	0x03, 0x50
        /*005a*/ 	.short	0x0000


	//----- nvinfo : EIATTR_MAXREG_COUNT
	.align		4
        /*005c*/ 	.byte	0x03, 0x1b
        /*005e*/ 	.short	0x00ff


	//----- nvinfo : EIATTR_MERCURY_ISA_VERSION
	.align		4
        /*0060*/ 	.byte	0x03, 0x5f
        /*0062*/ 	.short	0x0101


	//----- nvinfo : EIATTR_VRC_CTA_INIT_COUNT
	.align		4
        /*0064*/ 	.byte	0x02, 0x4a
	.zero		1
	.zero		1


	//----- nvinfo : EIATTR_EXIT_INSTR_OFFSETS
	.align		4
        /*0068*/ 	.byte	0x04, 0x1c
        /*006a*/ 	.short	(.L_265 - .L_264)


	//   ....[0]....
.L_264:
        /*006c*/ 	.word	0x00001610


	//   ....[1]....
        /*0070*/ 	.word	0x00001b40


	//   ....[2]....
        /*0074*/ 	.word	0x00002470


	//   ....[3]....
        /*0078*/ 	.word	0x000028b0


	//   ....[4]....
        /*007c*/ 	.word	0x00003220


	//----- nvinfo : EIATTR_CRS_STACK_SIZE
	.align		4
.L_265:
        /*0080*/ 	.byte	0x04, 0x1e
        /*0082*/ 	.short	(.L_267 - .L_266)
.L_266:
        /*0084*/ 	.word	0x00000000


	//----- nvinfo : EIATTR_CBANK_PARAM_SIZE
	.align		4
.L_267:
        /*0088*/ 	.byte	0x03, 0x19
        /*008a*/ 	.short	0x0020


	//----- nvinfo : EIATTR_PARAM_CBANK
	.align		4
        /*008c*/ 	.byte	0x04, 0x0a
        /*008e*/ 	.short	(.L_269 - .L_268)
	.align		4
.L_268:
        /*0090*/ 	.word	index@(.nv.constant0.geomspace_f32)
        /*0094*/ 	.short	0x0380
        /*0096*/ 	.short	0x0020


	//----- nvinfo : EIATTR_SW_WAR
	.align		4
.L_269:
        /*0098*/ 	.byte	0x04, 0x36
        /*009a*/ 	.short	(.L_271 - .L_270)
.L_270:
        /*009c*/ 	.word	0x00000008
.L_271:


//--------------------- .nv.info.geomspace_f16    --------------------------
	.section	.nv.info.geomspace_f16,"",@"SHT_CUDA_INFO"
	.sectionflags	@""
	.align	4


	//----- nvinfo : EIATTR_CUDA_API_VERSION
	.align		4
        /*0000*/ 	.byte	0x04, 0x37
        /*0002*/ 	.short	(.L_273 - .L_272)
.L_272:
        /*0004*/ 	.word	0x00000082


	//----- nvinfo : EIATTR_KPARAM_INFO
	.align		4
.L_273:
        /*0008*/ 	.byte	0x04, 0x17
        /*000a*/ 	.short	(.L_275 - .L_274)
.L_274:
        /*000c*/ 	.word	0x00000000
        /*0010*/ 	.short	0x0005
        /*0012*/ 	.short	0x0010
        /*0014*/ 	.byte	0x00, 0xf0, 0x21, 0x00


	//----- nvinfo : EIATTR_KPARAM_INFO
	.align		4
.L_275:
        /*0018*/ 	.byte	0x04, 0x17
        /*001a*/ 	.short	(.L_277 - .L_276)
.L_276:
        /*001c*/ 	.word	0x00000000
        /*0020*/ 	.short	0x0004
        /*0022*/ 	.short	0x000e
        /*0024*/ 	.byte	0x00, 0xf0, 0x05, 0x00


	//----- nvinfo : EIATTR_KPARAM_INFO
	.align		4
.L_277:
        /*0028*/ 	.byte	0x04, 0x17
        /*002a*/ 	.short	(.L_279 - .L_278)
.L_278:
        /*002c*/ 	.word	0x00000000
        /*0030*/ 	.short	0x0003
        /*0032*/ 	.short	0x000c
        /*0034*/ 	.byte	0x00, 0xf0, 0x09, 0x00


	//----- nvinfo : EIATTR_KPARAM_INFO
	.align		4
.L_279:
        /*0038*/ 	.byte	0x04, 0x17
        /*003a*/ 	.short	(.L_281 - .L_280)
.L_280:
        /*003c*/ 	.word	0x00000000
        /*0040*/ 	.short	0x0002
        /*0042*/ 	.short	0x000a
        /*0044*/ 	.byte	0x00, 0xf0, 0x09, 0x00


	//----- nvinfo : EIATTR_KPARAM_INFO
	.align		4
.L_281:
        /*0048*/ 	.byte	0x04, 0x17
        /*004a*/ 	.short	(.L_283 - .L_282)
.L_282:
        /*004c*/ 	.word	0x00000000
        /*0050*/ 	.short	0x0001
        /*0052*/ 	.short	0x0008
        /*0054*/ 	.byte	0x00, 0xf0, 0x09, 0x00


	//----- nvinfo : EIATTR_KPARAM_INFO
	.align		4
.L_283:
        /*0058*/ 	.byte	0x04, 0x17
        /*005a*/ 	.short	(.L_285 - .L_284)
.L_284:
        /*005c*/ 	.word	0x00000000
        /*0060*/ 	.short	0x0000
        /*0062*/ 	.short	0x0000
        /*0064*/ 	.byte	0x00, 0xf5, 0x21, 0x00


	//----- nvinfo : EIATTR_SPARSE_MMA_MASK
	.align		4
.L_285:
        /*0068*/ 	.byte	0x03, 0x50
        /*006a*/ 	.short	0x0000


	//----- nvinfo : EIATTR_MAXREG_COUNT
	.align		4
        /*006c*/ 	.byte	0x03, 0x1b
        /*006e*/ 	.short	0x00ff


	//----- nvinfo : EIATTR_MERCURY_ISA_VERSION
	.align		4
        /*0070*/ 	.byte	0x03, 0x5f
        /*0072*/ 	.short	0x0101


	//----- nvinfo : EIATTR_VRC_CTA_INIT_COUNT
	.align		4
        /*0074*/ 	.byte	0x02, 0x4a
	.zero		1
	.zero		1


	//----- nvinfo : EIATTR_EXIT_INSTR_OFFSETS
	.align		4
        /*0078*/ 	.byte	0x04, 0x1c
        /*007a*/ 	.short	(.L_287 - .L_286)


	//   ....[0]....
.L_286:
        /*007c*/ 	.word	0x00000ce0


	//   ....[1]....
        /*0080*/ 	.word	0x00001230


	//   ....[2]....
        /*0084*/ 	.word	0x00001bd0


	//   ....[3]....
        /*0088*/ 	.word	0x00002000


	//   ....[4]....
        /*008c*/ 	.word	0x00002980


	//----- nvinfo : EIATTR_CRS_STACK_SIZE
	.align		4
.L_287:
        /*0090*/ 	.byte	0x04, 0x1e
        /*0092*/ 	.short	(.L_289 - .L_288)
.L_288:
        /*0094*/ 	.word	0x00000000


	//----- nvinfo : EIATTR_CBANK_PARAM_SIZE
	.align		4
.L_289:
        /*0098*/ 	.byte	0x03, 0x19
        /*009a*/ 	.short	0x0018


	//----- nvinfo : EIATTR_PARAM_CBANK
	.align		4
        /*009c*/ 	.byte	0x04, 0x0a
        /*009e*/ 	.short	(.L_291 - .L_290)
	.align		4
.L_290:
        /*00a0*/ 	.word	index@(.nv.constant0.geomspace_f16)
        /*00a4*/ 	.short	0x0380
        /*00a6*/ 	.short	0x0018


	//----- nvinfo : EIATTR_SW_WAR
	.align		4
.L_291:
        /*00a8*/ 	.byte	0x04, 0x36
        /*00aa*/ 	.short	(.L_293 - .L_292)
.L_292:
        /*00ac*/ 	.word	0x00000008
.L_293:


//--------------------- .nv.callgraph             --------------------------
	.section	.nv.callgraph,"",@"SHT_CUDA_CALLGRAPH"
	.align	4
	.sectionentsize	8
	.align		4
        /*0000*/ 	.word	0x00000000
	.align		4
        /*0004*/ 	.word	0xffffffff
	.align		4
        /*0008*/ 	.word	0x00000000
	.align		4
        /*000c*/ 	.word	0xfffffffe
	.align		4
        /*0010*/ 	.word	0x00000000
	.align		4
        /*0014*/ 	.word	0xfffffffd
	.align		4
        /*0018*/ 	.word	0x00000000
	.align		4
        /*001c*/ 	.word	0xfffffffc


//--------------------- .text.geomspace_u64       --------------------------
	.section	.text.geomspace_u64,"ax",@progbits
	.align	128
        .global         geomspace_u64
        .type           geomspace_u64,@function
        .size           geomspace_u64,(.L_x_459 - geomspace_u64)
        .other          geomspace_u64,@"STO_CUDA_ENTRY STV_DEFAULT"
geomspace_u64:
.text.geomspace_u64:
[----:B------:R-:W-:Y:S01]  /*0000*/  LDC R1, c[0x0][0x37c] ;  /* 0x0000df00ff017b82 */ /* 0x000fe20000000800 */
[----:B------:R-:W0:Y:S07]  /*0010*/  S2R R3, SR_TID.X ;  /* 0x0000000000037919 */ /* 0x000e2e0000002100 */
[----:B------:R-:W0:Y:S01]  /*0020*/  S2UR UR8, SR_CTAID.X ;  /* 0x00000000000879c3 */ /* 0x000e220000002500 */
[----:B------:R-:W1:Y:S01]  /*0030*/  LDCU.64 UR6, c[0x0][0x3a0] ;  /* 0x00007400ff0677ac */ /* 0x000e620008000a00 */
[----:B------:R-:W-:Y:S01]  /*0040*/  BSSY.RECONVERGENT B0, `(.L_x_0) ;  /* 0x00000b8000007945 */ /* 0x000fe20003800200 */
[----:B------:R-:W2:Y:S05]  /*0050*/  LDCU.64 UR20, c[0x0][0x358] ;  /* 0x00006b00ff1477ac */ /* 0x000eaa0008000a00 */
[----:B------:R-:W0:Y:S01]  /*0060*/  LDC R2, c[0x0][0x360] ;  /* 0x0000d800ff027b82 */ /* 0x000e220000000800 */
[----:B------:R-:W3:Y:S01]  /*0070*/  LDCU UR9, c[0x0][0x370] ;  /* 0x00006e00ff0977ac */ /* 0x000ee20008000800 */
[----:B------:R-:W4:Y:S01]  /*0080*/  LDCU.U8 UR12, c[0x0][0x398] ;  /* 0x00007300ff0c77ac */ /* 0x000f220008000000 */
[----:B------:R-:W5:Y:S01]  /*0090*/  LDCU.64 UR4, c[0x0][0x388] ;  /* 0x00007100ff0477ac */ /* 0x000f620008000a00 */
[----:B-1----:R-:W-:-:S02]  /*00a0*/  USHF.R.U64 UR6, UR6, 0x2, UR7 ;  /* 0x0000000206067899 */ /* 0x002fc40008001207 */
[----:B------:R-:W-:Y:S01]  /*00b0*/  USHF.R.U32.HI UR7, URZ, 0x2, UR7 ;  /* 0x00000002ff077899 */ /* 0x000fe20008011607 */
[----:B------:R-:W1:Y:S01]  /*00c0*/  LDCU.64 UR16, c[0x0][0x390] ;  /* 0x00007200ff1077ac */ /* 0x000e620008000a00 */
[----:B0-----:R-:W-:-:S04]  /*00d0*/  IMAD R0, R2, UR8, R3 ;  /* 0x0000000802007c24 */ /* 0x001fc8000f8e0203 */
[----:B------:R-:W-:Y:S02]  /*00e0*/  IMAD.U32 R3, RZ, RZ, UR7 ;  /* 0x00000007ff037e24 */ /* 0x000fe4000f8e00ff */
[----:B---3--:R-:W-:Y:S01]  /*00f0*/  IMAD R2, R2, UR9, RZ ;  /* 0x0000000902027c24 */ /* 0x008fe2000f8e02ff */
[----:B------:R-:W-:-:S04]  /*0100*/  ISETP.LT.U32.AND P0, PT, R0, UR6, PT ;  /* 0x0000000600007c0c */ /* 0x000fc8000bf01070 */
[----:B------:R-:W-:-:S13]  /*0110*/  ISETP.GT.U32.AND.EX P0, PT, R3, RZ, PT, P0 ;  /* 0x000000ff0300720c */ /* 0x000fda0003f04100 */
[----:B-12-45:R-:W-:Y:S05]  /*0120*/  @!P0 BRA `(.L_x_1) ;  /* 0x0000000800a48947 */ /* 0x036fea0003800000 */
[----:B------:R-:W0:Y:S01]  /*0130*/  LDCU.64 UR8, c[0x0][0x390] ;  /* 0x00007200ff0877ac */ /* 0x000e220008000a00 */
[----:B------:R-:W1:Y:S01]  /*0140*/  LDC.64 R42, c[0x0][0x390] ;  /* 0x0000e400ff2a7b82 */ /* 0x000e620000000a00 */
[--C-:B------:R-:W-:Y:S01]  /*0150*/  SHF.R.U32.HI R3, RZ, 0x1e, R0.reuse ;  /* 0x0000001eff037819 */ /* 0x100fe20000011600 */
[----:B------:R-:W-:Y:S01]  /*0160*/  IMAD.SHL.U32 R11, R0, 0x4, RZ ;  /* 0x00000004000b7824 */ /* 0x000fe200078e00ff */
[----:B------:R-:W2:Y:S01]  /*0170*/  LDCU.64 UR10, c[0x0][0x380] ;  /* 0x00007000ff0a77ac */ /* 0x000ea20008000a00 */
[----:B------:R-:W-:-:S03]  /*0180*/  IMAD.MOV.U32 R9, RZ, RZ, R0 ;  /* 0x000000ffff097224 */ /* 0x000fc600078e0000 */
[----:B------:R-:W-:Y:S01]  /*0190*/  LOP3.LUT R10, R11, 0x2, RZ, 0xfc, !PT ;  /* 0x000000020b0a7812 */ /* 0x000fe200078efcff */
[C---:B0-----:R-:W-:Y:S01]  /*01a0*/  IMAD.WIDE.U32 R6, R0.reuse, UR8, RZ ;  /* 0x0000000800067c25 */ /* 0x041fe2000f8e00ff */
[----:B--2---:R-:W-:-:S03]  /*01b0*/  LEA R21, P0, R0, UR10, 0x5 ;  /* 0x0000000a00157c11 */ /* 0x004fc6000f8028ff */
[----:B------:R-:W-:Y:S01]  /*01c0*/  IMAD.WIDE.U32 R40, R2, UR8, RZ ;  /* 0x0000000802287c25 */ /* 0x000fe2000f8e00ff */
[----:B------:R-:W-:-:S03]  /*01d0*/  LEA.HI.X R24, R0, UR11, RZ, 0x5, P0 ;  /* 0x0000000b00187c11 */ /* 0x000fc600080f2cff */
[----:B------:R-:W-:Y:S01]  /*01e0*/  IMAD R8, R3, UR8, RZ ;  /* 0x0000000803087c24 */ /* 0x000fe2000f8e02ff */
[----:B------:R-:W-:Y:S01]  /*01f0*/  IADD3 R21, P0, PT, R21, 0x10, RZ ;  /* 0x0000001015157810 */ /* 0x000fe20007f1e0ff */
[----:B------:R-:W-:Y:S02]  /*0200*/  IMAD R5, R0, UR9, R7 ;  /* 0x0000000900057c24 */ /* 0x000fe4000f8e0207 */
[----:B------:R-:W-:Y:S02]  /*0210*/  IMAD R13, R2, UR9, R41 ;  /* 0x00000009020d7c24 */ /* 0x000fe4000f8e0229 */
[C---:B------:R-:W-:Y:S01]  /*0220*/  IMAD R15, R11.reuse, UR9, R8 ;  /* 0x000000090b0f7c24 */ /* 0x040fe2000f8e0208 */
[----:B------:R-:W-:Y:S01]  /*0230*/  SHF.L.U64.HI R5, R6, 0x2, R5 ;  /* 0x0000000206057819 */ /* 0x000fe20000010205 */
[C---:B-1----:R-:W-:Y:S01]  /*0240*/  IMAD.WIDE.U32 R42, R11.reuse, UR8, R42 ;  /* 0x000000080b2a7c25 */ /* 0x042fe2000f8e002a */
[----:B------:R-:W-:Y:S02]  /*0250*/  LOP3.LUT R11, R11, 0x3, RZ, 0xfc, !PT ;  /* 0x000000030b0b7812 */ /* 0x000fe400078efcff */
[----:B------:R-:W-:Y:S01]  /*0260*/  SHF.L.U64.HI R20, R40, 0x2, R13 ;  /* 0x0000000228147819 */ /* 0x000fe2000001020d */
[----:B------:R-:W-:-:S02]  /*0270*/  IMAD.SHL.U32 R4, R6, 0x4, RZ ;  /* 0x0000000406047824 */ /* 0x000fc400078e00ff */
[----:B------:R-:W-:Y:S02]  /*0280*/  IMAD.U32 R6, RZ, RZ, UR4 ;  /* 0x00000004ff067e24 */ /* 0x000fe4000f8e00ff */
[----:B------:R-:W-:Y:S02]  /*0290*/  IMAD.U32 R7, RZ, RZ, UR5 ;  /* 0x00000005ff077e24 */ /* 0x000fe4000f8e00ff */
[----:B------:R-:W-:Y:S02]  /*02a0*/  IMAD.MOV.U32 R8, RZ, RZ, RZ ;  /* 0x000000ffff087224 */ /* 0x000fe400078e00ff */
[----:B------:R-:W-:Y:S02]  /*02b0*/  IMAD.X R24, RZ, RZ, R24, P0 ;  /* 0x000000ffff187224 */ /* 0x000fe400000e0618 */
[----:B------:R-:W-:-:S07]  /*02c0*/  IMAD.IADD R22, R43, 0x1, R15 ;  /* 0x000000012b167824 */ /* 0x000fce00078e020f */
.L_x_18:
[----:B------:R-:W-:Y:S01]  /*02d0*/  UPRMT UR8, UR12, 0x8880, URZ ;  /* 0x000088800c087896 */ /* 0x000fe200080000ff */
[----:B0-----:R-:W-:Y:S02]  /*02e0*/  IMAD.MOV.U32 R38, RZ, RZ, R21 ;  /* 0x000000ffff267224 */ /* 0x001fe400078e0015 */
[----:B------:R-:W-:-:S03]  /*02f0*/  IMAD.MOV.U32 R39, RZ, RZ, R24 ;  /* 0x000000ffff277224 */ /* 0x000fc600078e0018 */
[----:B------:R-:W-:-:S13]  /*0300*/  ISETP.NE.AND P1, PT, RZ, UR8, PT ;  /* 0x00000008ff007c0c */ /* 0x000fda000bf25270 */
[----:B------:R-:W-:Y:S05]  /*0310*/  @!P1 BRA `(.L_x_2) ;  /* 0x00000000003c9947 */ /* 0x000fea0003800000 */
[----:B------:R-:W-:Y:S01]  /*0320*/  IADD3 R44, P0, PT, R6, R4, RZ ;  /* 0x00000004062c7210 */ /* 0x000fe20007f1e0ff */
[----:B------:R-:W-:Y:S04]  /*0330*/  BSSY.RECONVERGENT B1, `(.L_x_3) ;  /* 0x0000006000017945 */ /* 0x000fe80003800200 */
[----:B------:R-:W-:-:S04]  /*0340*/  IMAD.X R45, R7, 0x1, R5, P0 ;  /* 0x00000001072d7824 */ /* 0x000fc800000e0605 */
[----:B------:R-:W0:Y:S02]  /*0350*/  I2F.F64.U64 R12, R44 ;  /* 0x0000002c000c7312 */ /* 0x000e240000301800 */
[----:B0-----:R-:W-:Y:S01]  /*0360*/  IMAD.MOV.U32 R14, RZ, RZ, R12 ;  /* 0x000000ffff0e7224 */ /* 0x001fe200078e000c */
[----:B------:R-:W-:-:S07]  /*0370*/  MOV R12, 0x390 ;  /* 0x00000390000c7802 */ /* 0x000fce0000000f00 */
[----:B------:R-:W-:Y:S05]  /*0380*/  CALL.REL.NOINC `($geomspace_u64$__internal_accurate_pow) ;  /* 0x0000001c00307944 */ /* 0x000fea0003c00000 */
[----:B------:R-:W-:Y:S05]  /*0390*/  BSYNC.RECONVERGENT B1 ;  /* 0x0000000000017941 */ /* 0x000fea0003800200 */
.L_x_3:
[----:B------:R-:W-:Y:S01]  /*03a0*/  IMAD.MOV.U32 R15, RZ, RZ, R13 ;  /* 0x000000ffff0f7224 */ /* 0x000fe200078e000d */
[----:B------:R-:W-:-:S04]  /*03b0*/  ISETP.NE.U32.AND P0, PT, R44, RZ, PT ;  /* 0x000000ff2c00720c */ /* 0x000fc80003f05070 */
[----:B------:R-:W-:Y:S01]  /*03c0*/  ISETP.NE.AND.EX P0, PT, R45, RZ, PT, P0 ;  /* 0x000000ff2d00720c */ /* 0x000fe20003f05300 */
[----:B------:R-:W-:-:S10]  /*03d0*/  DADD R14, -RZ, -R14 ;  /* 0x00000000ff0e7229 */ /* 0x000fd4000000090e */
[----:B------:R-:W-:Y:S02]  /*03e0*/  FSEL R48, R14, RZ, P0 ;  /* 0x000000ff0e307208 */ /* 0x000fe40000000000 */
[----:B------:R-:W-:Y:S01]  /*03f0*/  FSEL R49, R15, -1.875, P0 ;  /* 0xbff000000f317808 */ /* 0x000fe20000000000 */
[----:B------:R-:W-:Y:S06]  /*0400*/  BRA `(.L_x_4) ;  /* 0x0000000000307947 */ /* 0x000fec0003800000 */
.L_x_2:
        /* <DEDUP_REMOVED lines=8> */
.L_x_5:
[----:B------:R-:W-:-:S04]  /*0490*/  ISETP.NE.U32.AND P0, PT, R44, RZ, PT ;  /* 0x000000ff2c00720c */ /* 0x000fc80003f05070 */
[----:B------:R-:W-:-:S04]  /*04a0*/  ISETP.NE.AND.EX P0, PT, R45, RZ, PT, P0 ;  /* 0x000000ff2d00720c */ /* 0x000fc80003f05300 */
[----:B------:R-:W-:Y:S02]  /*04b0*/  FSEL R48, R14, RZ, P0 ;  /* 0x000000ff0e307208 */ /* 0x000fe40000000000 */
[----:B------:R-:W-:-:S07]  /*04c0*/  FSEL R49, R13, 1.875, P0 ;  /* 0x3ff000000d317808 */ /* 0x000fce0000000000 */
.L_x_4:
        /* <DEDUP_REMOVED lines=9> */
.L_x_7:
[----:B------:R-:W-:Y:S01]  /*0560*/  IMAD.MOV.U32 R15, RZ, RZ, R13 ;  /* 0x000000ffff0f7224 */ /* 0x000fe200078e000d */
[----:B------:R-:W-:-:S04]  /*0570*/  ISETP.NE.U32.AND P0, PT, R44, RZ, PT ;  /* 0x000000ff2c00720c */ /* 0x000fc80003f05070 */
[----:B------:R-:W-:Y:S01]  /*0580*/  ISETP.NE.AND.EX P0, PT, R45, RZ, PT, P0 ;  /* 0x000000ff2d00720c */ /* 0x000fe20003f05300 */
[----:B------:R-:W-:-:S10]  /*0590*/  DADD R14, -RZ, -R14 ;  /* 0x00000000ff0e7229 */ /* 0x000fd4000000090e */
[----:B------:R-:W-:Y:S02]  /*05a0*/  FSEL R46, R14, RZ, P0 ;  /* 0x000000ff0e2e7208 */ /* 0x000fe40000000000 */
[----:B------:R-:W-:Y:S01]  /*05b0*/  FSEL R47, R15, -1.875, P0 ;  /* 0xbff000000f2f7808 */ /* 0x000fe20000000000 */
[----:B------:R-:W-:Y:S06]  /*05c0*/  BRA `(.L_x_8) ;  /* 0x0000000000307947 */ /* 0x000fec0003800000 */
.L_x_6:
        /* <DEDUP_REMOVED lines=8> */
.L_x_9:
[----:B------:R-:W-:-:S04]  /*0650*/  ISETP.NE.U32.AND P0, PT, R44, RZ, PT ;  /* 0x000000ff2c00720c */ /* 0x000fc80003f05070 */
[----:B------:R-:W-:-:S04]  /*0660*/  ISETP.NE.AND.EX P0, PT, R45, RZ, PT, P0 ;  /* 0x000000ff2d00720c */ /* 0x000fc80003f05300 */
[----:B------:R-:W-:Y:S02]  /*0670*/  FSEL R46, R14, RZ, P0 ;  /* 0x000000ff0e2e7208 */ /* 0x000fe40000000000 */
[----:B------:R-:W-:-:S07]  /*0680*/  FSEL R47, R13, 1.875, P0 ;  /* 0x3ff000000d2f7808 */ /* 0x000fce0000000000 */
.L_x_8:
[----:B------:R-:W-:Y:S05]  /*0690*/  @!P1 BRA `(.L_x_10) ;  /* 0x0000000000489947 */ /* 0x000fea0003800000 */
[----:B------:R-:W-:Y:S01]  /*06a0*/  IMAD R51, R3, UR16, RZ ;  /* 0x0000001003337c24 */ /* 0x000fe2000f8e02ff */
[----:B------:R-:W-:Y:S01]  /*06b0*/  BSSY.RECONVERGENT B1, `(.L_x_11) ;  /* 0x0000009000017945 */ /* 0x000fe20003800200 */
[----:B------:R-:W-:-:S04]  /*06c0*/  IMAD.WIDE.U32 R44, R10, UR16, R6 ;  /* 0x000000100a2c7c25 */ /* 0x000fc8000f8e0006 */
[----:B------:R-:W-:Y:S02]  /*06d0*/  IMAD R51, R10, UR17, R51 ;  /* 0x000000110a337c24 */ /* 0x000fe4000f8e0233 */
[----:B------:R-:W-:Y:S02]  /*06e0*/  IMAD.MOV.U32 R50, RZ, RZ, R44 ;  /* 0x000000ffff327224 */ /* 0x000fe400078e002c */
[----:B------:R-:W-:-:S04]  /*06f0*/  IMAD.IADD R51, R45, 0x1, R51 ;  /* 0x000000012d337824 */ /* 0x000fc800078e0233 */
[----:B------:R-:W0:Y:S02]  /*0700*/  I2F.F64.U64 R12, R50 ;  /* 0x00000032000c7312 */ /* 0x000e240000301800 */
[----:B0-----:R-:W-:Y:S01]  /*0710*/  IMAD.MOV.U32 R14, RZ, RZ, R12 ;  /* 0x000000ffff0e7224 */ /* 0x001fe200078e000c */
[----:B------:R-:W-:-:S07]  /*0720*/  MOV R12, 0x740 ;  /* 0x00000740000c7802 */ /* 0x000fce0000000f00 */
[----:B------:R-:W-:Y:S05]  /*0730*/  CALL.REL.NOINC `($geomspace_u64$__internal_accurate_pow) ;  /* 0x0000001800447944 */ /* 0x000fea0003c00000 */
[----:B------:R-:W-:Y:S05]  /*0740*/  BSYNC.RECONVERGENT B1 ;  /* 0x0000000000017941 */ /* 0x000fea0003800200 */
.L_x_11:
[----:B------:R-:W-:Y:S01]  /*0750*/  IMAD.MOV.U32 R15, RZ, RZ, R13 ;  /* 0x000000ffff0f7224 */ /* 0x000fe200078e000d */
[----:B------:R-:W-:-:S04]  /*0760*/  ISETP.NE.U32.AND P0, PT, R44, RZ, PT ;  /* 0x000000ff2c00720c */ /* 0x000fc80003f05070 */
[----:B------:R-:W-:Y:S01]  /*0770*/  ISETP.NE.AND.EX P0, PT, R51, RZ, PT, P0 ;  /* 0x000000ff3300720c */ /* 0x000fe20003f05300 */
[----:B------:R-:W-:-:S10]  /*0780*/  DADD R14, -RZ, -R14 ;  /* 0x00000000ff0e7229 */ /* 0x000fd4000000090e */
[----:B------:R-:W-:Y:S02]  /*0790*/  FSEL R44, R14, RZ, P0 ;  /* 0x000000ff0e2c7208 */ /* 0x000fe40000000000 */
[----:B------:R-:W-:Y:S01]  /*07a0*/  FSEL R45, R15, -1.875, P0 ;  /* 0xbff000000f2d7808 */ /* 0x000fe20000000000 */
[----:B------:R-:W-:Y:S06]  /*07b0*/  BRA `(.L_x_12) ;  /* 0x00000000003c7947 */ /* 0x000fec0003800000 */
.L_x_10:
        /* <DEDUP_REMOVED lines=11> */
.L_x_13:
[----:B------:R-:W-:-:S04]  /*0870*/  ISETP.NE.U32.AND P0, PT, R44, RZ, PT ;  /* 0x000000ff2c00720c */ /* 0x000fc80003f05070 */
[----:B------:R-:W-:-:S04]  /*0880*/  ISETP.NE.AND.EX P0, PT, R51, RZ, PT, P0 ;  /* 0x000000ff3300720c */ /* 0x000fc80003f05300 */
[----:B------:R-:W-:Y:S02]  /*0890*/  FSEL R44, R14, RZ, P0 ;  /* 0x000000ff0e2c7208 */ /* 0x000fe40000000000 */
[----:B------:R-:W-:-:S07]  /*08a0*/  FSEL R45, R13, 1.875, P0 ;  /* 0x3ff000000d2d7808 */ /* 0x000fce0000000000 */
.L_x_12:
        /* <DEDUP_REMOVED lines=12> */
.L_x_15:
[----:B------:R-:W-:Y:S01]  /*0970*/  IMAD.MOV.U32 R15, RZ, RZ, R13 ;  /* 0x000000ffff0f7224 */ /* 0x000fe200078e000d */
[----:B------:R-:W-:-:S04]  /*0980*/  ISETP.NE.U32.AND P0, PT, R50, RZ, PT ;  /* 0x000000ff3200720c */ /* 0x000fc80003f05070 */
[----:B------:R-:W-:Y:S01]  /*0990*/  ISETP.NE.AND.EX P0, PT, R53, RZ, PT, P0 ;  /* 0x000000ff3500720c */ /* 0x000fe20003f05300 */
[----:B------:R-:W-:-:S10]  /*09a0*/  DADD R14, -RZ, -R14 ;  /* 0x00000000ff0e7229 */ /* 0x000fd4000000090e */
[----:B------:R-:W-:Y:S02]  /*09b0*/  FSEL R18, R14, RZ, P0 ;  /* 0x000000ff0e127208 */ /* 0x000fe40000000000 */
[----:B------:R-:W-:Y:S01]  /*09c0*/  FSEL R19, R15, -1.875, P0 ;  /* 0xbff000000f137808 */ /* 0x000fe20000000000 */
[----:B------:R-:W-:Y:S06]  /*09d0*/  BRA `(.L_x_16) ;  /* 0x00000000003c7947 */ /* 0x000fec0003800000 */
.L_x_14:
        /* <DEDUP_REMOVED lines=11> */
.L_x_17:
[----:B------:R-:W-:-:S04]  /*0a90*/  ISETP.NE.U32.AND P0, PT, R50, RZ, PT ;  /* 0x000000ff3200720c */ /* 0x000fc80003f05070 */
[----:B------:R-:W-:-:S04]  /*0aa0*/  ISETP.NE.AND.EX P0, PT, R53, RZ, PT, P0 ;  /* 0x000000ff3500720c */ /* 0x000fc80003f05300 */
[----:B------:R-:W-:Y:S02]  /*0ab0*/  FSEL R18, R14, RZ, P0 ;  /* 0x000000ff0e127208 */ /* 0x000fe40000000000 */
[----:B------:R-:W-:-:S07]  /*0ac0*/  FSEL R19, R13, 1.875, P0 ;  /* 0x3ff000000d137808 */ /* 0x000fce0000000000 */
.L_x_16:
[----:B------:R-:W-:Y:S01]  /*0ad0*/  F2I.U64.F64.TRUNC R18, R18 ;  /* 0x0000001200127311 */ /* 0x000fe2000030d800 */
[----:B------:R-:W-:Y:S02]  /*0ae0*/  IADD3 R9, P0, PT, R2, R9, RZ ;  /* 0x0000000902097210 */ /* 0x000fe40007f1e0ff */
[----:B------:R-:W-:Y:S02]  /*0af0*/  LEA R6, P1, R40, R6, 0x2 ;  /* 0x0000000628067211 */ /* 0x000fe400078210ff */
[C---:B------:R-:W-:Y:S01]  /*0b00*/  LEA R21, P2, R2.reuse, R38, 0x5 ;  /* 0x0000002602157211 */ /* 0x040fe200078428ff */
[----:B------:R-:W-:Y:S01]  /*0b10*/  IMAD.X R8, RZ, RZ, R8, P0 ;  /* 0x000000ffff087224 */ /* 0x000fe200000e0608 */
[----:B------:R-:W-:Y:S01]  /*0b20*/  ISETP.GE.U32.AND P0, PT, R9, UR6, PT ;  /* 0x0000000609007c0c */ /* 0x000fe2000bf06070 */
[----:B------:R-:W-:Y:S01]  /*0b30*/  F2I.U64.F64.TRUNC R12, R48 ;  /* 0x00000030000c7311 */ /* 0x000fe2000030d800 */
[----:B------:R-:W-:Y:S01]  /*0b40*/  LEA.HI.X R24, R2, R39, RZ, 0x5, P2 ;  /* 0x0000002702187211 */ /* 0x000fe200010f2cff */
[----:B------:R-:W-:Y:S01]  /*0b50*/  IMAD.X R7, R7, 0x1, R20, P1 ;  /* 0x0000000107077824 */ /* 0x000fe200008e0614 */
[----:B------:R-:W-:-:S05]  /*0b60*/  ISETP.GE.U32.AND.EX P0, PT, R8, UR7, PT, P0 ;  /* 0x0000000708007c0c */ /* 0x000fca000bf06100 */
[----:B------:R-:W0:Y:S08]  /*0b70*/  F2I.U64.F64.TRUNC R14, R46 ;  /* 0x0000002e000e7311 */ /* 0x000e30000030d800 */
[----:B------:R-:W1:Y:S01]  /*0b80*/  F2I.U64.F64.TRUNC R16, R44 ;  /* 0x0000002c00107311 */ /* 0x000e62000030d800 */
[----:B0-----:R0:W-:Y:S04]  /*0b90*/  STG.E.128 desc[UR20][R38.64+-0x10], R12 ;  /* 0xfffff00c26007986 */ /* 0x0011e8000c101d14 */
[----:B-1----:R0:W-:Y:S01]  /*0ba0*/  STG.E.128 desc[UR20][R38.64], R16 ;  /* 0x0000001026007986 */ /* 0x0021e2000c101d14 */
[----:B------:R-:W-:Y:S05]  /*0bb0*/  @!P0 BRA `(.L_x_18) ;  /* 0xfffffff400c48947 */ /* 0x000fea000383ffff */
.L_x_1:
[----:B------:R-:W-:Y:S05]  /*0bc0*/  BSYNC.RECONVERGENT B0 ;  /* 0x0000000000007941 */ /* 0x000fea0003800200 */
.L_x_0:
[----:B------:R-:W1:Y:S02]  /*0bd0*/  LDC.64 R6, c[0x0][0x3a0] ;  /* 0x0000e800ff067b82 */ /* 0x000e640000000a00 */
[----:B-1----:R-:W-:-:S04]  /*0be0*/  LOP3.LUT R5, R6, 0xfffffffc, RZ, 0xc0, !PT ;  /* 0xfffffffc06057812 */ /* 0x002fc800078ec0ff */
[----:B------:R-:W-:-:S04]  /*0bf0*/  ISETP.NE.U32.AND P0, PT, R5, R6, PT ;  /* 0x000000060500720c */ /* 0x000fc80003f05070 */
[----:B------:R-:W-:-:S04]  /*0c00*/  ISETP.NE.AND.EX P0, PT, R7, R7, PT, P0 ;  /* 0x000000070700720c */ /* 0x000fc80003f05300 */
[----:B------:R-:W-:-:S13]  /*0c10*/  ISETP.NE.OR P0, PT, R0, RZ, !P0 ;  /* 0x000000ff0000720c */ /* 0x000fda0004705670 */
[----:B------:R-:W-:Y:S05]  /*0c20*/  @P0 EXIT ;  /* 0x000000000000094d */ /* 0x000fea0003800000 */
[----:B------:R-:W1:Y:S02]  /*0c30*/  LDCU.U8 UR8, c[0x0][0x398] ;  /* 0x00007300ff0877ac */ /* 0x000e640008000000 */
[----:B-1----:R-:W-:-:S04]  /*0c40*/  UPRMT UR8, UR8, 0x8880, URZ ;  /* 0x0000888008087896 */ /* 0x002fc800080000ff */
[----:B------:R-:W-:-:S09]  /*0c50*/  UISETP.NE.AND UP0, UPT, UR8, URZ, UPT ;  /* 0x000000ff0800728c */ /* 0x000fd2000bf05270 */
[----:B------:R-:W-:Y:S05]  /*0c60*/  BRA.U UP0, `(.L_x_19) ;  /* 0x0000000900687547 */ /* 0x000fea000b800000 */
[----:B------:R-:W-:Y:S01]  /*0c70*/  IADD3 R3, P0, PT, R5, 0x1, RZ ;  /* 0x0000000105037810 */ /* 0x000fe20007f1e0ff */
[----:B------:R-:W1:Y:S03]  /*0c80*/  LDC R0, c[0x0][0x3a4] ;  /* 0x0000e900ff007b82 */ /* 0x000e660000000800 */
[----:B------:R-:W-:Y:S01]  /*0c90*/  ISETP.GT.U32.AND P1, PT, R3, R6, PT ;  /* 0x000000060300720c */ /* 0x000fe20003f24070 */
[----:B------:R-:W-:-:S05]  /*0ca0*/  IMAD.X R4, RZ, RZ, R7, P0 ;  /* 0x000000ffff047224 */ /* 0x000fca00000e0607 */
[----:B------:R-:W-:-:S04]  /*0cb0*/  ISETP.GT.U32.AND.EX P1, PT, R4, R7, PT, P1 ;  /* 0x000000070400720c */ /* 0x000fc80003f24110 */
[----:B------:R-:W-:Y:S01]  /*0cc0*/  SEL R2, R3, R6, P1 ;  /* 0x0000000603027207 */ /* 0x000fe20000800000 */
[----:B------:R-:W-:Y:S01]  /*0cd0*/  IMAD.MOV.U32 R3, RZ, RZ, R5 ;  /* 0x000000ffff037224 */ /* 0x000fe200078e0005 */
[----:B------:R-:W-:Y:S02]  /*0ce0*/  SEL R4, R4, R7, P1 ;  /* 0x0000000704047207 */ /* 0x000fe40000800000 */
[----:B------:R-:W-:-:S04]  /*0cf0*/  LOP3.LUT R6, R2, 0x3, RZ, 0xc0, !PT ;  /* 0x0000000302067812 */ /* 0x000fc800078ec0ff */
[----:B------:R-:W-:-:S04]  /*0d00*/  ISETP.NE.U32.AND P0, PT, R6, RZ, PT ;  /* 0x000000ff0600720c */ /* 0x000fc80003f05070 */
[----:B------:R-:W-:-:S13]  /*0d10*/  ISETP.NE.AND.EX P0, PT, RZ, RZ, PT, P0 ;  /* 0x000000ffff00720c */ /* 0x000fda0003f05300 */
[----:B------:R-:W-:Y:S05]  /*0d20*/  @!P0 BRA `(.L_x_20) ;  /* 0x00000000009c8947 */ /* 0x000fea0003800000 */
[----:B------:R-:W2:Y:S01]  /*0d30*/  LDCU.64 UR12, c[0x0][0x390] ;  /* 0x00007200ff0c77ac */ /* 0x000ea20008000a00 */
[----:B------:R-:W-:Y:S02]  /*0d40*/  IADD3 R3, P0, PT, R6, R5, RZ ;  /* 0x0000000506037210 */ /* 0x000fe40007f1e0ff */
[----:B------:R-:W-:Y:S01]  /*0d50*/  IADD3 R6, P1, PT, RZ, -R6, RZ ;  /* 0x80000006ff067210 */ /* 0x000fe20007f3e0ff */
[----:B------:R-:W3:Y:S02]  /*0d60*/  LDCU.128 UR16, c[0x0][0x380] ;  /* 0x00007000ff1077ac */ /* 0x000ee40008000c00 */
[----:B-1----:R-:W-:Y:S02]  /*0d70*/  IMAD.X R0, RZ, RZ, R7, P0 ;  /* 0x000000ffff007224 */ /* 0x002fe400000e0607 */
[----:B------:R-:W-:Y:S01]  /*0d80*/  IMAD.X R7, RZ, RZ, -0x1, P1 ;  /* 0xffffffffff077424 */ /* 0x000fe200008e06ff */
[----:B------:R-:W1:Y:S01]  /*0d90*/  LDCU.64 UR22, c[0x0][0x390] ;  /* 0x00007200ff1677ac */ /* 0x000e620008000a00 */
[----:B--2---:R-:W-:-:S02]  /*0da0*/  UIMAD UR10, UR7, UR12, URZ ;  /* 0x0000000c070a72a4 */ /* 0x004fc4000f8e02ff */
[----:B------:R-:W-:Y:S02]  /*0db0*/  UIMAD.WIDE.U32 UR8, UR6, UR12, URZ ;  /* 0x0000000c060872a5 */ /* 0x000fe4000f8e00ff */
[----:B------:R-:W-:Y:S02]  /*0dc0*/  UIMAD UR12, UR6, UR13, UR10 ;  /* 0x0000000d060c72a4 */ /* 0x000fe4000f8e020a */
[----:B---3--:R-:W-:Y:S02]  /*0dd0*/  ULEA UR11, UP0, UR6, UR16, 0x5 ;  /* 0x00000010060b7291 */ /* 0x008fe4000f8028ff */
[----:B------:R-:W-:Y:S02]  /*0de0*/  ULEA UR10, UP1, UR8, UR18, 0x2 ;  /* 0x00000012080a7291 */ /* 0x000fe4000f8210ff */
[----:B------:R-:W-:Y:S02]  /*0df0*/  UIADD3 UR9, UPT, UPT, UR9, UR12, URZ ;  /* 0x0000000c09097290 */ /* 0x000fe4000fffe0ff */
[----:B------:R-:W-:-:S02]  /*0e00*/  ULEA.HI.X UR12, UR6, UR17, UR7, 0x5, UP0 ;  /* 0x00000011060c7291 */ /* 0x000fc400080f2c07 */
[----:B-1----:R-:W-:-:S12]  /*0e10*/  ULEA.HI.X UR9, UR8, UR19, UR9, 0x2, UP1 ;  /* 0x0000001308097291 */ /* 0x002fd800088f1409 */
.L_x_22:
[----:B------:R-:W-:Y:S01]  /*0e20*/  UMOV UR8, UR10 ;  /* 0x0000000a00087c82 */ /* 0x000fe20008000000 */
[----:B------:R-:W-:Y:S01]  /*0e30*/  BSSY.RECONVERGENT B0, `(.L_x_21) ;  /* 0x0000005000007945 */ /* 0x000fe20003800200 */
[----:B0-----:R-:W0:Y:S02]  /*0e40*/  I2F.F64.U64 R12, UR8 ;  /* 0x00000008000c7d12 */ /* 0x001e240008301800 */
[----:B0-----:R-:W-:Y:S01]  /*0e50*/  IMAD.MOV.U32 R14, RZ, RZ, R12 ;  /* 0x000000ffff0e7224 */ /* 0x001fe200078e000c */
[----:B--2---:R-:W-:-:S07]  /*0e60*/  MOV R12, 0xe80 ;  /* 0x00000e80000c7802 */ /* 0x004fce0000000f00 */
[----:B------:R-:W-:Y:S05]  /*0e70*/  CALL.REL.NOINC `($geomspace_u64$__internal_accurate_pow) ;  /* 0x0000001000747944 */ /* 0x000fea0003c00000 */
[----:B------:R-:W-:Y:S05]  /*0e80*/  BSYNC.RECONVERGENT B0 ;  /* 0x0000000000007941 */ /* 0x000fea0003800200 */
.L_x_21:
[----:B------:R-:W-:Y:S01]  /*0e90*/  ISETP.NE.U32.AND P0, PT, RZ, UR10, PT ;  /* 0x0000000aff007c0c */ /* 0x000fe2000bf05070 */
[----:B------:R-:W-:Y:S01]  /*0ea0*/  IMAD.U32 R10, RZ, RZ, UR11 ;  /* 0x0000000bff0a7e24 */ /* 0x000fe2000f8e00ff */
[----:B------:R-:W-:Y:S01]  /*0eb0*/  UIADD3 UR11, UP0, UPT, UR11, 0x8, URZ ;  /* 0x000000080b0b7890 */ /* 0x000fe2000ff1e0ff */
[----:B------:R-:W-:Y:S01]  /*0ec0*/  IMAD.U32 R11, RZ, RZ, UR12 ;  /* 0x0000000cff0b7e24 */ /* 0x000fe2000f8e00ff */
[----:B------:R-:W-:Y:S01]  /*0ed0*/  ISETP.NE.AND.EX P0, PT, RZ, UR9, PT, P0 ;  /* 0x00000009ff007c0c */ /* 0x000fe2000bf05300 */
[----:B------:R-:W-:Y:S02]  /*0ee0*/  UIADD3 UR10, UP1, UPT, UR10, UR22, URZ ;  /* 0x000000160a0a7290 */ /* 0x000fe4000ff3e0ff */
[----:B------:R-:W-:Y:S01]  /*0ef0*/  UIADD3.X UR12, UPT, UPT, URZ, UR12, URZ, UP0, !UPT ;  /* 0x0000000cff0c7290 */ /* 0x000fe200087fe4ff */
[----:B------:R-:W-:Y:S01]  /*0f00*/  FSEL R8, R14, RZ, P0 ;  /* 0x000000ff0e087208 */ /* 0x000fe20000000000 */
[----:B------:R-:W-:Y:S01]  /*0f10*/  UIADD3.X UR9, UPT, UPT, UR9, UR23, URZ, UP1, !UPT ;  /* 0x0000001709097290 */ /* 0x000fe20008ffe4ff */
[----:B------:R-:W-:-:S02]  /*0f20*/  FSEL R9, R13, 1.875, P0 ;  /* 0x3ff000000d097808 */ /* 0x000fc40000000000 */
[----:B------:R-:W-:-:S04]  /*0f30*/  IADD3 R6, P0, PT, R6, 0x1, RZ ;  /* 0x0000000106067810 */ /* 0x000fc80007f1e0ff */
[----:B------:R-:W0:Y:S01]  /*0f40*/  F2I.U64.F64.TRUNC R8, R8 ;  /* 0x0000000800087311 */ /* 0x000e22000030d800 */
[----:B------:R-:W-:Y:S01]  /*0f50*/  IMAD.X R7, RZ, RZ, R7, P0 ;  /* 0x000000ffff077224 */ /* 0x000fe200000e0607 */
[----:B------:R-:W-:-:S04]  /*0f60*/  ISETP.NE.U32.AND P0, PT, R6, RZ, PT ;  /* 0x000000ff0600720c */ /* 0x000fc80003f05070 */
[----:B------:R-:W-:Y:S01]  /*0f70*/  ISETP.NE.AND.EX P0, PT, R7, RZ, PT, P0 ;  /* 0x000000ff0700720c */ /* 0x000fe20003f05300 */
[----:B0-----:R2:W-:-:S12]  /*0f80*/  STG.E.64 desc[UR20][R10.64], R8 ;  /* 0x000000080a007986 */ /* 0x0015d8000c101b14 */
[----:B------:R-:W-:Y:S05]  /*0f90*/  @P0 BRA `(.L_x_22) ;  /* 0xfffffffc00a00947 */ /* 0x000fea000383ffff */
.L_x_20:
[----:B------:R-:W3:Y:S01]  /*0fa0*/  LDC R7, c[0x0][0x3a4] ;  /* 0x0000e900ff077b82 */ /* 0x000ee20000000800 */
[----:B------:R-:W-:-:S04]  /*0fb0*/  IADD3 R2, P1, PT, -R2, R5, RZ ;  /* 0x0000000502027210 */ /* 0x000fc80007f3e1ff */
[----:B------:R-:W-:Y:S01]  /*0fc0*/  ISETP.GT.U32.AND P0, PT, R2, -0x4, PT ;  /* 0xfffffffc0200780c */ /* 0x000fe20003f04070 */
[----:B---3--:R-:W-:-:S05]  /*0fd0*/  IMAD.X R4, R7, 0x1, ~R4, P1 ;  /* 0x0000000107047824 */ /* 0x008fca00008e0e04 */
[----:B------:R-:W-:-:S13]  /*0fe0*/  ISETP.GT.U32.AND.EX P0, PT, R4, -0x1, PT, P0 ;  /* 0xffffffff0400780c */ /* 0x000fda0003f04100 */
[----:B------:R-:W-:Y:S05]  /*0ff0*/  @P0 EXIT ;  /* 0x000000000000094d */ /* 0x000fea0003800000 */
[----:B--2---:R-:W2:Y:S01]  /*1000*/  LDC.64 R10, c[0x0][0x380] ;  /* 0x0000e000ff0a7b82 */ /* 0x004ea20000000a00 */
[----:B------:R-:W3:Y:S01]  /*1010*/  LDCU.64 UR8, c[0x0][0x390] ;  /* 0x00007200ff0877ac */ /* 0x000ee20008000a00 */
[----:B------:R-:W-:Y:S01]  /*1020*/  IADD3 R5, P2, PT, R3, 0x2, RZ ;  /* 0x0000000203057810 */ /* 0x000fe20007f5e0ff */
[----:B------:R-:W-:Y:S02]  /*1030*/  IMAD.MOV.U32 R2, RZ, RZ, R3 ;  /* 0x000000ffff027224 */ /* 0x000fe400078e0003 */
[--C-:B-1----:R-:W-:Y:S01]  /*1040*/  IMAD.MOV.U32 R9, RZ, RZ, R0.reuse ;  /* 0x000000ffff097224 */ /* 0x102fe200078e0000 */
[----:B------:R-:W1:Y:S01]  /*1050*/  LDCU.64 UR10, c[0x0][0x3a0] ;  /* 0x00007400ff0a77ac */ /* 0x000e620008000a00 */
[----:B0-----:R-:W-:Y:S01]  /*1060*/  IMAD.X R15, RZ, RZ, R0, P2 ;  /* 0x000000ffff0f7224 */ /* 0x001fe200010e0600 */
[----:B------:R-:W0:Y:S08]  /*1070*/  LDC.64 R22, c[0x0][0x390] ;  /* 0x0000e400ff167b82 */ /* 0x000e300000000a00 */
[----:B------:R-:W4:Y:S01]  /*1080*/  LDC.64 R6, c[0x0][0x390] ;  /* 0x0000e400ff067b82 */ /* 0x000f220000000a00 */
[----:B---3--:R-:W-:Y:S01]  /*1090*/  IMAD R8, R0, UR8, RZ ;  /* 0x0000000800087c24 */ /* 0x008fe2000f8e02ff */
[----:B------:R-:W-:-:S03]  /*10a0*/  USHF.L.U64.HI UR6, UR8, 0x2, UR9 ;  /* 0x0000000208067899 */ /* 0x000fc60008010209 */
[C---:B------:R-:W-:Y:S01]  /*10b0*/  IMAD R13, R3.reuse, UR9, R8 ;  /* 0x00000009030d7c24 */ /* 0x040fe2000f8e0208 */
[----:B--2---:R-:W-:-:S04]  /*10c0*/  LEA R10, P0, R3, R10, 0x3 ;  /* 0x0000000a030a7211 */ /* 0x004fc800078018ff */
[C---:B------:R-:W-:Y:S02]  /*10d0*/  LEA.HI.X R17, R3.reuse, R11, R0, 0x3, P0 ;  /* 0x0000000b03117211 */ /* 0x040fe400000f1c00 */
[C---:B------:R-:W-:Y:S02]  /*10e0*/  IADD3 R4, P0, PT, R3.reuse, 0x3, RZ ;  /* 0x0000000303047810 */ /* 0x040fe40007f1e0ff */
[----:B------:R-:W-:Y:S01]  /*10f0*/  IADD3 R10, P1, PT, R10, 0x10, RZ ;  /* 0x000000100a0a7810 */ /* 0x000fe20007f3e0ff */
[----:B0-----:R-:W-:-:S04]  /*1100*/  IMAD.WIDE.U32 R22, R3, UR8, R22 ;  /* 0x0000000803167c25 */ /* 0x001fc8000f8e0016 */
[----:B------:R-:W-:Y:S02]  /*1110*/  IMAD.X R11, RZ, RZ, R0, P0 ;  /* 0x000000ffff0b7224 */ /* 0x000fe400000e0600 */
[----:B------:R-:W-:Y:S02]  /*1120*/  IMAD.X R17, RZ, RZ, R17, P1 ;  /* 0x000000ffff117224 */ /* 0x000fe400008e0611 */
[----:B-1--4-:R-:W-:-:S07]  /*1130*/  IMAD.IADD R8, R23, 0x1, R13 ;  /* 0x0000000117087824 */ /* 0x012fce00078e020d */
.L_x_27:
[-C--:B0-----:R-:W-:Y:S01]  /*1140*/  IMAD R12, R9, R6.reuse, RZ ;  /* 0x00000006090c7224 */ /* 0x081fe200078e02ff */
[----:B------:R-:W-:Y:S01]  /*1150*/  BSSY.RECONVERGENT B0, `(.L_x_23) ;  /* 0x000000b000007945 */ /* 0x000fe20003800200 */
[----:B------:R-:W-:-:S04]  /*1160*/  IMAD.WIDE.U32 R20, R2, R6, UR4 ;  /* 0x0000000402147e25 */ /* 0x000fc8000f8e0006 */
[----:B------:R-:W-:Y:S02]  /*1170*/  IMAD R39, R2, R7, R12 ;  /* 0x0000000702277224 */ /* 0x000fe400078e020c */
[----:B------:R-:W-:Y:S02]  /*1180*/  IMAD.MOV.U32 R38, RZ, RZ, R20 ;  /* 0x000000ffff267224 */ /* 0x000fe400078e0014 */
[----:B------:R-:W-:Y:S02]  /*1190*/  IMAD.IADD R39, R21, 0x1, R39 ;  /* 0x0000000115277824 */ /* 0x000fe400078e0227 */
[----:B------:R-:W-:Y:S02]  /*11a0*/  IMAD.MOV.U32 R40, RZ, RZ, R10 ;  /* 0x000000ffff287224 */ /* 0x000fe400078e000a */
[----:B------:R-:W0:Y:S01]  /*11b0*/  I2F.F64.U64 R12, R38 ;  /* 0x00000026000c7312 */ /* 0x000e220000301800 */
[----:B------:R-:W-:Y:S02]  /*11c0*/  IMAD.MOV.U32 R41, RZ, RZ, R17 ;  /* 0x000000ffff297224 */ /* 0x000fe400078e0011 */
[----:B0-----:R-:W-:Y:S01]  /*11d0*/  IMAD.MOV.U32 R14, RZ, RZ, R12 ;  /* 0x000000ffff0e7224 */ /* 0x001fe200078e000c */
[----:B------:R-:W-:-:S07]  /*11e0*/  MOV R12, 0x1200 ;  /* 0x00001200000c7802 */ /* 0x000fce0000000f00 */
[----:B------:R-:W-:Y:S05]  /*11f0*/  CALL.REL.NOINC `($geomspace_u64$__internal_accurate_pow) ;  /* 0x0000000c00947944 */ /* 0x000fea0003c00000 */
[----:B------:R-:W-:Y:S05]  /*1200*/  BSYNC.RECONVERGENT B0 ;  /* 0x0000000000007941 */ /* 0x000fea0003800200 */
.L_x_23:
[----:B------:R-:W-:Y:S01]  /*1210*/  ISETP.NE.U32.AND P0, PT, R20, RZ, PT ;  /* 0x000000ff1400720c */ /* 0x000fe20003f05070 */
[----:B------:R-:W-:Y:S03]  /*1220*/  BSSY.RECONVERGENT B0, `(.L_x_24) ;  /* 0x000000c000007945 */ /* 0x000fe60003800200 */
[----:B------:R-:W-:-:S04]  /*1230*/  ISETP.NE.AND.EX P0, PT, R39, RZ, PT, P0 ;  /* 0x000000ff2700720c */ /* 0x000fc80003f05300 */
[----:B------:R-:W-:Y:S02]  /*1240*/  FSEL R16, R14, RZ, P0 ;  /* 0x000000ff0e107208 */ /* 0x000fe40000000000 */
[----:B------:R-:W-:Y:S02]  /*1250*/  FSEL R17, R13, 1.875, P0 ;  /* 0x3ff000000d117808 */ /* 0x000fe40000000000 */
[----:B------:R-:W-:-:S04]  /*1260*/  IADD3 R20, P0, PT, R22, UR4, RZ ;  /* 0x0000000416147c10 */ /* 0x000fc8000ff1e0ff */
[----:B------:R-:W0:Y:S01]  /*1270*/  F2I.U64.F64.TRUNC R16, R16 ;  /* 0x0000001000107311 */ /* 0x000e22000030d800 */
[----:B------:R-:W-:-:S07]  /*1280*/  IADD3.X R21, PT, PT, R8, UR5, RZ, P0, !PT ;  /* 0x0000000508157c10 */ /* 0x000fce00087fe4ff */
[----:B------:R-:W1:Y:S01]  /*1290*/  I2F.F64.U64 R12, R20 ;  /* 0x00000014000c7312 */ /* 0x000e620000301800 */
[----:B0-----:R0:W-:Y:S01]  /*12a0*/  STG.E.64 desc[UR20][R40.64+-0x10], R16 ;  /* 0xfffff01028007986 */ /* 0x0011e2000c101b14 */
[----:B-1----:R-:W-:Y:S01]  /*12b0*/  IMAD.MOV.U32 R14, RZ, RZ, R12 ;  /* 0x000000ffff0e7224 */ /* 0x002fe200078e000c */
[----:B------:R-:W-:-:S07]  /*12c0*/  MOV R12, 0x12e0 ;  /* 0x000012e0000c7802 */ /* 0x000fce0000000f00 */
[----:B0-----:R-:W-:Y:S05]  /*12d0*/  CALL.REL.NOINC `($geomspace_u64$__internal_accurate_pow) ;  /* 0x0000000c005c7944 */ /* 0x001fea0003c00000 */
[----:B------:R-:W-:Y:S05]  /*12e0*/  BSYNC.RECONVERGENT B0 ;  /* 0x0000000000007941 */ /* 0x000fea0003800200 */
.L_x_24:
[----:B------:R-:W-:Y:S01]  /*12f0*/  ISETP.NE.U32.AND P0, PT, R20, RZ, PT ;  /* 0x000000ff1400720c */ /* 0x000fe20003f05070 */
[-C--:B------:R-:W-:Y:S01]  /*1300*/  IMAD R10, R15, R6.reuse, RZ ;  /* 0x000000060f0a7224 */ /* 0x080fe200078e02ff */
[----:B------:R-:W-:Y:S02]  /*1310*/  BSSY.RECONVERGENT B0, `(.L_x_25) ;  /* 0x000000e000007945 */ /* 0x000fe40003800200 */
[----:B------:R-:W-:Y:S01]  /*1320*/  ISETP.NE.AND.EX P0, PT, R21, RZ, PT, P0 ;  /* 0x000000ff1500720c */ /* 0x000fe20003f05300 */
[C---:B------:R-:W-:Y:S02]  /*1330*/  IMAD R39, R5.reuse, R7, R10 ;  /* 0x0000000705277224 */ /* 0x040fe400078e020a */
[----:B------:R-:W-:Y:S01]  /*1340*/  IMAD.WIDE.U32 R20, R5, R6, UR4 ;  /* 0x0000000405147e25 */ /* 0x000fe2000f8e0006 */
[----:B------:R-:W-:Y:S02]  /*1350*/  FSEL R16, R14, RZ, P0 ;  /* 0x000000ff0e107208 */ /* 0x000fe40000000000 */
[----:B------:R-:W-:Y:S01]  /*1360*/  FSEL R17, R13, 1.875, P0 ;  /* 0x3ff000000d117808 */ /* 0x000fe20000000000 */
[----:B------:R-:W-:-:S02]  /*1370*/  IMAD.IADD R39, R21, 0x1, R39 ;  /* 0x0000000115277824 */ /* 0x000fc400078e0227 */
[----:B------:R-:W-:-:S03]  /*1380*/  IMAD.MOV.U32 R38, RZ, RZ, R20 ;  /* 0x000000ffff267224 */ /* 0x000fc600078e0014 */
[----:B------:R-:W0:Y:S08]  /*1390*/  F2I.U64.F64.TRUNC R16, R16 ;  /* 0x0000001000107311 */ /* 0x000e30000030d800 */
[----:B------:R-:W1:Y:S01]  /*13a0*/  I2F.F64.U64 R12, R38 ;  /* 0x00000026000c7312 */ /* 0x000e620000301800 */
[----:B0-----:R0:W-:Y:S01]  /*13b0*/  STG.E.64 desc[UR20][R40.64+-0x8], R16 ;  /* 0xfffff81028007986 */ /* 0x0011e2000c101b14 */
[----:B-1----:R-:W-:Y:S01]  /*13c0*/  IMAD.MOV.U32 R14, RZ, RZ, R12 ;  /* 0x000000ffff0e7224 */ /* 0x002fe200078e000c */
[----:B------:R-:W-:-:S07]  /*13d0*/  MOV R12, 0x13f0 ;  /* 0x000013f0000c7802 */ /* 0x000fce0000000f00 */
[----:B0-----:R-:W-:Y:S05]  /*13e0*/  CALL.REL.NOINC `($geomspace_u64$__internal_accurate_pow) ;  /* 0x0000000c00187944 */ /* 0x001fea0003c00000 */
[----:B------:R-:W-:Y:S05]  /*13f0*/  BSYNC.RECONVERGENT B0 ;  /* 0x0000000000007941 */ /* 0x000fea0003800200 */
.L_x_25:
[----:B------:R-:W-:Y:S01]  /*1400*/  ISETP.NE.U32.AND P0, PT, R20, RZ, PT ;  /* 0x000000ff1400720c */ /* 0x000fe20003f05070 */
[-C--:B------:R-:W-:Y:S01]  /*1410*/  IMAD R10, R11, R6.reuse, RZ ;  /* 0x000000060b0a7224 */ /* 0x080fe200078e02ff */
[----:B------:R-:W-:Y:S01]  /*1420*/  BSSY.RECONVERGENT B0, `(.L_x_26) ;  /* 0x000000e000007945 */ /* 0x000fe20003800200 */
[----:B------:R-:W-:Y:S01]  /*1430*/  IMAD.WIDE.U32 R20, R4, R6, UR4 ;  /* 0x0000000404147e25 */ /* 0x000fe2000f8e0006 */
[----:B------:R-:W-:-:S03]  /*1440*/  ISETP.NE.AND.EX P0, PT, R39, RZ, PT, P0 ;  /* 0x000000ff2700720c */ /* 0x000fc60003f05300 */
[----:B------:R-:W-:Y:S01]  /*1450*/  IMAD R39, R4, R7, R10 ;  /* 0x0000000704277224 */ /* 0x000fe200078e020a */
[----:B------:R-:W-:Y:S01]  /*1460*/  FSEL R16, R14, RZ, P0 ;  /* 0x000000ff0e107208 */ /* 0x000fe20000000000 */
[----:B------:R-:W-:Y:S01]  /*1470*/  IMAD.MOV.U32 R38, RZ, RZ, R20 ;  /* 0x000000ffff267224 */ /* 0x000fe200078e0014 */
[----:B------:R-:W-:Y:S01]  /*1480*/  FSEL R17, R13, 1.875, P0 ;  /* 0x3ff000000d117808 */ /* 0x000fe20000000000 */
[----:B------:R-:W-:-:S04]  /*1490*/  IMAD.IADD R39, R21, 0x1, R39 ;  /* 0x0000000115277824 */ /* 0x000fc800078e0227 */
[----:B------:R-:W0:Y:S08]  /*14a0*/  I2F.F64.U64 R12, R38 ;  /* 0x00000026000c7312 */ /* 0x000e300000301800 */
[----:B------:R-:W1:Y:S01]  /*14b0*/  F2I.U64.F64.TRUNC R16, R16 ;  /* 0x0000001000107311 */ /* 0x000e62000030d800 */
[----:B0-----:R-:W-:Y:S01]  /*14c0*/  IMAD.MOV.U32 R14, RZ, RZ, R12 ;  /* 0x000000ffff0e7224 */ /* 0x001fe200078e000c */
[----:B------:R-:W-:Y:S01]  /*14d0*/  MOV R12, 0x1500 ;  /* 0x00001500000c7802 */ /* 0x000fe20000000f00 */
[----:B-1----:R0:W-:Y:S06]  /*14e0*/  STG.E.64 desc[UR20][R40.64], R16 ;  /* 0x0000001028007986 */ /* 0x0021ec000c101b14 */
[----:B0-----:R-:W-:Y:S05]  /*14f0*/  CALL.REL.NOINC `($geomspace_u64$__internal_accurate_pow) ;  /* 0x0000000800d47944 */ /* 0x001fea0003c00000 */
[----:B------:R-:W-:Y:S05]  /*1500*/  BSYNC.RECONVERGENT B0 ;  /* 0x0000000000007941 */ /* 0x000fea0003800200 */
.L_x_26:
[----:B------:R-:W-:Y:S01]  /*1510*/  ISETP.NE.U32.AND P0, PT, R20, RZ, PT ;  /* 0x000000ff1400720c */ /* 0x000fe20003f05070 */
[----:B------:R-:W-:Y:S01]  /*1520*/  ULEA UR4, UP0, UR8, UR4, 0x2 ;  /* 0x0000000408047291 */ /* 0x000fe2000f8010ff */
[----:B------:R-:W-:Y:S02]  /*1530*/  IADD3 R10, P1, PT, R40, 0x20, RZ ;  /* 0x00000020280a7810 */ /* 0x000fe40007f3e0ff */
[----:B------:R-:W-:Y:S01]  /*1540*/  ISETP.NE.AND.EX P0, PT, R39, RZ, PT, P0 ;  /* 0x000000ff2700720c */ /* 0x000fe20003f05300 */
[----:B------:R-:W-:Y:S02]  /*1550*/  UIADD3.X UR5, UPT, UPT, UR5, UR6, URZ, UP0, !UPT ;  /* 0x0000000605057290 */ /* 0x000fe400087fe4ff */
[----:B------:R-:W-:Y:S01]  /*1560*/  IMAD.X R17, RZ, RZ, R41, P1 ;  /* 0x000000ffff117224 */ /* 0x000fe200008e0629 */
[----:B------:R-:W-:Y:S02]  /*1570*/  FSEL R12, R14, RZ, P0 ;  /* 0x000000ff0e0c7208 */ /* 0x000fe40000000000 */
[----:B------:R-:W-:-:S02]  /*1580*/  FSEL R13, R13, 1.875, P0 ;  /* 0x3ff000000d0d7808 */ /* 0x000fc40000000000 */
[----:B------:R-:W-:-:S04]  /*1590*/  IADD3 R3, P0, PT, R3, 0x4, RZ ;  /* 0x0000000403037810 */ /* 0x000fc80007f1e0ff */
[----:B------:R-:W0:Y:S01]  /*15a0*/  F2I.U64.F64.TRUNC R12, R12 ;  /* 0x0000000c000c7311 */ /* 0x000e22000030d800 */
[----:B------:R-:W-:Y:S01]  /*15b0*/  IMAD.X R0, RZ, RZ, R0, P0 ;  /* 0x000000ffff007224 */ /* 0x000fe200000e0600 */
[----:B------:R-:W-:-:S04]  /*15c0*/  ISETP.GE.U32.AND P0, PT, R3, UR10, PT ;  /* 0x0000000a03007c0c */ /* 0x000fc8000bf06070 */
[----:B------:R-:W-:Y:S01]  /*15d0*/  ISETP.GE.U32.AND.EX P0, PT, R0, UR11, PT, P0 ;  /* 0x0000000b00007c0c */ /* 0x000fe2000bf06100 */
[----:B0-----:R0:W-:-:S12]  /*15e0*/  STG.E.64 desc[UR20][R40.64+0x8], R12 ;  /* 0x0000080c28007986 */ /* 0x0011d8000c101b14 */
[----:B------:R-:W-:Y:S05]  /*15f0*/  @!P0 BRA `(.L_x_27) ;  /* 0xfffffff800d08947 */ /* 0x000fea000383ffff */
[----:B------:R-:W-:Y:S05]  /*1600*/  EXIT ;  /* 0x000000000000794d */ /* 0x000fea0003800000 */
.L_x_19:
        /* <DEDUP_REMOVED lines=27> */
.L_x_30:
[----:B------:R-:W-:Y:S01]  /*17c0*/  UMOV UR8, UR10 ;  /* 0x0000000a00087c82 */ /* 0x000fe20008000000 */
[----:B------:R-:W-:Y:S01]  /*17d0*/  BSSY.RECONVERGENT B0, `(.L_x_29) ;  /* 0x0000005000007945 */ /* 0x000fe20003800200 */
[----:B0-----:R-:W0:Y:S02]  /*17e0*/  I2F.F64.U64 R12, UR8 ;  /* 0x00000008000c7d12 */ /* 0x001e240008301800 */
[----:B0-----:R-:W-:Y:S01]  /*17f0*/  IMAD.MOV.U32 R14, RZ, RZ, R12 ;  /* 0x000000ffff0e7224 */ /* 0x001fe200078e000c */
[----:B--2---:R-:W-:-:S07]  /*1800*/  MOV R12, 0x1820 ;  /* 0x00001820000c7802 */ /* 0x004fce0000000f00 */
[----:B------:R-:W-:Y:S05]  /*1810*/  CALL.REL.NOINC `($geomspace_u64$__internal_accurate_pow) ;  /* 0x00000008000c7944 */ /* 0x000fea0003c00000 */
[----:B------:R-:W-:Y:S05]  /*1820*/  BSYNC.RECONVERGENT B0 ;  /* 0x0000000000007941 */ /* 0x000fea0003800200 */
.L_x_29:
[----:B------:R-:W-:Y:S01]  /*1830*/  IMAD.MOV.U32 R15, RZ, RZ, R13 ;  /* 0x000000ffff0f7224 */ /* 0x000fe200078e000d */
[----:B------:R-:W-:Y:S01]  /*1840*/  ISETP.NE.U32.AND P0, PT, RZ, UR10, PT ;  /* 0x0000000aff007c0c */ /* 0x000fe2000bf05070 */
[----:B------:R-:W-:Y:S01]  /*1850*/  IMAD.U32 R10, RZ, RZ, UR11 ;  /* 0x0000000bff0a7e24 */ /* 0x000fe2000f8e00ff */
[----:B------:R-:W-:Y:S01]  /*1860*/  UIADD3 UR11, UP0, UPT, UR11, 0x8, URZ ;  /* 0x000000080b0b7890 */ /* 0x000fe2000ff1e0ff */
[----:B------:R-:W-:Y:S01]  /*1870*/  IMAD.U32 R11, RZ, RZ, UR12 ;  /* 0x0000000cff0b7e24 */ /* 0x000fe2000f8e00ff */
[----:B------:R-:W-:Y:S01]  /*1880*/  ISETP.NE.AND.EX P0, PT, RZ, UR9, PT, P0 ;  /* 0x00000009ff007c0c */ /* 0x000fe2000bf05300 */
[----:B------:R-:W-:Y:S01]  /*1890*/  DADD R14, -RZ, -R14 ;  /* 0x00000000ff0e7229 */ /* 0x000fe2000000090e */
[----:B------:R-:W-:Y:S02]  /*18a0*/  UIADD3 UR10, UP1, UPT, UR10, UR18, URZ ;  /* 0x000000120a0a7290 */ /* 0x000fe4000ff3e0ff */
[----:B------:R-:W-:Y:S02]  /*18b0*/  UIADD3.X UR12, UPT, UPT, URZ, UR12, URZ, UP0, !UPT ;  /* 0x0000000cff0c7290 */ /* 0x000fe400087fe4ff */
[----:B------:R-:W-:-:S05]  /*18c0*/  UIADD3.X UR9, UPT, UPT, UR9, UR19, URZ, UP1, !UPT ;  /* 0x0000001309097290 */ /* 0x000fca0008ffe4ff */
[----:B------:R-:W-:Y:S02]  /*18d0*/  FSEL R8, R14, RZ, P0 ;  /* 0x000000ff0e087208 */ /* 0x000fe40000000000 */
[----:B------:R-:W-:Y:S02]  /*18e0*/  FSEL R9, R15, -1.875, P0 ;  /* 0xbff000000f097808 */ /* 0x000fe40000000000 */
[----:B------:R-:W-:-:S04]  /*18f0*/  IADD3 R6, P0, PT, R6, 0x1, RZ ;  /* 0x0000000106067810 */ /* 0x000fc80007f1e0ff */
[----:B------:R-:W0:Y:S01]  /*1900*/  F2I.U64.F64.TRUNC R8, R8 ;  /* 0x0000000800087311 */ /* 0x000e22000030d800 */
[----:B------:R-:W-:Y:S01]  /*1910*/  IMAD.X R7, RZ, RZ, R7, P0 ;  /* 0x000000ffff077224 */ /* 0x000fe200000e0607 */
[----:B------:R-:W-:-:S04]  /*1920*/  ISETP.NE.U32.AND P0, PT, R6, RZ, PT ;  /* 0x000000ff0600720c */ /* 0x000fc80003f05070 */
[----:B------:R-:W-:Y:S01]  /*1930*/  ISETP.NE.AND.EX P0, PT, R7, RZ, PT, P0 ;  /* 0x000000ff0700720c */ /* 0x000fe20003f05300 */
[----:B0-----:R2:W-:-:S12]  /*1940*/  STG.E.64 desc[UR20][R10.64], R8 ;  /* 0x000000080a007986 */ /* 0x0015d8000c101b14 */
[----:B------:R-:W-:Y:S05]  /*1950*/  @P0 BRA `(.L_x_30) ;  /* 0xfffffffc00980947 */ /* 0x000fea000383ffff */
.L_x_28:
        /* <DEDUP_REMOVED lines=26> */
.L_x_35:
        /* <DEDUP_REMOVED lines=13> */
.L_x_31:
[----:B------:R-:W-:Y:S01]  /*1bd0*/  IMAD.MOV.U32 R12, RZ, RZ, R14 ;  /* 0x000000ffff0c7224 */ /* 0x000fe200078e000e */
[----:B------:R-:W-:Y:S01]  /*1be0*/  ISETP.NE.U32.AND P0, PT, R20, RZ, PT ;  /* 0x000000ff1400720c */ /* 0x000fe20003f05070 */
[----:B------:R-:W-:Y:S03]  /*1bf0*/  BSSY.RECONVERGENT B0, `(.L_x_32) ;  /* 0x000000d000007945 */ /* 0x000fe60003800200 */
[----:B------:R-:W-:Y:S01]  /*1c00*/  ISETP.NE.AND.EX P0, PT, R39, RZ, PT, P0 ;  /* 0x000000ff2700720c */ /* 0x000fe20003f05300 */
[----:B------:R-:W-:-:S10]  /*1c10*/  DADD R12, -RZ, -R12 ;  /* 0x00000000ff0c7229 */ /* 0x000fd4000000090c */
[----:B------:R-:W-:Y:S02]  /*1c20*/  FSEL R16, R12, RZ, P0 ;  /* 0x000000ff0c107208 */ /* 0x000fe40000000000 */
[----:B------:R-:W-:Y:S02]  /*1c30*/  FSEL R17, R13, -1.875, P0 ;  /* 0xbff000000d117808 */ /* 0x000fe40000000000 */
        /* <DEDUP_REMOVED lines=9> */
.L_x_32:
[----:B------:R-:W-:Y:S01]  /*1cd0*/  IMAD.MOV.U32 R12, RZ, RZ, R14 ;  /* 0x000000ffff0c7224 */ /* 0x000fe200078e000e */
[----:B------:R-:W-:Y:S01]  /*1ce0*/  ISETP.NE.U32.AND P0, PT, R20, RZ, PT ;  /* 0x000000ff1400720c */ /* 0x000fe20003f05070 */
[-C--:B------:R-:W-:Y:S01]  /*1cf0*/  IMAD R10, R15, R4.reuse, RZ ;  /* 0x000000040f0a7224 */ /* 0x080fe200078e02ff */
[----:B------:R-:W-:Y:S02]  /*1d00*/  BSSY.RECONVERGENT B0, `(.L_x_33) ;  /* 0x000000f000007945 */ /* 0x000fe40003800200 */
[----:B------:R-:W-:Y:S01]  /*1d10*/  ISETP.NE.AND.EX P0, PT, R21, RZ, PT, P0 ;  /* 0x000000ff1500720c */ /* 0x000fe20003f05300 */
[----:B------:R-:W-:Y:S01]  /*1d20*/  DADD R12, -RZ, -R12 ;  /* 0x00000000ff0c7229 */ /* 0x000fe2000000090c */
[C---:B------:R-:W-:Y:S02]  /*1d30*/  IMAD R39, R7.reuse, R5, R10 ;  /* 0x0000000507277224 */ /* 0x040fe400078e020a */
[----:B------:R-:W-:-:S04]  /*1d40*/  IMAD.WIDE.U32 R20, R7, R4, UR4 ;  /* 0x0000000407147e25 */ /* 0x000fc8000f8e0004 */
[----:B------:R-:W-:Y:S02]  /*1d50*/  IMAD.IADD R39, R21, 0x1, R39 ;  /* 0x0000000115277824 */ /* 0x000fe400078e0227 */
[----:B------:R-:W-:Y:S01]  /*1d60*/  IMAD.MOV.U32 R38, RZ, RZ, R20 ;  /* 0x000000ffff267224 */ /* 0x000fe200078e0014 */
[----:B------:R-:W-:Y:S02]  /*1d70*/  FSEL R16, R12, RZ, P0 ;  /* 0x000000ff0c107208 */ /* 0x000fe40000000000 */
[----:B------:R-:W-:Y:S02]  /*1d80*/  FSEL R17, R13, -1.875, P0 ;  /* 0xbff000000d117808 */ /* 0x000fe40000000000 */
[----:B------:R-:W0:Y:S08]  /*1d90*/  I2F.F64.U64 R12, R38 ;  /* 0x00000026000c7312 */ /* 0x000e300000301800 */
[----:B------:R-:W1:Y:S01]  /*1da0*/  F2I.U64.F64.TRUNC R16, R16 ;  /* 0x0000001000107311 */ /* 0x000e62000030d800 */
[----:B0-----:R-:W-:Y:S01]  /*1db0*/  IMAD.MOV.U32 R14, RZ, RZ, R12 ;  /* 0x000000ffff0e7224 */ /* 0x001fe200078e000c */
[----:B------:R-:W-:Y:S01]  /*1dc0*/  MOV R12, 0x1df0 ;  /* 0x00001df0000c7802 */ /* 0x000fe20000000f00 */
[----:B-1----:R0:W-:Y:S06]  /*1dd0*/  STG.E.64 desc[UR20][R40.64+-0x8], R16 ;  /* 0xfffff81028007986 */ /* 0x0021ec000c101b14 */
[----:B0-----:R-:W-:Y:S05]  /*1de0*/  CALL.REL.NOINC `($geomspace_u64$__internal_accurate_pow) ;  /* 0x0000000000987944 */ /* 0x001fea0003c00000 */
[----:B------:R-:W-:Y:S05]  /*1df0*/  BSYNC.RECONVERGENT B0 ;  /* 0x0000000000007941 */ /* 0x000fea0003800200 */
.L_x_33:
[----:B------:R-:W-:Y:S01]  /*1e00*/  IMAD.MOV.U32 R12, RZ, RZ, R14 ;  /* 0x000000ffff0c7224 */ /* 0x000fe200078e000e */
[----:B------:R-:W-:Y:S01]  /*1e10*/  ISETP.NE.U32.AND P0, PT, R20, RZ, PT ;  /* 0x000000ff1400720c */ /* 0x000fe20003f05070 */
[-C--:B------:R-:W-:Y:S01]  /*1e20*/  IMAD R10, R11, R4.reuse, RZ ;  /* 0x000000040b0a7224 */ /* 0x080fe200078e02ff */
[----:B------:R-:W-:Y:S01]  /*1e30*/  BSSY.RECONVERGENT B0, `(.L_x_34) ;  /* 0x000000f000007945 */ /* 0x000fe20003800200 */
[C---:B------:R-:W-:Y:S01]  /*1e40*/  IMAD.WIDE.U32 R20, R6.reuse, R4, UR4 ;  /* 0x0000000406147e25 */ /* 0x040fe2000f8e0004 */
[----:B------:R-:W-:Y:S01]  /*1e50*/  ISETP.NE.AND.EX P0, PT, R39, RZ, PT, P0 ;  /* 0x000000ff2700720c */ /* 0x000fe20003f05300 */
[----:B------:R-:W-:Y:S02]  /*1e60*/  DADD R12, -RZ, -R12 ;  /* 0x00000000ff0c7229 */ /* 0x000fe4000000090c */
[----:B------:R-:W-:Y:S02]  /*1e70*/  IMAD R39, R6, R5, R10 ;  /* 0x0000000506277224 */ /* 0x000fe400078e020a */
[----:B------:R-:W-:-:S02]  /*1e80*/  IMAD.MOV.U32 R38, RZ, RZ, R20 ;  /* 0x000000ffff267224 */ /* 0x000fc400078e0014 */
[----:B------:R-:W-:-:S04]  /*1e90*/  IMAD.IADD R39, R21, 0x1, R39 ;  /* 0x0000000115277824 */ /* 0x000fc800078e0227 */
        /* <DEDUP_REMOVED lines=9> */
.L_x_34:
[----:B------:R-:W-:Y:S01]  /*1f30*/  IMAD.MOV.U32 R12, RZ, RZ, R14 ;  /* 0x000000ffff0c7224 */ /* 0x000fe200078e000e */
[----:B------:R-:W-:Y:S01]  /*1f40*/  ISETP.NE.U32.AND P0, PT, R20, RZ, PT ;  /* 0x000000ff1400720c */ /* 0x000fe20003f05070 */
[----:B------:R-:W-:Y:S01]  /*1f50*/  ULEA UR4, UP0, UR6, UR4, 0x2 ;  /* 0x0000000406047291 */ /* 0x000fe2000f8010ff */
[----:B------:R-:W-:Y:S02]  /*1f60*/  IADD3 R10, P1, PT, R40, 0x20, RZ ;  /* 0x00000020280a7810 */ /* 0x000fe40007f3e0ff */
[----:B------:R-:W-:Y:S01]  /*1f70*/  ISETP.NE.AND.EX P0, PT, R39, RZ, PT, P0 ;  /* 0x000000ff2700720c */ /* 0x000fe20003f05300 */
[----:B------:R-:W-:Y:S01]  /*1f80*/  DADD R12, -RZ, -R12 ;  /* 0x00000000ff0c7229 */ /* 0x000fe2000000090c */
[----:B------:R-:W-:Y:S01]  /*1f90*/  UIADD3.X UR5, UPT, UPT, UR5, UR8, URZ, UP0, !UPT ;  /* 0x0000000805057290 */ /* 0x000fe200087fe4ff */
[----:B------:R-:W-:-:S08]  /*1fa0*/  IMAD.X R17, RZ, RZ, R41, P1 ;  /* 0x000000ffff117224 */ /* 0x000fd000008e0629 */
[----:B------:R-:W-:Y:S02]  /*1fb0*/  FSEL R12, R12, RZ, P0 ;  /* 0x000000ff0c0c7208 */ /* 0x000fe40000000000 */
[----:B------:R-:W-:Y:S02]  /*1fc0*/  FSEL R13, R13, -1.875, P0 ;  /* 0xbff000000d0d7808 */ /* 0x000fe40000000000 */
        /* <DEDUP_REMOVED lines=8> */
        .type           $geomspace_u64$__internal_accurate_pow,@function
        .size           $geomspace_u64$__internal_accurate_pow,(.L_x_459 - $geomspace_u64$__internal_accurate_pow)
$geomspace_u64$__internal_accurate_pow:
[----:B------:R-:W0:Y:S01]  /*2050*/  MUFU.RCP64H R33, 2.25 ;  /* 0x4002000000217908 */ /* 0x000e220000001800 */
[----:B------:R-:W-:Y:S01]  /*2060*/  IMAD.MOV.U32 R16, RZ, RZ, 0x0 ;  /* 0x00000000ff107424 */ /* 0x000fe200078e00ff */
[----:B------:R-:W-:Y:S01]  /*2070*/  UMOV UR14, 0x7d2cafe2 ;  /* 0x7d2cafe2000e7882 */ /* 0x000fe20000000000 */
[----:B------:R-:W-:Y:S01]  /*2080*/  IMAD.MOV.U32 R17, RZ, RZ, 0x40020000 ;  /* 0x40020000ff117424 */ /* 0x000fe200078e00ff */
[----:B------:R-:W-:Y:S01]  /*2090*/  UMOV UR15, 0x3eb0f5ff ;  /* 0x3eb0f5ff000f7882 */ /* 0x000fe20000000000 */
[----:B------:R-:W-:-:S06]  /*20a0*/  IMAD.MOV.U32 R32, RZ, RZ, RZ ;  /* 0x000000ffff207224 */ /* 0x000fcc00078e00ff */
[----:B0-----:R-:W-:-:S08]  /*20b0*/  DFMA R16, R32, -R16, 1 ;  /* 0x3ff000002010742b */ /* 0x001fd00000000810 */
[----:B------:R-:W-:-:S08]  /*20c0*/  DFMA R16, R16, R16, R16 ;  /* 0x000000101010722b */ /* 0x000fd00000000010 */
[----:B------:R-:W-:Y:S01]  /*20d0*/  DFMA R32, R32, R16, R32 ;  /* 0x000000102020722b */ /* 0x000fe20000000020 */
[----:B------:R-:W-:Y:S02]  /*20e0*/  IMAD.MOV.U32 R16, RZ, RZ, 0x41ad3b5a ;  /* 0x41ad3b5aff107424 */ /* 0x000fe400078e00ff */
[----:B------:R-:W-:-:S05]  /*20f0*/  IMAD.MOV.U32 R17, RZ, RZ, 0x3ed0f5d2 ;  /* 0x3ed0f5d2ff117424 */ /* 0x000fca00078e00ff */
[----:B------:R-:W-:-:S08]  /*2100*/  DMUL R18, R32, 0.25 ;  /* 0x3fd0000020127828 */ /* 0x000fd00000000000 */
[----:B------:R-:W-:-:S08]  /*2110*/  DFMA R18, R32, 0.25, R18 ;  /* 0x3fd000002012782b */ /* 0x000fd00000000012 */
[CC--:B------:R-:W-:Y:S02]  /*2120*/  DMUL R28, R18.reuse, R18.reuse ;  /* 0x00000012121c7228 */ /* 0x0c0fe40000000000 */
[----:B------:R-:W-:-:S06]  /*2130*/  DMUL R34, R18, R18 ;  /* 0x0000001212227228 */ /* 0x000fcc0000000000 */
[----:B------:R-:W-:Y:S01]  /*2140*/  DFMA R16, R28, UR14, R16 ;  /* 0x0000000e1c107c2b */ /* 0x000fe20008000010 */
[----:B------:R-:W-:Y:S01]  /*2150*/  UMOV UR14, 0x75488a3f ;  /* 0x75488a3f000e7882 */ /* 0x000fe20000000000 */
[----:B------:R-:W-:-:S06]  /*2160*/  UMOV UR15, 0x3ef3b20a ;  /* 0x3ef3b20a000f7882 */ /* 0x000fcc0000000000 */
[----:B------:R-:W-:Y:S01]  /*2170*/  DFMA R26, R28, R16, UR14 ;  /* 0x0000000e1c1a7e2b */ /* 0x000fe20008000010 */
[----:B------:R-:W-:Y:S01]  /*2180*/  UMOV UR14, 0xe4faecd5 ;  /* 0xe4faecd5000e7882 */ /* 0x000fe20000000000 */
[----:B------:R-:W-:Y:S01]  /*2190*/  UMOV UR15, 0x3f1745cd ;  /* 0x3f1745cd000f7882 */ /* 0x000fe20000000000 */
[----:B------:R-:W-:-:S05]  /*21a0*/  DADD R16, -R18, 0.25 ;  /* 0x3fd0000012107429 */ /* 0x000fca0000000100 */
[----:B------:R-:W-:Y:S01]  /*21b0*/  DFMA R26, R28, R26, UR14 ;  /* 0x0000000e1c1a7e2b */ /* 0x000fe2000800001a */
[----:B------:R-:W-:Y:S01]  /*21c0*/  UMOV UR14, 0x258a578b ;  /* 0x258a578b000e7882 */ /* 0x000fe20000000000 */
[----:B------:R-:W-:Y:S01]  /*21d0*/  UMOV UR15, 0x3f3c71c7 ;  /* 0x3f3c71c7000f7882 */ /* 0x000fe20000000000 */
[----:B------:R-:W-:-:S05]  /*21e0*/  DADD R16, R16, R16 ;  /* 0x0000000010107229 */ /* 0x000fca0000000010 */
[----:B------:R-:W-:Y:S01]  /*21f0*/  DFMA R26, R28, R26, UR14 ;  /* 0x0000000e1c1a7e2b */ /* 0x000fe2000800001a */
[----:B------:R-:W-:Y:S01]  /*2200*/  UMOV UR14, 0x9242b910 ;  /* 0x9242b910000e7882 */ /* 0x000fe20000000000 */
[----:B------:R-:W-:Y:S01]  /*2210*/  UMOV UR15, 0x3f624924 ;  /* 0x3f624924000f7882 */ /* 0x000fe20000000000 */
[----:B------:R-:W-:-:S05]  /*2220*/  DFMA R16, -R18, 0.25, R16 ;  /* 0x3fd000001210782b */ /* 0x000fca0000000110 */
[----:B------:R-:W-:Y:S01]  /*2230*/  DFMA R26, R28, R26, UR14 ;  /* 0x0000000e1c1a7e2b */ /* 0x000fe2000800001a */
[----:B------:R-:W-:Y:S01]  /*2240*/  UMOV UR14, 0x99999dfb ;  /* 0x99999dfb000e7882 */ /* 0x000fe20000000000 */
[----:B------:R-:W-:Y:S01]  /*2250*/  UMOV UR15, 0x3f899999 ;  /* 0x3f899999000f7882 */ /* 0x000fe20000000000 */
[----:B------:R-:W-:Y:S02]  /*2260*/  DMUL R16, R32, R16 ;  /* 0x0000001020107228 */ /* 0x000fe40000000000 */
[----:B------:R-:W-:-:S03]  /*2270*/  DFMA R32, R18, R18, -R34 ;  /* 0x000000121220722b */ /* 0x000fc60000000822 */
[----:B------:R-:W-:Y:S01]  /*2280*/  DFMA R26, R28, R26, UR14 ;  /* 0x0000000e1c1a7e2b */ /* 0x000fe2000800001a */
[----:B------:R-:W-:Y:S01]  /*2290*/  UMOV UR14, 0x55555555 ;  /* 0x55555555000e7882 */ /* 0x000fe20000000000 */
[----:B------:R-:W-:-:S06]  /*22a0*/  UMOV UR15, 0x3fb55555 ;  /* 0x3fb55555000f7882 */ /* 0x000fcc0000000000 */
[----:B------:R-:W-:-:S08]  /*22b0*/  DFMA R30, R28, R26, UR14 ;  /* 0x0000000e1c1e7e2b */ /* 0x000fd0000800001a */
[----:B------:R-:W-:Y:S01]  /*22c0*/  DADD R24, -R30, UR14 ;  /* 0x0000000e1e187e29 */ /* 0x000fe20008000100 */
[----:B------:R-:W-:Y:S01]  /*22d0*/  UMOV UR14, 0xb9e7b0 ;  /* 0x00b9e7b0000e7882 */ /* 0x000fe20000000000 */
[----:B------:R-:W-:-:S06]  /*22e0*/  UMOV UR15, 0x3c46a4cb ;  /* 0x3c46a4cb000f7882 */ /* 0x000fcc0000000000 */
[----:B------:R-:W-:Y:S02]  /*22f0*/  DFMA R24, R28, R26, R24 ;  /* 0x0000001a1c18722b */ /* 0x000fe40000000018 */
[----:B------:R-:W-:Y:S01]  /*2300*/  DMUL R26, R18, R34 ;  /* 0x00000022121a7228 */ /* 0x000fe20000000000 */
[----:B------:R-:W-:Y:S02]  /*2310*/  VIADD R29, R17, 0x100000 ;  /* 0x00100000111d7836 */ /* 0x000fe40000000000 */
[----:B------:R-:W-:-:S03]  /*2320*/  IMAD.MOV.U32 R28, RZ, RZ, R16 ;  /* 0x000000ffff1c7224 */ /* 0x000fc600078e0010 */
[----:B------:R-:W-:Y:S01]  /*2330*/  DADD R24, R24, -UR14 ;  /* 0x8000000e18187e29 */ /* 0x000fe20008000000 */
[----:B------:R-:W-:Y:S01]  /*2340*/  UMOV UR14, 0x0 ;  /* 0x00000000000e7882 */ /* 0x000fe20000000000 */
[C---:B------:R-:W-:Y:S01]  /*2350*/  DFMA R36, R18.reuse, R34, -R26 ;  /* 0x000000221224722b */ /* 0x040fe2000000081a */
[----:B------:R-:W-:Y:S01]  /*2360*/  UMOV UR15, 0x40080000 ;  /* 0x40080000000f7882 */ /* 0x000fe20000000000 */
[----:B------:R-:W-:-:S04]  /*2370*/  DFMA R32, R18, R28, R32 ;  /* 0x0000001c1220722b */ /* 0x000fc80000000020 */
[----:B------:R-:W-:Y:S02]  /*2380*/  DADD R28, R30, R24 ;  /* 0x000000001e1c7229 */ /* 0x000fe40000000018 */
[----:B------:R-:W-:-:S06]  /*2390*/  DFMA R36, R16, R34, R36 ;  /* 0x000000221024722b */ /* 0x000fcc0000000024 */
[----:B------:R-:W-:Y:S02]  /*23a0*/  DMUL R34, R28, R26 ;  /* 0x0000001a1c227228 */ /* 0x000fe40000000000 */
[----:B------:R-:W-:Y:S02]  /*23b0*/  DFMA R32, R18, R32, R36 ;  /* 0x000000201220722b */ /* 0x000fe40000000024 */
[----:B------:R-:W-:-:S04]  /*23c0*/  DADD R30, R30, -R28 ;  /* 0x000000001e1e7229 */ /* 0x000fc8000000081c */
[----:B------:R-:W-:-:S04]  /*23d0*/  DFMA R36, R28, R26, -R34 ;  /* 0x0000001a1c24722b */ /* 0x000fc80000000822 */
[----:B------:R-:W-:-:S04]  /*23e0*/  DADD R30, R24, R30 ;  /* 0x00000000181e7229 */ /* 0x000fc8000000001e */
[----:B------:R-:W-:Y:S01]  /*23f0*/  DFMA R32, R28, R32, R36 ;  /* 0x000000201c20722b */ /* 0x000fe20000000024 */
[----:B------:R-:W-:Y:S02]  /*2400*/  IMAD.MOV.U32 R28, RZ, RZ, -0x105c611 ;  /* 0xfefa39efff1c7424 */ /* 0x000fe400078e00ff */
[----:B------:R-:W-:-:S05]  /*2410*/  IMAD.MOV.U32 R29, RZ, RZ, 0x3fe62e42 ;  /* 0x3fe62e42ff1d7424 */ /* 0x000fca00078e00ff */
[----:B------:R-:W-:-:S08]  /*2420*/  DFMA R30, R30, R26, R32 ;  /* 0x0000001a1e1e722b */ /* 0x000fd00000000020 */
[----:B------:R-:W-:-:S08]  /*2430*/  DADD R24, R34, R30 ;  /* 0x0000000022187229 */ /* 0x000fd0000000001e */
[--C-:B------:R-:W-:Y:S02]  /*2440*/  DADD R26, R18, R24.reuse ;  /* 0x00000000121a7229 */ /* 0x100fe40000000018 */
[----:B------:R-:W-:-:S06]  /*2450*/  DADD R34, R34, -R24 ;  /* 0x0000000022227229 */ /* 0x000fcc0000000818 */
[----:B------:R-:W-:Y:S02]  /*2460*/  DADD R18, R18, -R26 ;  /* 0x0000000012127229 */ /* 0x000fe4000000081a */
[----:B------:R-:W-:-:S06]  /*2470*/  DADD R34, R30, R34 ;  /* 0x000000001e227229 */ /* 0x000fcc0000000022 */
[----:B------:R-:W-:Y:S01]  /*2480*/  DADD R18, R24, R18 ;  /* 0x0000000018127229 */ /* 0x000fe20000000012 */
[----:B------:R-:W-:Y:S02]  /*2490*/  IMAD.MOV.U32 R24, RZ, RZ, -0x105c611 ;  /* 0xfefa39efff187424 */ /* 0x000fe400078e00ff */
[----:B------:R-:W-:-:S05]  /*24a0*/  IMAD.MOV.U32 R25, RZ, RZ, 0x3fe62e42 ;  /* 0x3fe62e42ff197424 */ /* 0x000fca00078e00ff */
[----:B------:R-:W-:-:S08]  /*24b0*/  DADD R18, R34, R18 ;  /* 0x0000000022127229 */ /* 0x000fd00000000012 */
[----:B------:R-:W-:-:S08]  /*24c0*/  DADD R18, R16, R18 ;  /* 0x0000000010127229 */ /* 0x000fd00000000012 */
[----:B------:R-:W-:-:S08]  /*24d0*/  DADD R16, R26, R18 ;  /* 0x000000001a107229 */ /* 0x000fd00000000012 */
[--C-:B------:R-:W-:Y:S02]  /*24e0*/  DFMA R28, R28, UR14, R16.reuse ;  /* 0x0000000e1c1c7c2b */ /* 0x100fe40008000010 */
[----:B------:R-:W-:-:S06]  /*24f0*/  DADD R30, R26, -R16 ;  /* 0x000000001a1e7229 */ /* 0x000fcc0000000810 */
[----:B------:R-:W-:Y:S02]  /*2500*/  DFMA R26, -R24, 3, R28 ;  /* 0x40080000181a782b */ /* 0x000fe4000000011c */
[----:B------:R-:W-:Y:S01]  /*2510*/  DADD R30, R18, R30 ;  /* 0x00000000121e7229 */ /* 0x000fe2000000001e */
[----:B------:R-:W-:-:S05]  /*2520*/  LOP3.LUT R18, R13, 0xff0fffff, RZ, 0xc0, !PT ;  /* 0xff0fffff0d127812 */ /* 0x000fca00078ec0ff */
[----:B------:R-:W-:Y:S01]  /*2530*/  DADD R26, -R16, R26 ;  /* 0x00000000101a7229 */ /* 0x000fe2000000011a */
[----:B------:R-:W-:-:S05]  /*2540*/  IMAD.SHL.U32 R16, R13, 0x2, RZ ;  /* 0x000000020d107824 */ /* 0x000fca00078e00ff */
[----:B------:R-:W-:Y:S02]  /*2550*/  ISETP.GT.U32.AND P0, PT, R16, -0x2000001, PT ;  /* 0xfdffffff1000780c */ /* 0x000fe40003f04070 */
[----:B------:R-:W-:Y:S01]  /*2560*/  DADD R30, R30, -R26 ;  /* 0x000000001e1e7229 */ /* 0x000fe2000000081a */
[----:B------:R-:W-:Y:S02]  /*2570*/  IMAD.MOV.U32 R26, RZ, RZ, 0x3b39803f ;  /* 0x3b39803fff1a7424 */ /* 0x000fe400078e00ff */
[----:B------:R-:W-:-:S06]  /*2580*/  IMAD.MOV.U32 R27, RZ, RZ, 0x3c7abc9e ;  /* 0x3c7abc9eff1b7424 */ /* 0x000fcc00078e00ff */
[----:B------:R-:W-:Y:S01]  /*2590*/  DFMA R26, R26, UR14, R30 ;  /* 0x0000000e1a1a7c2b */ /* 0x000fe2000800001e */
[----:B------:R-:W-:Y:S01]  /*25a0*/  UMOV UR14, 0x3b39803f ;  /* 0x3b39803f000e7882 */ /* 0x000fe20000000000 */
[----:B------:R-:W-:Y:S01]  /*25b0*/  SEL R31, R18, R13, P0 ;  /* 0x0000000d121f7207 */ /* 0x000fe20000000000 */
[----:B------:R-:W-:Y:S01]  /*25c0*/  IMAD.MOV.U32 R30, RZ, RZ, R14 ;  /* 0x000000ffff1e7224 */ /* 0x000fe200078e000e */
[----:B------:R-:W-:-:S04]  /*25d0*/  UMOV UR15, 0x3c7abc9e ;  /* 0x3c7abc9e000f7882 */ /* 0x000fc80000000000 */
[----:B------:R-:W-:-:S08]  /*25e0*/  DADD R16, R28, R26 ;  /* 0x000000001c107229 */ /* 0x000fd0000000001a */
[----:B------:R-:W-:Y:S02]  /*25f0*/  DADD R28, R28, -R16 ;  /* 0x000000001c1c7229 */ /* 0x000fe40000000810 */
[----:B------:R-:W-:-:S06]  /*2600*/  DMUL R18, R16, R30 ;  /* 0x0000001e10127228 */ /* 0x000fcc0000000000 */
[----:B------:R-:W-:Y:S02]  /*2610*/  DADD R28, R26, R28 ;  /* 0x000000001a1c7229 */ /* 0x000fe4000000001c */
[----:B------:R-:W-:Y:S01]  /*2620*/  DFMA R16, R16, R30, -R18 ;  /* 0x0000001e1010722b */ /* 0x000fe20000000812 */
[----:B------:R-:W-:Y:S02]  /*2630*/  IMAD.MOV.U32 R26, RZ, RZ, 0x652b82fe ;  /* 0x652b82feff1a7424 */ /* 0x000fe400078e00ff */
[----:B------:R-:W-:-:S05]  /*2640*/  IMAD.MOV.U32 R27, RZ, RZ, 0x3ff71547 ;  /* 0x3ff71547ff1b7424 */ /* 0x000fca00078e00ff */
[----:B------:R-:W-:-:S08]  /*2650*/  DFMA R30, R28, R30, R16 ;  /* 0x0000001e1c1e722b */ /* 0x000fd00000000010 */
[----:B------:R-:W-:-:S08]  /*2660*/  DADD R28, R18, R30 ;  /* 0x00000000121c7229 */ /* 0x000fd0000000001e */
[----:B------:R-:W-:Y:S02]  /*2670*/  DFMA R26, R28, R26, 6.75539944105574400000e+15 ;  /* 0x433800001c1a742b */ /* 0x000fe4000000001a */
[----:B------:R-:W-:Y:S01]  /*2680*/  FSETP.GEU.AND P0, PT, |R29|, 4.1917929649353027344, PT ;  /* 0x4086232b1d00780b */ /* 0x000fe20003f0e200 */
[----:B------:R-:W-:-:S05]  /*2690*/  DADD R18, R18, -R28 ;  /* 0x0000000012127229 */ /* 0x000fca000000081c */
[----:B------:R-:W-:-:S03]  /*26a0*/  DADD R16, R26, -6.75539944105574400000e+15 ;  /* 0xc33800001a107429 */ /* 0x000fc60000000000 */
[----:B------:R-:W-:-:S05]  /*26b0*/  DADD R18, R30, R18 ;  /* 0x000000001e127229 */ /* 0x000fca0000000012 */
[----:B------:R-:W-:-:S08]  /*26c0*/  DFMA R24, R16, -R24, R28 ;  /* 0x800000181018722b */ /* 0x000fd0000000001c */
[----:B------:R-:W-:Y:S01]  /*26d0*/  DFMA R24, R16, -UR14, R24 ;  /* 0x8000000e10187c2b */ /* 0x000fe20008000018 */
[----:B------:R-:W-:Y:S01]  /*26e0*/  UMOV UR14, 0x69ce2bdf ;  /* 0x69ce2bdf000e7882 */ /* 0x000fe20000000000 */
[----:B------:R-:W-:Y:S01]  /*26f0*/  IMAD.MOV.U32 R16, RZ, RZ, -0x35dec16 ;  /* 0xfca213eaff107424 */ /* 0x000fe200078e00ff */
[----:B------:R-:W-:Y:S01]  /*2700*/  UMOV UR15, 0x3e5ade15 ;  /* 0x3e5ade15000f7882 */ /* 0x000fe20000000000 */
[----:B------:R-:W-:-:S06]  /*2710*/  IMAD.MOV.U32 R17, RZ, RZ, 0x3e928af3 ;  /* 0x3e928af3ff117424 */ /* 0x000fcc00078e00ff */
[----:B------:R-:W-:Y:S01]  /*2720*/  DFMA R16, R24, UR14, R16 ;  /* 0x0000000e18107c2b */ /* 0x000fe20008000010 */
[----:B------:R-:W-:Y:S01]  /*2730*/  UMOV UR14, 0x62401315 ;  /* 0x62401315000e7882 */ /* 0x000fe20000000000 */
[----:B------:R-:W-:-:S06]  /*2740*/  UMOV UR15, 0x3ec71dee ;  /* 0x3ec71dee000f7882 */ /* 0x000fcc0000000000 */
[----:B------:R-:W-:Y:S01]  /*2750*/  DFMA R16, R24, R16, UR14 ;  /* 0x0000000e18107e2b */ /* 0x000fe20008000010 */
        /* <DEDUP_REMOVED lines=20> */
[----:B------:R-:W-:-:S08]  /*28a0*/  DFMA R16, R24, R16, UR14 ;  /* 0x0000000e18107e2b */ /* 0x000fd00008000010 */
[----:B------:R-:W-:-:S08]  /*28b0*/  DFMA R16, R24, R16, 1 ;  /* 0x3ff000001810742b */ /* 0x000fd00000000010 */
[----:B------:R-:W-:-:S10]  /*28c0*/  DFMA R16, R24, R16, 1 ;  /* 0x3ff000001810742b */ /* 0x000fd40000000010 */
[----:B------:R-:W-:Y:S02]  /*28d0*/  IMAD R25, R26, 0x100000, R17 ;  /* 0x001000001a197824 */ /* 0x000fe400078e0211 */
[----:B------:R-:W-:Y:S01]  /*28e0*/  IMAD.MOV.U32 R24, RZ, RZ, R16 ;  /* 0x000000ffff187224 */ /* 0x000fe200078e0010 */
[----:B------:R-:W-:Y:S06]  /*28f0*/  @!P0 BRA `(.L_x_36) ;  /* 0x0000000000308947 */ /* 0x000fec0003800000 */
[----:B------:R-:W-:Y:S01]  /*2900*/  FSETP.GEU.AND P2, PT, |R29|, 4.2275390625, PT ;  /* 0x408748001d00780b */ /* 0x000fe20003f4e200 */
[C---:B------:R-:W-:Y:S02]  /*2910*/  DADD R24, R28.reuse, +INF ;  /* 0x7ff000001c187429 */ /* 0x040fe40000000000 */
[----:B------:R-:W-:-:S08]  /*2920*/  DSETP.GEU.AND P0, PT, R28, RZ, PT ;  /* 0x000000ff1c00722a */ /* 0x000fd00003f0e000 */
[----:B------:R-:W-:Y:S02]  /*2930*/  FSEL R24, R24, RZ, P0 ;  /* 0x000000ff18187208 */ /* 0x000fe40000000000 */
[----:B------:R-:W-:Y:S02]  /*2940*/  @!P2 LEA.HI R13, R26, R26, RZ, 0x1 ;  /* 0x0000001a1a0da211 */ /* 0x000fe400078f08ff */
[----:B------:R-:W-:Y:S02]  /*2950*/  FSEL R25, R25, RZ, P0 ;  /* 0x000000ff19197208 */ /* 0x000fe40000000000 */
[----:B------:R-:W-:-:S05]  /*2960*/  @!P2 SHF.R.S32.HI R13, RZ, 0x1, R13 ;  /* 0x00000001ff0da819 */ /* 0x000fca000001140d */
[----:B------:R-:W-:Y:S02]  /*2970*/  @!P2 IMAD.IADD R14, R26, 0x1, -R13 ;  /* 0x000000011a0ea824 */ /* 0x000fe400078e0a0d */
[----:B------:R-:W-:Y:S02]  /*2980*/  @!P2 IMAD R17, R13, 0x100000, R17 ;  /* 0x001000000d11a824 */ /* 0x000fe400078e0211 */
[----:B------:R-:W-:Y:S01]  /*2990*/  @!P2 IMAD.MOV.U32 R26, RZ, RZ, RZ ;  /* 0x000000ffff1aa224 */ /* 0x000fe200078e00ff */
[----:B------:R-:W-:-:S06]  /*29a0*/  @!P2 LEA R27, R14, 0x3ff00000, 0x14 ;  /* 0x3ff000000e1ba811 */ /* 0x000fcc00078ea0ff */
[----:B------:R-:W-:-:S11]  /*29b0*/  @!P2 DMUL R24, R16, R26 ;  /* 0x0000001a1018a228 */ /* 0x000fd60000000000 */
.L_x_36:
[----:B------:R-:W-:Y:S01]  /*29c0*/  DFMA R18, R18, R24, R24 ;  /* 0x000000181212722b */ /* 0x000fe20000000018 */
[----:B------:R-:W-:Y:S01]  /*29d0*/  IMAD.MOV.U32 R16, RZ, RZ, R12 ;  /* 0x000000ffff107224 */ /* 0x000fe200078e000c */
[----:B------:R-:W-:Y:S01]  /*29e0*/  DSETP.NEU.AND P0, PT, |R24|, +INF , PT ;  /* 0x7ff000001800742a */ /* 0x000fe20003f0d200 */
[----:B------:R-:W-:-:S07]  /*29f0*/  IMAD.MOV.U32 R17, RZ, RZ, 0x0 ;  /* 0x00000000ff117424 */ /* 0x000fce00078e00ff */
[----:B------:R-:W-:Y:S02]  /*2a00*/  FSEL R14, R24, R18, !P0 ;  /* 0x00000012180e7208 */ /* 0x000fe40004000000 */
[----:B------:R-:W-:Y:S01]  /*2a10*/  FSEL R13, R25, R19, !P0 ;  /* 0x00000013190d7208 */ /* 0x000fe20004000000 */
[----:B------:R-:W-:Y:S06]  /*2a20*/  RET.REL.NODEC R16 `(geomspace_u64) ;  /* 0xffffffd410747950 */ /* 0x000fec0003c3ffff */
.L_x_37:
[----:B------:R-:W-:-:S00]  /*2a30*/  BRA `(.L_x_37) ;  /* 0xfffffffc00fc7947 */ /* 0x000fc0000383ffff */
[----:B------:R-:W-:-:S00]  /*2a40*/  NOP ;  /* 0x0000000000007918 */ /* 0x000fc00000000000 */
        /* <DEDUP_REMOVED lines=11> */
.L_x_459:


//--------------------- .text.geomspace_u32       --------------------------
	.section	.text.geomspace_u32,"ax",@progbits
	.align	128
        .global         geomspace_u32
        .type           geomspace_u32,@function
        .size           geomspace_u32,(.L_x_463 - geomspace_u32)
        .other          geomspace_u32,@"STO_CUDA_ENTRY STV_DEFAULT"
geomspace_u32:
.text.geomspace_u32:
[----:B------:R-:W-:Y:S01]  /*0000*/  LDC R1, c[0x0][0x37c] ;  /* 0x0000df00ff017b82 */ /* 0x000fe20000000800 */
[----:B------:R-:W0:Y:S07]  /*0010*/  S2R R29, SR_TID.X ;  /* 0x00000000001d7919 */ /* 0x000e2e0000002100 */
[----:B------:R-:W0:Y:S01]  /*0020*/  S2UR UR6, SR_CTAID.X ;  /* 0x00000000000679c3 */ /* 0x000e220000002500 */
[----:B------:R-:W1:Y:S01]  /*0030*/  LDCU.64 UR4, c[0x0][0x398] ;  /* 0x00007300ff0477ac */ /* 0x000e620008000a00 */
[----:B------:R-:W-:Y:S01]  /*0040*/  BSSY.RECONVERGENT B0, `(.L_x_38) ;  /* 0x0000163000007945 */ /* 0x000fe20003800200 */
[----:B------:R-:W2:Y:S05]  /*0050*/  LDCU.64 UR10, c[0x0][0x358] ;  /* 0x00006b00ff0a77ac */ /* 0x000eaa0008000a00 */
[----:B------:R-:W0:Y:S01]  /*0060*/  LDC R30, c[0x0][0x360] ;  /* 0x0000d800ff1e7b82 */ /* 0x000e220000000800 */
[----:B-1----:R-:W-:-:S02]  /*0070*/  USHF.R.U64 UR7, UR4, 0x2, UR5 ;  /* 0x0000000204077899 */ /* 0x002fc40008001205 */
[----:B------:R-:W-:Y:S01]  /*0080*/  USHF.R.U32.HI UR8, URZ, 0x2, UR5 ;  /* 0x00000002ff087899 */ /* 0x000fe20008011605 */
[----:B------:R-:W1:Y:S05]  /*0090*/  LDCU UR4, c[0x0][0x370] ;  /* 0x00006e00ff0477ac */ /* 0x000e6a0008000800 */
[----:B------:R-:W-:Y:S01]  /*00a0*/  MOV R0, UR8 ;  /* 0x0000000800007c02 */ /* 0x000fe20008000f00 */
[----:B0-----:R-:W-:-:S05]  /*00b0*/  IMAD R29, R30, UR6, R29 ;  /* 0x000000061e1d7c24 */ /* 0x001fca000f8e021d */
[----:B------:R-:W-:-:S04]  /*00c0*/  ISETP.LT.U32.AND P0, PT, R29, UR7, PT ;  /* 0x000000071d007c0c */ /* 0x000fc8000bf01070 */
[----:B------:R-:W-:Y:S01]  /*00d0*/  ISETP.GT.U32.AND.EX P0, PT, R0, RZ, PT, P0 ;  /* 0x000000ff0000720c */ /* 0x000fe20003f04100 */
[----:B-1----:R-:W-:-:S12]  /*00e0*/  IMAD R30, R30, UR4, RZ ;  /* 0x000000041e1e7c24 */ /* 0x002fd8000f8e02ff */
[----:B--2---:R-:W-:Y:S05]  /*00f0*/  @!P0 BRA `(.L_x_39) ;  /* 0x00000014005c8947 */ /* 0x004fea0003800000 */
[----:B------:R-:W-:Y:S02]  /*0100*/  HFMA2 R3, -RZ, RZ, 0.1527099609375, -0.0003798007965087890625 ;  /* 0x30e38e39ff037431 */ /* 0x000fe400000001ff */
[----:B------:R-:W-:Y:S01]  /*0110*/  IMAD.MOV.U32 R0, RZ, RZ, 0x3fb8aa3b ;  /* 0x3fb8aa3bff007424 */ /* 0x000fe200078e00ff */
[----:B------:R-:W-:Y:S01]  /*0120*/  MOV R5, 0x3e638e39 ;  /* 0x3e638e3900057802 */ /* 0x000fe20000000f00 */
[----:B------:R-:W0:Y:S01]  /*0130*/  LDCU UR6, c[0x0][0x38c] ;  /* 0x00007180ff0677ac */ /* 0x000e220008000800 */
[----:B------:R-:W-:Y:S01]  /*0140*/  SHF.R.U32.HI R9, RZ, 0x1e, R29 ;  /* 0x0000001eff097819 */ /* 0x000fe2000001161d */
[----:B------:R-:W-:Y:S02]  /*0150*/  IMAD.MOV.U32 R17, RZ, RZ, RZ ;  /* 0x000000ffff117224 */ /* 0x000fe400078e00ff */
[----:B------:R-:W-:Y:S01]  /*0160*/  HFMA2 R13, -RZ, RZ, 0, 0 ;  /* 0x00000000ff0d7431 */ /* 0x000fe200000001ff */
[----:B------:R-:W1:Y:S01]  /*0170*/  LDCU.U8 UR5, c[0x0][0x390] ;  /* 0x00007200ff0577ac */ /* 0x000e620008000000 */
[----:B------:R-:W-:Y:S01]  /*0180*/  HFMA2 R6, -RZ, RZ, 0, 0 ;  /* 0x00000000ff067431 */ /* 0x000fe200000001ff */
[----:B------:R-:W-:Y:S01]  /*0190*/  MOV R7, R29 ;  /* 0x0000001d00077202 */ /* 0x000fe20000000f00 */
[----:B------:R-:W-:Y:S01]  /*01a0*/  FFMA R0, -R3, R0, 5.5370556140132975997e-08 ;  /* 0x336dd09203007423 */ /* 0x000fe20000000100 */
[----:B------:R-:W2:Y:S03]  /*01b0*/  LDCU.64 UR12, c[0x0][0x380] ;  /* 0x00007000ff0c77ac */ /* 0x000ea60008000a00 */
[----:B------:R-:W-:Y:S01]  /*01c0*/  FFMA R0, R5, 1.9251366722983220825e-08, R0 ;  /* 0x32a55e3405007823 */ /* 0x000fe20000000000 */
[----:B------:R-:W3:Y:S03]  /*01d0*/  LDCU UR9, c[0x0][0x388] ;  /* 0x00007100ff0977ac */ /* 0x000ee60008000800 */
[----:B------:R-:W-:Y:S01]  /*01e0*/  FFMA R0, -R3, 0.017944158986210823059, R0 ;  /* 0x3c92ffa103007823 */ /* 0x000fe20000000100 */
[----:B------:R-:W-:Y:S01]  /*01f0*/  UMOV UR4, URZ ;  /* 0x000000ff00047c82 */ /* 0x000fe20008000000 */
[----:B0-----:R-:W-:-:S02]  /*0200*/  IMAD.U32 R16, RZ, RZ, UR6 ;  /* 0x00000006ff107e24 */ /* 0x001fc4000f8e00ff */
[----:B------:R-:W-:Y:S01]  /*0210*/  FFMA R0, R5, 0.0059813861735165119171, R0 ;  /* 0x3bc3ff8105007823 */ /* 0x000fe20000000000 */
[----:B------:R-:W-:Y:S01]  /*0220*/  IMAD.WIDE.U32 R14, R29, UR6, RZ ;  /* 0x000000061d0e7c25 */ /* 0x000fe2000f8e00ff */
[----:B-1----:R-:W-:-:S03]  /*0230*/  UPRMT UR5, UR5, 0x8880, URZ ;  /* 0x0000888005057896 */ /* 0x002fc600080000ff */
[----:B------:R-:W-:Y:S01]  /*0240*/  FADD R27, R0, 3.3205988407135009766 ;  /* 0x405484b1001b7421 */ /* 0x000fe20000000000 */
[----:B------:R-:W-:Y:S01]  /*0250*/  IMAD.WIDE.U32 R18, R30, UR6, RZ ;  /* 0x000000061e127c25 */ /* 0x000fe2000f8e00ff */
[----:B------:R-:W-:-:S03]  /*0260*/  IADD3 R5, PT, PT, R15, UR4, RZ ;  /* 0x000000040f057c10 */ /* 0x000fc6000fffe0ff */
[----:B------:R-:W-:Y:S01]  /*0270*/  FADD R3, R27, -3.3205988407135009766 ;  /* 0xc05484b11b037421 */ /* 0x000fe20000000000 */
[----:B--2---:R-:W-:Y:S01]  /*0280*/  LEA R28, P0, R29, UR12, 0x4 ;  /* 0x0000000c1d1c7c11 */ /* 0x004fe2000f8020ff */
[----:B------:R-:W-:Y:S01]  /*0290*/  IMAD.SHL.U32 R26, R14, 0x4, RZ ;  /* 0x000000040e1a7824 */ /* 0x000fe200078e00ff */
[----:B------:R-:W-:Y:S01]  /*02a0*/  IADD3 R11, PT, PT, R19, UR4, RZ ;  /* 0x00000004130b7c10 */ /* 0x000fe2000fffe0ff */
[----:B------:R-:W-:Y:S01]  /*02b0*/  FADD R12, R0, -R3 ;  /* 0x80000003000c7221 */ /* 0x000fe20000000000 */
[----:B------:R-:W-:Y:S02]  /*02c0*/  SHF.L.U32 R3, R29, 0x2, RZ ;  /* 0x000000021d037819 */ /* 0x000fe400000006ff */
[----:B------:R-:W-:Y:S02]  /*02d0*/  SHF.L.U64.HI R14, R14, 0x2, R5 ;  /* 0x000000020e0e7819 */ /* 0x000fe40000010205 */
[C---:B------:R-:W-:Y:S01]  /*02e0*/  LOP3.LUT R20, R3.reuse, 0x2, RZ, 0xfc, !PT ;  /* 0x0000000203147812 */ /* 0x040fe200078efcff */
[C---:B------:R-:W-:Y:S01]  /*02f0*/  IMAD.WIDE.U32 R16, R3.reuse, UR6, R16 ;  /* 0x0000000603107c25 */ /* 0x040fe2000f8e0010 */
[----:B------:R-:W-:-:S02]  /*0300*/  LOP3.LUT R22, R3, 0x3, RZ, 0xfc, !PT ;  /* 0x0000000303167812 */ /* 0x000fc400078efcff */
[----:B------:R-:W-:Y:S01]  /*0310*/  LEA.HI.X R15, R29, UR13, RZ, 0x4, P0 ;  /* 0x0000000d1d0f7c11 */ /* 0x000fe200080f24ff */
[----:B------:R-:W-:Y:S01]  /*0320*/  IMAD R3, R9, UR6, RZ ;  /* 0x0000000609037c24 */ /* 0x000fe2000f8e02ff */
[----:B------:R-:W-:Y:S01]  /*0330*/  ISETP.NE.AND P1, PT, RZ, UR5, PT ;  /* 0x00000005ff007c0c */ /* 0x000fe2000bf25270 */
[----:B------:R-:W-:Y:S01]  /*0340*/  IMAD.WIDE.U32 R20, R20, UR6, RZ ;  /* 0x0000000614147c25 */ /* 0x000fe2000f8e00ff */
[----:B---3--:R-:W-:Y:S02]  /*0350*/  MOV R5, UR9 ;  /* 0x0000000900057c02 */ /* 0x008fe40008000f00 */
[----:B------:R-:W-:Y:S01]  /*0360*/  SHF.L.U64.HI R2, R18, 0x2, R11 ;  /* 0x0000000212027819 */ /* 0x000fe2000001020b */
[----:B------:R-:W-:Y:S01]  /*0370*/  IMAD.WIDE.U32 R22, R22, UR6, RZ ;  /* 0x0000000616167c25 */ /* 0x000fe2000f8e00ff */
[----:B------:R-:W-:-:S03]  /*0380*/  IADD3 R4, PT, PT, R21, R3, RZ ;  /* 0x0000000315047210 */ /* 0x000fc60007ffe0ff */
[----:B------:R-:W-:Y:S02]  /*0390*/  IMAD.IADD R3, R23, 0x1, R3 ;  /* 0x0000000117037824 */ /* 0x000fe400078e0203 */
[----:B------:R-:W-:-:S07]  /*03a0*/  IMAD R0, R9, UR6, R17 ;  /* 0x0000000609007c24 */ /* 0x000fce000f8e0211 */
.L_x_60:
[----:B------:R-:W-:Y:S04]  /*03b0*/  BSSY.RECONVERGENT B1, `(.L_x_40) ;  /* 0x0000046000017945 */ /* 0x000fe80003800200 */
[----:B0-----:R-:W-:Y:S05]  /*03c0*/  @!P1 BRA `(.L_x_41) ;  /* 0x0000000000909947 */ /* 0x001fea0003800000 */
[----:B------:R-:W-:Y:S01]  /*03d0*/  IADD3 R8, P2, PT, R5, R26, RZ ;  /* 0x0000001a05087210 */ /* 0x000fe20007f5e0ff */
[----:B------:R-:W-:Y:S01]  /*03e0*/  BSSY.RECONVERGENT B2, `(.L_x_42) ;  /* 0x0000020000027945 */ /* 0x000fe20003800200 */
[----:B------:R-:W-:Y:S02]  /*03f0*/  MOV R25, 0x3f800000 ;  /* 0x3f80000000197802 */ /* 0x000fe40000000f00 */
[----:B------:R-:W-:Y:S02]  /*0400*/  ISETP.NE.U32.AND P0, PT, R8, RZ, PT ;  /* 0x000000ff0800720c */ /* 0x000fe40003f05070 */
[----:B------:R-:W-:-:S04]  /*0410*/  IADD3.X R9, PT, PT, R13, R14, RZ, P2, !PT ;  /* 0x0000000e0d097210 */ /* 0x000fc800017fe4ff */
[----:B------:R-:W-:-:S13]  /*0420*/  ISETP.NE.AND.EX P0, PT, R9, RZ, PT, P0 ;  /* 0x000000ff0900720c */ /* 0x000fda0003f05300 */
[----:B------:R-:W-:Y:S05]  /*0430*/  @!P0 BRA `(.L_x_43) ;  /* 0x0000000000688947 */ /* 0x000fea0003800000 */
[----:B------:R-:W0:Y:S01]  /*0440*/  I2F.U64 R8, R8 ;  /* 0x0000000800087312 */ /* 0x000e220000301000 */
[----:B------:R-:W-:Y:S02]  /*0450*/  HFMA2 R31, -RZ, RZ, 0.64013671875, -15.109375 ;  /* 0x391fcb8eff1f7431 */ /* 0x000fe400000001ff */
[-C--:B0-----:R-:W-:Y:S01]  /*0460*/  FMUL R10, R27, R8.reuse ;  /* 0x000000081b0a7220 */ /* 0x081fe20000400000 */
[----:B------:R-:W-:-:S04]  /*0470*/  FSETP.NAN.AND P3, PT, |R8|, |R8|, PT ;  /* 0x400000080800720b */ /* 0x000fc80003f68200 */
[----:B------:R-:W0:Y:S01]  /*0480*/  FRND R11, R10 ;  /* 0x0000000a000b7307 */ /* 0x000e220000201000 */
[----:B------:R-:W-:Y:S01]  /*0490*/  FFMA R25, R27, R8, -R10 ;  /* 0x000000081b197223 */ /* 0x000fe2000000080a */
[----:B------:R-:W-:-:S03]  /*04a0*/  FSETP.GT.AND P0, PT, |R10|, 152, PT ;  /* 0x431800000a00780b */ /* 0x000fc60003f04200 */
[----:B------:R-:W-:-:S03]  /*04b0*/  FFMA R25, R12, R8, R25 ;  /* 0x000000080c197223 */ /* 0x000fc60000000019 */
[----:B------:R-:W1:Y:S01]  /*04c0*/  F2I.NTZ R32, R10 ;  /* 0x0000000a00207305 */ /* 0x000e620000203100 */
[----:B0-----:R-:W-:Y:S01]  /*04d0*/  FADD R24, R10, -R11 ;  /* 0x8000000b0a187221 */ /* 0x001fe20000000000 */
[----:B------:R-:W-:-:S03]  /*04e0*/  FSETP.GT.AND P2, PT, R11, RZ, PT ;  /* 0x000000ff0b00720b */ /* 0x000fc60003f44000 */
[----:B------:R-:W-:Y:S01]  /*04f0*/  FADD R24, R24, R25 ;  /* 0x0000001918187221 */ /* 0x000fe20000000000 */
[----:B------:R-:W-:Y:S02]  /*0500*/  SEL R9, RZ, 0x83000000, P2 ;  /* 0x83000000ff097807 */ /* 0x000fe40001000000 */
[----:B------:R-:W-:Y:S01]  /*0510*/  FSETP.GEU.AND P2, PT, R10, RZ, PT ;  /* 0x000000ff0a00720b */ /* 0x000fe20003f4e000 */
[----:B------:R-:W-:Y:S01]  /*0520*/  FFMA R25, R24, R31, 0.0013391353422775864601 ;  /* 0x3aaf85ed18197423 */ /* 0x000fe2000000001f */
[----:B-1----:R-:W-:Y:S01]  /*0530*/  LEA R32, R32, -R9, 0x17 ;  /* 0x8000000920207211 */ /* 0x002fe200078eb8ff */
[----:B------:R-:W-:Y:S02]  /*0540*/  VIADD R11, R9, 0x7f000000 ;  /* 0x7f000000090b7836 */ /* 0x000fe40000000000 */
[----:B------:R-:W-:-:S04]  /*0550*/  FFMA R25, R24, R25, 0.0096188392490148544312 ;  /* 0x3c1d985618197423 */ /* 0x000fc80000000019 */
[----:B------:R-:W-:-:S04]  /*0560*/  FFMA R25, R24, R25, 0.055503588169813156128 ;  /* 0x3d6357bb18197423 */ /* 0x000fc80000000019 */
[----:B------:R-:W-:-:S04]  /*0570*/  FFMA R25, R24, R25, 0.24022644758224487305 ;  /* 0x3e75fdec18197423 */ /* 0x000fc80000000019 */
[----:B------:R-:W-:-:S04]  /*0580*/  FFMA R25, R24, R25, 0.69314718246459960938 ;  /* 0x3f31721818197423 */ /* 0x000fc80000000019 */
[----:B------:R-:W-:Y:S01]  /*0590*/  FFMA R24, R24, R25, 1 ;  /* 0x3f80000018187423 */ /* 0x000fe20000000019 */
[----:B------:R-:W-:-:S03]  /*05a0*/  FSEL R25, RZ, +INF , !P2 ;  /* 0x7f800000ff197808 */ /* 0x000fc60005000000 */
[----:B------:R-:W-:-:S04]  /*05b0*/  FMUL R11, R11, R24 ;  /* 0x000000180b0b7220 */ /* 0x000fc80000400000 */
[----:B------:R-:W-:Y:S01]  /*05c0*/  @!P0 FMUL R25, R32, R11 ;  /* 0x0000000b20198220 */ /* 0x000fe20000400000 */
[----:B------:R-:W-:-:S07]  /*05d0*/  @P3 FADD R25, R8, 10 ;  /* 0x4120000008193421 */ /* 0x000fce0000000000 */
.L_x_43:
[----:B------:R-:W-:Y:S05]  /*05e0*/  BSYNC.RECONVERGENT B2 ;  /* 0x0000000000027941 */ /* 0x000fea0003800200 */
.L_x_42:
[----:B------:R-:W-:Y:S01]  /*05f0*/  FADD R25, -R25, -RZ ;  /* 0x800000ff19197221 */ /* 0x000fe20000000100 */
[----:B------:R-:W-:Y:S06]  /*0600*/  BRA `(.L_x_44) ;  /* 0x0000000000807947 */ /* 0x000fec0003800000 */
.L_x_41:
[----:B------:R-:W-:Y:S02]  /*0610*/  IADD3 R8, P2, PT, R5, R26, RZ ;  /* 0x0000001a05087210 */ /* 0x000fe40007f5e0ff */
[----:B------:R-:W-:Y:S02]  /*0620*/  MOV R25, 0x3f800000 ;  /* 0x3f80000000197802 */ /* 0x000fe40000000f00 */
[----:B------:R-:W-:Y:S02]  /*0630*/  ISETP.NE.U32.AND P0, PT, R8, RZ, PT ;  /* 0x000000ff0800720c */ /* 0x000fe40003f05070 */
[----:B------:R-:W-:-:S04]  /*0640*/  IADD3.X R9, PT, PT, R13, R14, RZ, P2, !PT ;  /* 0x0000000e0d097210 */ /* 0x000fc800017fe4ff */
[----:B------:R-:W-:-:S13]  /*0650*/  ISETP.NE.AND.EX P0, PT, R9, RZ, PT, P0 ;  /* 0x000000ff0900720c */ /* 0x000fda0003f05300 */
[----:B------:R-:W-:Y:S05]  /*0660*/  @!P0 BRA `(.L_x_44) ;  /* 0x0000000000688947 */ /* 0x000fea0003800000 */
[----:B------:R-:W0:Y:S01]  /*0670*/  I2F.U64 R8, R8 ;  /* 0x0000000800087312 */ /* 0x000e220000301000 */
[----:B------:R-:W-:Y:S02]  /*0680*/  IMAD.MOV.U32 R31, RZ, RZ, 0x391fcb8e ;  /* 0x391fcb8eff1f7424 */ /* 0x000fe400078e00ff */
        /* <DEDUP_REMOVED lines=13> */
[----:B------:R-:W-:Y:S02]  /*0760*/  IADD3 R11, PT, PT, R9, 0x7f000000, RZ ;  /* 0x7f000000090b7810 */ /* 0x000fe40007ffe0ff */
[----:B-1----:R-:W-:Y:S01]  /*0770*/  LEA R32, R32, -R9, 0x17 ;  /* 0x8000000920207211 */ /* 0x002fe200078eb8ff */
        /* <DEDUP_REMOVED lines=9> */
.L_x_44:
[----:B------:R-:W-:Y:S05]  /*0810*/  BSYNC.RECONVERGENT B1 ;  /* 0x0000000000017941 */ /* 0x000fea0003800200 */
.L_x_40:
[----:B------:R-:W-:Y:S04]  /*0820*/  BSSY.RECONVERGENT B1, `(.L_x_45) ;  /* 0x0000046000017945 */ /* 0x000fe80003800200 */
[----:B------:R-:W-:Y:S05]  /*0830*/  @!P1 BRA `(.L_x_46) ;  /* 0x0000000000909947 */ /* 0x000fea0003800000 */
[----:B------:R-:W-:Y:S01]  /*0840*/  IADD3 R8, P2, PT, R5, R16, RZ ;  /* 0x0000001005087210 */ /* 0x000fe20007f5e0ff */
[----:B------:R-:W-:Y:S01]  /*0850*/  BSSY.RECONVERGENT B2, `(.L_x_47) ;  /* 0x0000020000027945 */ /* 0x000fe20003800200 */
[----:B------:R-:W-:Y:S02]  /*0860*/  IMAD.MOV.U32 R24, RZ, RZ, 0x3f800000 ;  /* 0x3f800000ff187424 */ /* 0x000fe400078e00ff */
        /* <DEDUP_REMOVED lines=11> */
[----:B------:R-:W-:Y:S01]  /*0920*/  FFMA R24, R12, R8, R11 ;  /* 0x000000080c187223 */ /* 0x000fe2000000000b */
[----:B0-----:R-:W-:Y:S01]  /*0930*/  FADD R11, R10, -R31 ;  /* 0x8000001f0a0b7221 */ /* 0x001fe20000000000 */
[----:B------:R-:W-:-:S03]  /*0940*/  FSETP.GT.AND P2, PT, R31, RZ, PT ;  /* 0x000000ff1f00720b */ /* 0x000fc60003f44000 */
[----:B------:R-:W-:Y:S01]  /*0950*/  FADD R11, R11, R24 ;  /* 0x000000180b0b7221 */ /* 0x000fe20000000000 */
[----:B------:R-:W-:Y:S02]  /*0960*/  SEL R9, RZ, 0x83000000, P2 ;  /* 0x83000000ff097807 */ /* 0x000fe40001000000 */
[----:B------:R-:W-:Y:S01]  /*0970*/  FSETP.GEU.AND P2, PT, R10, RZ, PT ;  /* 0x000000ff0a00720b */ /* 0x000fe20003f4e000 */
[----:B------:R-:W-:Y:S01]  /*0980*/  FFMA R24, R11, R32, 0.0013391353422775864601 ;  /* 0x3aaf85ed0b187423 */ /* 0x000fe20000000020 */
[----:B------:R-:W-:-:S03]  /*0990*/  IADD3 R31, PT, PT, R9, 0x7f000000, RZ ;  /* 0x7f000000091f7810 */ /* 0x000fc60007ffe0ff */
[C---:B------:R-:W-:Y:S02]  /*09a0*/  FFMA R32, R11.reuse, R24, 0.0096188392490148544312 ;  /* 0x3c1d98560b207423 */ /* 0x040fe40000000018 */
[----:B------:R-:W0:Y:S02]  /*09b0*/  F2I.NTZ R24, R10 ;  /* 0x0000000a00187305 */ /* 0x000e240000203100 */
[----:B------:R-:W-:-:S04]  /*09c0*/  FFMA R32, R11, R32, 0.055503588169813156128 ;  /* 0x3d6357bb0b207423 */ /* 0x000fc80000000020 */
[----:B------:R-:W-:-:S04]  /*09d0*/  FFMA R32, R11, R32, 0.24022644758224487305 ;  /* 0x3e75fdec0b207423 */ /* 0x000fc80000000020 */
[----:B------:R-:W-:-:S04]  /*09e0*/  FFMA R32, R11, R32, 0.69314718246459960938 ;  /* 0x3f3172180b207423 */ /* 0x000fc80000000020 */
[----:B------:R-:W-:Y:S01]  /*09f0*/  FFMA R32, R11, R32, 1 ;  /* 0x3f8000000b207423 */ /* 0x000fe20000000020 */
[----:B0-----:R-:W-:Y:S02]  /*0a00*/  LEA R9, R24, -R9, 0x17 ;  /* 0x8000000918097211 */ /* 0x001fe400078eb8ff */
[----:B------:R-:W-:Y:S01]  /*0a10*/  FSEL R24, RZ, +INF , !P2 ;  /* 0x7f800000ff187808 */ /* 0x000fe20005000000 */
[----:B------:R-:W-:-:S04]  /*0a20*/  FMUL R32, R31, R32 ;  /* 0x000000201f207220 */ /* 0x000fc80000400000 */
[----:B------:R-:W-:Y:S01]  /*0a30*/  @!P0 FMUL R24, R9, R32 ;  /* 0x0000002009188220 */ /* 0x000fe20000400000 */
[----:B------:R-:W-:-:S07]  /*0a40*/  @P3 FADD R24, R8, 10 ;  /* 0x4120000008183421 */ /* 0x000fce0000000000 */
.L_x_48:
[----:B------:R-:W-:Y:S05]  /*0a50*/  BSYNC.RECONVERGENT B2 ;  /* 0x0000000000027941 */ /* 0x000fea0003800200 */
.L_x_47:
[----:B------:R-:W-:Y:S01]  /*0a60*/  FADD R24, -R24, -RZ ;  /* 0x800000ff18187221 */ /* 0x000fe20000000100 */
[----:B------:R-:W-:Y:S06]  /*0a70*/  BRA `(.L_x_49) ;  /* 0x0000000000807947 */ /* 0x000fec0003800000 */
.L_x_46:
[----:B------:R-:W-:Y:S02]  /*0a80*/  IADD3 R8, P2, PT, R5, R16, RZ ;  /* 0x0000001005087210 */ /* 0x000fe40007f5e0ff */
[----:B------:R-:W-:Y:S02]  /*0a90*/  MOV R24, 0x3f800000 ;  /* 0x3f80000000187802 */ /* 0x000fe40000000f00 */
[----:B------:R-:W-:Y:S01]  /*0aa0*/  ISETP.NE.U32.AND P0, PT, R8, RZ, PT ;  /* 0x000000ff0800720c */ /* 0x000fe20003f05070 */
[----:B------:R-:W-:-:S05]  /*0ab0*/  IMAD.X R9, R13, 0x1, R0, P2 ;  /* 0x000000010d097824 */ /* 0x000fca00010e0600 */
        /* <DEDUP_REMOVED lines=23> */
[----:B0-----:R-:W-:Y:S01]  /*0c30*/  IMAD R9, R24, 0x800000, -R9 ;  /* 0x0080000018097824 */ /* 0x001fe200078e0a09 */
[----:B------:R-:W-:Y:S02]  /*0c40*/  FSEL R24, RZ, +INF , !P2 ;  /* 0x7f800000ff187808 */ /* 0x000fe40005000000 */
[----:B------:R-:W-:-:S04]  /*0c50*/  FMUL R32, R31, R32 ;  /* 0x000000201f207220 */ /* 0x000fc80000400000 */
[----:B------:R-:W-:Y:S01]  /*0c60*/  @!P0 FMUL R24, R9, R32 ;  /* 0x0000002009188220 */ /* 0x000fe20000400000 */
[----:B------:R-:W-:-:S07]  /*0c70*/  @P3 FADD R24, R8, 10 ;  /* 0x4120000008183421 */ /* 0x000fce0000000000 */
.L_x_49:
[----:B------:R-:W-:Y:S05]  /*0c80*/  BSYNC.RECONVERGENT B1 ;  /* 0x0000000000017941 */ /* 0x000fea0003800200 */
.L_x_45:
[----:B------:R-:W-:Y:S04]  /*0c90*/  BSSY.RECONVERGENT B1, `(.L_x_50) ;  /* 0x0000046000017945 */ /* 0x000fe80003800200 */
[----:B------:R-:W-:Y:S05]  /*0ca0*/  @!P1 BRA `(.L_x_51) ;  /* 0x0000000000909947 */ /* 0x000fea0003800000 */
        /* <DEDUP_REMOVED lines=9> */
[----:B0-----:R-:W-:-:S05]  /*0d40*/  FMUL R10, R27, R8 ;  /* 0x000000081b0a7220 */ /* 0x001fca0000400000 */
[----:B------:R-:W0:Y:S01]  /*0d50*/  FRND R11, R10 ;  /* 0x0000000a000b7307 */ /* 0x000e220000201000 */
[-C--:B------:R-:W-:Y:S01]  /*0d60*/  FFMA R31, R27, R8.reuse, -R10 ;  /* 0x000000081b1f7223 */ /* 0x080fe2000000080a */
[C---:B------:R-:W-:Y:S02]  /*0d70*/  FSETP.GT.AND P0, PT, |R10|.reuse, 152, PT ;  /* 0x431800000a00780b */ /* 0x040fe40003f04200 */
[----:B------:R-:W-:Y:S01]  /*0d80*/  FSETP.GEU.AND P2, PT, R10, RZ, PT ;  /* 0x000000ff0a00720b */ /* 0x000fe20003f4e000 */
[----:B------:R-:W-:Y:S01]  /*0d90*/  FFMA R32, R12, R8, R31 ;  /* 0x000000080c207223 */ /* 0x000fe2000000001f */
[----:B0-----:R-:W-:Y:S01]  /*0da0*/  FADD R31, R10, -R11 ;  /* 0x8000000b0a1f7221 */ /* 0x001fe20000000000 */
[----:B------:R-:W-:-:S03]  /*0db0*/  FSETP.GT.AND P3, PT, R11, RZ, PT ;  /* 0x000000ff0b00720b */ /* 0x000fc60003f64000 */
[----:B------:R-:W-:Y:S01]  /*0dc0*/  FADD R31, R31, R32 ;  /* 0x000000201f1f7221 */ /* 0x000fe20000000000 */
[----:B------:R-:W-:Y:S02]  /*0dd0*/  SEL R9, RZ, 0x83000000, P3 ;  /* 0x83000000ff097807 */ /* 0x000fe40001800000 */
[----:B------:R-:W-:Y:S01]  /*0de0*/  FSETP.NAN.AND P3, PT, |R8|, |R8|, PT ;  /* 0x400000080800720b */ /* 0x000fe20003f68200 */
[----:B------:R-:W-:Y:S02]  /*0df0*/  FFMA R32, R31, R34, 0.0013391353422775864601 ;  /* 0x3aaf85ed1f207423 */ /* 0x000fe40000000022 */
[----:B------:R-:W-:Y:S02]  /*0e00*/  VIADD R11, R9, 0x7f000000 ;  /* 0x7f000000090b7836 */ /* 0x000fe40000000000 */
[----:B------:R-:W-:-:S04]  /*0e10*/  FFMA R32, R31, R32, 0.0096188392490148544312 ;  /* 0x3c1d98561f207423 */ /* 0x000fc80000000020 */
[C---:B------:R-:W-:Y:S02]  /*0e20*/  FFMA R34, R31.reuse, R32, 0.055503588169813156128 ;  /* 0x3d6357bb1f227423 */ /* 0x040fe40000000020 */
[----:B------:R0:W1:Y:S02]  /*0e30*/  F2I.NTZ R32, R10 ;  /* 0x0000000a00207305 */ /* 0x0000640000203100 */
[----:B------:R-:W-:-:S04]  /*0e40*/  FFMA R34, R31, R34, 0.24022644758224487305 ;  /* 0x3e75fdec1f227423 */ /* 0x000fc80000000022 */
[----:B------:R-:W-:Y:S01]  /*0e50*/  FFMA R34, R31, R34, 0.69314718246459960938 ;  /* 0x3f3172181f227423 */ /* 0x000fe20000000022 */
[----:B0-----:R-:W-:-:S03]  /*0e60*/  FSEL R10, RZ, +INF , !P2 ;  /* 0x7f800000ff0a7808 */ /* 0x001fc60005000000 */
[----:B------:R-:W-:-:S04]  /*0e70*/  FFMA R34, R31, R34, 1 ;  /* 0x3f8000001f227423 */ /* 0x000fc80000000022 */
[----:B------:R-:W-:Y:S01]  /*0e80*/  FMUL R11, R11, R34 ;  /* 0x000000220b0b7220 */ /* 0x000fe20000400000 */
[----:B-1----:R-:W-:-:S05]  /*0e90*/  LEA R32, R32, -R9, 0x17 ;  /* 0x8000000920207211 */ /* 0x002fca00078eb8ff */
[----:B------:R-:W-:Y:S01]  /*0ea0*/  @!P0 FMUL R10, R32, R11 ;  /* 0x0000000b200a8220 */ /* 0x000fe20000400000 */
[----:B------:R-:W-:-:S07]  /*0eb0*/  @P3 FADD R10, R8, 10 ;  /* 0x41200000080a3421 */ /* 0x000fce0000000000 */
.L_x_53:
[----:B------:R-:W-:Y:S05]  /*0ec0*/  BSYNC.RECONVERGENT B2 ;  /* 0x0000000000027941 */ /* 0x000fea0003800200 */
.L_x_52:
[----:B------:R-:W-:Y:S01]  /*0ed0*/  FADD R10, -R10, -RZ ;  /* 0x800000ff0a0a7221 */ /* 0x000fe20000000100 */
[----:B------:R-:W-:Y:S06]  /*0ee0*/  BRA `(.L_x_54) ;  /* 0x0000000000807947 */ /* 0x000fec0003800000 */
.L_x_51:
        /* <DEDUP_REMOVED lines=19> */
[----:B------:R-:W-:Y:S01]  /*1020*/  FFMA R32, R31, R34, 0.0013391353422775864601 ;  /* 0x3aaf85ed1f207423 */ /* 0x000fe20000000022 */
[----:B------:R-:W-:-:S03]  /*1030*/  IADD3 R11, PT, PT, R9, 0x7f000000, RZ ;  /* 0x7f000000090b7810 */ /* 0x000fc60007ffe0ff */
        /* <DEDUP_REMOVED lines=11> */
.L_x_54:
[----:B------:R-:W-:Y:S05]  /*10f0*/  BSYNC.RECONVERGENT B1 ;  /* 0x0000000000017941 */ /* 0x000fea0003800200 */
.L_x_50:
        /* <DEDUP_REMOVED lines=9> */
[----:B------:R-:W0:Y:S02]  /*1190*/  I2F.U64 R8, R8 ;  /* 0x0000000800087312 */ /* 0x000e240000301000 */
[----:B0-----:R-:W-:-:S06]  /*11a0*/  FMUL R32, R27, R8 ;  /* 0x000000081b207220 */ /* 0x001fcc0000400000 */
        /* <DEDUP_REMOVED lines=8> */
[----:B------:R-:W-:Y:S01]  /*1230*/  HFMA2 R34, -RZ, RZ, 0.64013671875, -15.109375 ;  /* 0x391fcb8eff227431 */ /* 0x000fe200000001ff */
[----:B------:R-:W-:Y:S02]  /*1240*/  SEL R9, RZ, 0x83000000, P3 ;  /* 0x83000000ff097807 */ /* 0x000fe40001800000 */
[----:B------:R-:W-:Y:S02]  /*1250*/  FSETP.NAN.AND P3, PT, |R8|, |R8|, PT ;  /* 0x400000080800720b */ /* 0x000fe40003f68200 */
[----:B------:R-:W-:-:S04]  /*1260*/  FFMA R34, R11, R34, 0.0013391353422775864601 ;  /* 0x3aaf85ed0b227423 */ /* 0x000fc80000000022 */
[----:B------:R-:W-:-:S04]  /*1270*/  FFMA R34, R11, R34, 0.0096188392490148544312 ;  /* 0x3c1d98560b227423 */ /* 0x000fc80000000022 */
[C---:B------:R-:W-:Y:S02]  /*1280*/  FFMA R36, R11.reuse, R34, 0.055503588169813156128 ;  /* 0x3d6357bb0b247423 */ /* 0x040fe40000000022 */
[----:B------:R-:W0:Y:S02]  /*1290*/  F2I.NTZ R34, R32 ;  /* 0x0000002000227305 */ /* 0x000e240000203100 */
[----:B------:R-:W-:-:S04]  /*12a0*/  FFMA R36, R11, R36, 0.24022644758224487305 ;  /* 0x3e75fdec0b247423 */ /* 0x000fc80000000024 */
[----:B------:R-:W-:-:S04]  /*12b0*/  FFMA R36, R11, R36, 0.69314718246459960938 ;  /* 0x3f3172180b247423 */ /* 0x000fc80000000024 */
[----:B------:R-:W-:Y:S01]  /*12c0*/  FFMA R36, R11, R36, 1 ;  /* 0x3f8000000b247423 */ /* 0x000fe20000000024 */
[----:B------:R-:W-:Y:S02]  /*12d0*/  IADD3 R11, PT, PT, R9, 0x7f000000, RZ ;  /* 0x7f000000090b7810 */ /* 0x000fe40007ffe0ff */
[----:B0-----:R-:W-:-:S03]  /*12e0*/  LEA R34, R34, -R9, 0x17 ;  /* 0x8000000922227211 */ /* 0x001fc600078eb8ff */
[----:B------:R-:W-:Y:S01]  /*12f0*/  FMUL R9, R11, R36 ;  /* 0x000000240b097220 */ /* 0x000fe20000400000 */
[----:B------:R-:W-:-:S03]  /*1300*/  FSEL R11, RZ, +INF , !P2 ;  /* 0x7f800000ff0b7808 */ /* 0x000fc60005000000 */
[----:B------:R-:W-:Y:S01]  /*1310*/  @!P0 FMUL R11, R34, R9 ;  /* 0x00000009220b8220 */ /* 0x000fe20000400000 */
[----:B------:R-:W-:-:S07]  /*1320*/  @P3 FADD R11, R8, 10 ;  /* 0x41200000080b3421 */ /* 0x000fce0000000000 */
.L_x_58:
[----:B------:R-:W-:Y:S05]  /*1330*/  BSYNC.RECONVERGENT B2 ;  /* 0x0000000000027941 */ /* 0x000fea0003800200 */
.L_x_57:
[----:B------:R-:W-:Y:S01]  /*1340*/  FADD R11, -R11, -RZ ;  /* 0x800000ff0b0b7221 */ /* 0x000fe20000000100 */
[----:B------:R-:W-:Y:S06]  /*1350*/  BRA `(.L_x_59) ;  /* 0x0000000000807947 */ /* 0x000fec0003800000 */
.L_x_56:
[----:B------:R-:W-:Y:S02]  /*1360*/  IADD3 R8, P2, PT, R5, R22, RZ ;  /* 0x0000001605087210 */ /* 0x000fe40007f5e0ff */
[----:B------:R-:W-:Y:S02]  /*1370*/  MOV R11, 0x3f800000 ;  /* 0x3f800000000b7802 */ /* 0x000fe40000000f00 */
[----:B------:R-:W-:Y:S01]  /*1380*/  ISETP.NE.U32.AND P0, PT, R8, RZ, PT ;  /* 0x000000ff0800720c */ /* 0x000fe20003f05070 */
[----:B------:R-:W-:-:S05]  /*1390*/  IMAD.X R9, R13, 0x1, R3, P2 ;  /* 0x000000010d097824 */ /* 0x000fca00010e0603 */
        /* <DEDUP_REMOVED lines=22> */
[----:B------:R-:W-:Y:S01]  /*1500*/  IADD3 R11, PT, PT, R9, 0x7f000000, RZ ;  /* 0x7f000000090b7810 */ /* 0x000fe20007ffe0ff */
[----:B0-----:R-:W-:-:S04]  /*1510*/  IMAD R34, R34, 0x800000, -R9 ;  /* 0x0080000022227824 */ /* 0x001fc800078e0a09 */
[----:B------:R-:W-:Y:S01]  /*1520*/  FMUL R9, R11, R36 ;  /* 0x000000240b097220 */ /* 0x000fe20000400000 */
[----:B------:R-:W-:-:S03]  /*1530*/  FSEL R11, RZ, +INF , !P2 ;  /* 0x7f800000ff0b7808 */ /* 0x000fc60005000000 */
[----:B------:R-:W-:Y:S01]  /*1540*/  @!P0 FMUL R11, R34, R9 ;  /* 0x00000009220b8220 */ /* 0x000fe20000400000 */
[----:B------:R-:W-:-:S07]  /*1550*/  @P3 FADD R11, R8, 10 ;  /* 0x41200000080b3421 */ /* 0x000fce0000000000 */
.L_x_59:
[----:B------:R-:W-:Y:S05]  /*1560*/  BSYNC.RECONVERGENT B1 ;  /* 0x0000000000017941 */ /* 0x000fea0003800200 */
.L_x_55:
[----:B------:R-:W-:Y:S01]  /*1570*/  F2I.U32.TRUNC.NTZ R11, R11 ;  /* 0x0000000b000b7305 */ /* 0x000fe2000020f000 */
[----:B------:R-:W-:Y:S02]  /*1580*/  IADD3 R7, P0, PT, R30, R7, RZ ;  /* 0x000000071e077210 */ /* 0x000fe40007f1e0ff */
[----:B------:R-:W-:Y:S02]  /*1590*/  LEA R5, P2, R18, R5, 0x2 ;  /* 0x0000000512057211 */ /* 0x000fe400078410ff */
[----:B------:R-:W-:Y:S02]  /*15a0*/  IADD3.X R6, PT, PT, RZ, R6, RZ, P0, !PT ;  /* 0x00000006ff067210 */ /* 0x000fe400007fe4ff */
[----:B------:R-:W-:Y:S01]  /*15b0*/  ISETP.GE.U32.AND P0, PT, R7, UR7, PT ;  /* 0x0000000707007c0c */ /* 0x000fe2000bf06070 */
[----:B------:R0:W-:Y:S01]  /*15c0*/  F2I.U32.TRUNC.NTZ R8, R25 ;  /* 0x0000001900087305 */ /* 0x0001e2000020f000 */
[----:B------:R-:W-:Y:S02]  /*15d0*/  IMAD.X R13, R13, 0x1, R2, P2 ;  /* 0x000000010d0d7824 */ /* 0x000fe400010e0602 */
[----:B------:R-:W-:-:S05]  /*15e0*/  ISETP.GE.U32.AND.EX P0, PT, R6, UR8, PT, P0 ;  /* 0x0000000806007c0c */ /* 0x000fca000bf06100 */
[----:B------:R1:W-:Y:S01]  /*15f0*/  F2I.U32.TRUNC.NTZ R9, R24 ;  /* 0x0000001800097305 */ /* 0x0003e2000020f000 */
[----:B0-----:R-:W-:-:S07]  /*1600*/  MOV R25, R15 ;  /* 0x0000000f00197202 */ /* 0x001fce0000000f00 */
[----:B------:R-:W0:Y:S01]  /*1610*/  F2I.U32.TRUNC.NTZ R10, R10 ;  /* 0x0000000a000a7305 */ /* 0x000e22000020f000 */
[-C--:B-1----:R-:W-:Y:S02]  /*1620*/  MOV R24, R28.reuse ;  /* 0x0000001c00187202 */ /* 0x082fe40000000f00 */
[----:B------:R-:W-:-:S04]  /*1630*/  LEA R28, P3, R30, R28, 0x4 ;  /* 0x0000001c1e1c7211 */ /* 0x000fc800078620ff */
[----:B------:R-:W-:Y:S01]  /*1640*/  LEA.HI.X R15, R30, R15, RZ, 0x4, P3 ;  /* 0x0000000f1e0f7211 */ /* 0x000fe200018f24ff */
[----:B0-----:R0:W-:Y:S01]  /*1650*/  STG.E.128 desc[UR10][R24.64], R8 ;  /* 0x0000000818007986 */ /* 0x0011e2000c101d0a */
[----:B------:R-:W-:Y:S07]  /*1660*/  @!P0 BRA `(.L_x_60) ;  /* 0xffffffec00508947 */ /* 0x000fee000383ffff */
.L_x_39:
[----:B------:R-:W-:Y:S05]  /*1670*/  BSYNC.RECONVERGENT B0 ;  /* 0x0000000000007941 */ /* 0x000fea0003800200 */
.L_x_38:
[----:B------:R-:W1:Y:S02]  /*1680*/  LDC.64 R6, c[0x0][0x398] ;  /* 0x0000e600ff067b82 */ /* 0x000e640000000a00 */
[----:B-1----:R-:W-:-:S04]  /*1690*/  LOP3.LUT R5, R6, 0xfffffffc, RZ, 0xc0, !PT ;  /* 0xfffffffc06057812 */ /* 0x002fc800078ec0ff */
[----:B------:R-:W-:-:S04]  /*16a0*/  ISETP.NE.U32.AND P0, PT, R5, R6, PT ;  /* 0x000000060500720c */ /* 0x000fc80003f05070 */
[----:B------:R-:W-:-:S04]  /*16b0*/  ISETP.NE.AND.EX P0, PT, R7, R7, PT, P0 ;  /* 0x000000070700720c */ /* 0x000fc80003f05300 */
[----:B------:R-:W-:-:S13]  /*16c0*/  ISETP.NE.OR P0, PT, R29, RZ, !P0 ;  /* 0x000000ff1d00720c */ /* 0x000fda0004705670 */
[----:B------:R-:W-:Y:S05]  /*16d0*/  @P0 EXIT ;  /* 0x000000000000094d */ /* 0x000fea0003800000 */
[----:B------:R-:W-:Y:S01]  /*16e0*/  HFMA2 R0, -RZ, RZ, 0.1527099609375, -0.0003798007965087890625 ;  /* 0x30e38e39ff007431 */ /* 0x000fe200000001ff */
[----:B------:R-:W1:Y:S01]  /*16f0*/  LDCU.U8 UR4, c[0x0][0x390] ;  /* 0x00007200ff0477ac */ /* 0x000e620008000000 */
[----:B------:R-:W-:Y:S01]  /*1700*/  HFMA2 R2, -RZ, RZ, 1.5966796875, -0.0003798007965087890625 ;  /* 0x3e638e39ff027431 */ /* 0x000fe200000001ff */
[----:B------:R-:W-:-:S05]  /*1710*/  MOV R3, 0x3fb8aa3b ;  /* 0x3fb8aa3b00037802 */ /* 0x000fca0000000f00 */
[----:B------:R-:W-:-:S04]  /*1720*/  FFMA R3, -R0, R3, 5.5370556140132975997e-08 ;  /* 0x336dd09200037423 */ /* 0x000fc80000000103 */
[----:B------:R-:W-:-:S04]  /*1730*/  FFMA R3, R2, 1.9251366722983220825e-08, R3 ;  /* 0x32a55e3402037823 */ /* 0x000fc80000000003 */
[----:B------:R-:W-:Y:S01]  /*1740*/  FFMA R3, -R0, 0.017944158986210823059, R3 ;  /* 0x3c92ffa100037823 */ /* 0x000fe20000000103 */
[----:B-1----:R-:W-:-:S03]  /*1750*/  UPRMT UR4, UR4, 0x8880, URZ ;  /* 0x0000888004047896 */ /* 0x002fc600080000ff */
[----:B------:R-:W-:Y:S01]  /*1760*/  FFMA R2, R2, 0.0059813861735165119171, R3 ;  /* 0x3bc3ff8102027823 */ /* 0x000fe20000000003 */
[----:B------:R-:W-:-:S03]  /*1770*/  UISETP.NE.AND UP0, UPT, UR4, URZ, UPT ;  /* 0x000000ff0400728c */ /* 0x000fc6000bf05270 */
[----:B------:R-:W-:-:S04]  /*1780*/  FADD R0, R2, 3.3205988407135009766 ;  /* 0x405484b102007421 */ /* 0x000fc80000000000 */
[----:B------:R-:W-:-:S04]  /*1790*/  FADD R3, R0, -3.3205988407135009766 ;  /* 0xc05484b100037421 */ /* 0x000fc80000000000 */
[----:B------:R-:W-:Y:S01]  /*17a0*/  FADD R2, R2, -R3 ;  /* 0x8000000302027221 */ /* 0x000fe20000000000 */
[----:B------:R-:W-:Y:S06]  /*17b0*/  BRA.U UP0, `(.L_x_61) ;  /* 0x0000000d00787547 */ /* 0x000fec000b800000 */
[----:B------:R-:W-:Y:S01]  /*17c0*/  IADD3 R3, P0, PT, R5, 0x1, RZ ;  /* 0x0000000105037810 */ /* 0x000fe20007f1e0ff */
[----:B------:R-:W1:Y:S03]  /*17d0*/  LDC R4, c[0x0][0x39c] ;  /* 0x0000e700ff047b82 */ /* 0x000e660000000800 */
[----:B------:R-:W-:Y:S01]  /*17e0*/  ISETP.GT.U32.AND P1, PT, R3, R6, PT ;  /* 0x000000060300720c */ /* 0x000fe20003f24070 */
[----:B0-----:R-:W-:-:S05]  /*17f0*/  IMAD.X R8, RZ, RZ, R7, P0 ;  /* 0x000000ffff087224 */ /* 0x001fca00000e0607 */
[----:B------:R-:W-:-:S04]  /*1800*/  ISETP.GT.U32.AND.EX P1, PT, R8, R7, PT, P1 ;  /* 0x000000070800720c */ /* 0x000fc80003f24110 */
[----:B------:R-:W-:Y:S02]  /*1810*/  SEL R14, R3, R6, P1 ;  /* 0x00000006030e7207 */ /* 0x000fe40000800000 */
[----:B------:R-:W-:Y:S02]  /*1820*/  MOV R3, R5 ;  /* 0x0000000500037202 */ /* 0x000fe40000000f00 */
[----:B------:R-:W-:Y:S02]  /*1830*/  LOP3.LUT R12, R14, 0x3, RZ, 0xc0, !PT ;  /* 0x000000030e0c7812 */ /* 0x000fe400078ec0ff */
[----:B------:R-:W-:Y:S02]  /*1840*/  SEL R15, R8, R7, P1 ;  /* 0x00000007080f7207 */ /* 0x000fe40000800000 */
[----:B------:R-:W-:-:S04]  /*1850*/  ISETP.NE.U32.AND P0, PT, R12, RZ, PT ;  /* 0x000000ff0c00720c */ /* 0x000fc80003f05070 */
[----:B------:R-:W-:-:S13]  /*1860*/  ISETP.NE.AND.EX P0, PT, RZ, RZ, PT, P0 ;  /* 0x000000ffff00720c */ /* 0x000fda0003f05300 */
[----:B------:R-:W-:Y:S05]  /*1870*/  @!P0 BRA `(.L_x_62) ;  /* 0x0000000000cc8947 */ /* 0x000fea0003800000 */
[----:B------:R-:W0:Y:S01]  /*1880*/  LDCU.128 UR12, c[0x0][0x380] ;  /* 0x00007000ff0c77ac */ /* 0x000e220008000c00 */
[----:B------:R-:W-:Y:S02]  /*1890*/  IADD3 R3, P0, PT, R12, R5, RZ ;  /* 0x000000050c037210 */ /* 0x000fe40007f1e0ff */
[----:B------:R-:W-:Y:S01]  /*18a0*/  IADD3 R12, P1, PT, RZ, -R12, RZ ;  /* 0x8000000cff0c7210 */ /* 0x000fe20007f3e0ff */
[----:B------:R-:W2:Y:S01]  /*18b0*/  LDCU UR9, c[0x0][0x38c] ;  /* 0x00007180ff0977ac */ /* 0x000ea20008000800 */
[----:B-1----:R-:W-:Y:S02]  /*18c0*/  IADD3.X R4, PT, PT, RZ, R7, RZ, P0, !PT ;  /* 0x00000007ff047210 */ /* 0x002fe400007fe4ff */
[----:B------:R-:W-:Y:S01]  /*18d0*/  IADD3.X R13, PT, PT, RZ, -0x1, RZ, P1, !PT ;  /* 0xffffffffff0d7810 */ /* 0x000fe20000ffe4ff */
[----:B0-----:R-:W-:Y:S02]  /*18e0*/  ULEA UR5, UP0, UR7, UR12, 0x4 ;  /* 0x0000000c07057291 */ /* 0x001fe4000f8020ff */
[----:B------:R-:W-:-:S02]  /*18f0*/  UIMAD UR4, UR7, UR15, URZ ;  /* 0x0000000f070472a4 */ /* 0x000fc4000f8e02ff */
[----:B------:R-:W-:Y:S02]  /*1900*/  ULEA.HI.X UR6, UR7, UR13, UR8, 0x4, UP0 ;  /* 0x0000000d07067291 */ /* 0x000fe400080f2408 */
[----:B--2---:R-:W-:-:S12]  /*1910*/  ULEA UR4, UR4, UR14, 0x2 ;  /* 0x0000000e04047291 */ /* 0x004fd8000f8e10ff */
.L_x_64:
[----:B------:R-:W-:Y:S01]  /*1920*/  UISETP.NE.AND UP0, UPT, UR4, URZ, UPT ;  /* 0x000000ff0400728c */ /* 0x000fe2000bf05270 */
[----:B------:R-:W-:-:S08]  /*1930*/  IMAD.MOV.U32 R8, RZ, RZ, 0x3f800000 ;  /* 0x3f800000ff087424 */ /* 0x000fd000078e00ff */
[----:B------:R-:W-:Y:S05]  /*1940*/  BRA.U !UP0, `(.L_x_63) ;  /* 0x0000000108687547 */ /* 0x000fea000b800000 */
[----:B------:R-:W-:Y:S02]  /*1950*/  I2FP.F32.U32 R17, UR4 ;  /* 0x0000000400117c45 */ /* 0x000fe40008201000 */
[----:B------:R-:W-:Y:S02]  /*1960*/  MOV R11, 0x391fcb8e ;  /* 0x391fcb8e000b7802 */ /* 0x000fe40000000f00 */
[-C--:B------:R-:W-:Y:S01]  /*1970*/  FSETP.NAN.AND P2, PT, |R17|, |R17|.reuse, PT ;  /* 0x400000111100720b */ /* 0x080fe20003f48200 */
[----:B------:R-:W-:-:S04]  /*1980*/  FMUL R7, R0, R17 ;  /* 0x0000001100077220 */ /* 0x000fc80000400000 */
        /* <DEDUP_REMOVED lines=22> */
.L_x_63:
[----:B------:R-:W0:Y:S01]  /*1af0*/  F2I.U32.TRUNC.NTZ R9, R8 ;  /* 0x0000000800097305 */ /* 0x000e22000020f000 */
[----:B------:R-:W-:Y:S01]  /*1b00*/  IMAD.U32 R6, RZ, RZ, UR5 ;  /* 0x00000005ff067e24 */ /* 0x000fe2000f8e00ff */
[----:B------:R-:W-:Y:S01]  /*1b10*/  MOV R7, UR6 ;  /* 0x0000000600077c02 */ /* 0x000fe20008000f00 */
[----:B------:R-:W-:Y:S01]  /*1b20*/  UIADD3 UR5, UP0, UPT, UR5, 0x4, URZ ;  /* 0x0000000405057890 */ /* 0x000fe2000ff1e0ff */
[----:B------:R-:W-:Y:S01]  /*1b30*/  IADD3 R12, P0, PT, R12, 0x1, RZ ;  /* 0x000000010c0c7810 */ /* 0x000fe20007f1e0ff */
[----:B------:R-:W-:Y:S02]  /*1b40*/  UIADD3 UR4, UPT, UPT, UR4, UR9, URZ ;  /* 0x0000000904047290 */ /* 0x000fe4000fffe0ff */
[----:B------:R-:W-:Y:S01]  /*1b50*/  UIADD3.X UR6, UPT, UPT, URZ, UR6, URZ, UP0, !UPT ;  /* 0x00000006ff067290 */ /* 0x000fe200087fe4ff */
[----:B------:R-:W-:Y:S02]  /*1b60*/  IADD3.X R13, PT, PT, RZ, R13, RZ, P0, !PT ;  /* 0x0000000dff0d7210 */ /* 0x000fe400007fe4ff */
[----:B------:R-:W-:-:S04]  /*1b70*/  ISETP.NE.U32.AND P0, PT, R12, RZ, PT ;  /* 0x000000ff0c00720c */ /* 0x000fc80003f05070 */
[----:B------:R-:W-:Y:S01]  /*1b80*/  ISETP.NE.AND.EX P0, PT, R13, RZ, PT, P0 ;  /* 0x000000ff0d00720c */ /* 0x000fe20003f05300 */
[----:B0-----:R0:W-:-:S12]  /*1b90*/  STG.E desc[UR10][R6.64], R9 ;  /* 0x0000000906007986 */ /* 0x0011d8000c10190a */
[----:B0-----:R-:W-:Y:S05]  /*1ba0*/  @P0 BRA `(.L_x_64) ;  /* 0xfffffffc005c0947 */ /* 0x001fea000383ffff */
.L_x_62:
[----:B------:R-:W0:Y:S01]  /*1bb0*/  LDC R6, c[0x0][0x39c] ;  /* 0x0000e700ff067b82 */ /* 0x000e220000000800 */
[----:B------:R-:W-:-:S04]  /*1bc0*/  IADD3 R5, P1, PT, -R14, R5, RZ ;  /* 0x000000050e057210 */ /* 0x000fc80007f3e1ff */
[----:B------:R-:W-:Y:S02]  /*1bd0*/  ISETP.GT.U32.AND P0, PT, R5, -0x4, PT ;  /* 0xfffffffc0500780c */ /* 0x000fe40003f04070 */
[----:B0-----:R-:W-:-:S04]  /*1be0*/  IADD3.X R5, PT, PT, ~R15, R6, RZ, P1, !PT ;  /* 0x000000060f057210 */ /* 0x001fc80000ffe5ff */
[----:B------:R-:W-:-:S13]  /*1bf0*/  ISETP.GT.U32.AND.EX P0, PT, R5, -0x1, PT, P0 ;  /* 0xffffffff0500780c */ /* 0x000fda0003f04100 */
[----:B------:R-:W-:Y:S05]  /*1c00*/  @P0 EXIT ;  /* 0x000000000000094d */ /* 0x000fea0003800000 */
[----:B------:R-:W0:Y:S01]  /*1c10*/  LDC.64 R8, c[0x0][0x380] ;  /* 0x0000e000ff087b82 */ /* 0x000e220000000a00 */
[C---:B------:R-:W-:Y:S01]  /*1c20*/  IADD3 R10, PT, PT, R3.reuse, 0x3, RZ ;  /* 0x00000003030a7810 */ /* 0x040fe20007ffe0ff */
[----:B------:R-:W2:Y:S06]  /*1c30*/  LDCU.64 UR4, c[0x0][0x398] ;  /* 0x00007300ff0477ac */ /* 0x000eac0008000a00 */
[----:B------:R-:W3:Y:S08]  /*1c40*/  LDC.64 R14, c[0x0][0x388] ;  /* 0x0000e200ff0e7b82 */ /* 0x000ef00000000a00 */
[----:B------:R-:W4:Y:S01]  /*1c50*/  LDC R5, c[0x0][0x38c] ;  /* 0x0000e300ff057b82 */ /* 0x000f220000000800 */
[C---:B0-----:R-:W-:Y:S01]  /*1c60*/  LEA R6, P0, R3.reuse, R8, 0x2 ;  /* 0x0000000803067211 */ /* 0x041fe200078010ff */
[----:B------:R-:W-:-:S03]  /*1c70*/  VIADD R8, R3, 0x2 ;  /* 0x0000000203087836 */ /* 0x000fc60000000000 */
[----:B------:R-:W-:Y:S02]  /*1c80*/  IADD3 R6, P1, PT, R6, 0x8, RZ ;  /* 0x0000000806067810 */ /* 0x000fe40007f3e0ff */
[C---:B-1----:R-:W-:Y:S01]  /*1c90*/  LEA.HI.X R9, R3.reuse, R9, R4, 0x2, P0 ;  /* 0x0000000903097211 */ /* 0x042fe200000f1404 */
[CC--:B---3--:R-:W-:Y:S02]  /*1ca0*/  IMAD R7, R3.reuse, R15.reuse, R15 ;  /* 0x0000000f03077224 */ /* 0x0c8fe400078e020f */
[-CC-:B------:R-:W-:Y:S02]  /*1cb0*/  IMAD R8, R8, R15.reuse, R14.reuse ;  /* 0x0000000f08087224 */ /* 0x180fe400078e020e */
[-CC-:B------:R-:W-:Y:S02]  /*1cc0*/  IMAD R10, R10, R15.reuse, R14.reuse ;  /* 0x0000000f0a0a7224 */ /* 0x180fe400078e020e */
[----:B------:R-:W-:Y:S01]  /*1cd0*/  IMAD R12, R3, R15, R14 ;  /* 0x0000000f030c7224 */ /* 0x000fe200078e020e */
[----:B------:R-:W-:-:S02]  /*1ce0*/  IADD3 R14, PT, PT, R7, R14, RZ ;  /* 0x0000000e070e7210 */ /* 0x000fc40007ffe0ff */
[----:B--2-4-:R-:W-:-:S07]  /*1cf0*/  IADD3.X R7, PT, PT, RZ, R9, RZ, P1, !PT ;  /* 0x00000009ff077210 */ /* 0x014fce0000ffe4ff */
.L_x_69:
[----:B------:R-:W-:Y:S01]  /*1d00*/  ISETP.NE.AND P0, PT, R12, RZ, PT ;  /* 0x000000ff0c00720c */ /* 0x000fe20003f05270 */
[----:B0-----:R-:W-:-:S12]  /*1d10*/  IMAD.MOV.U32 R9, RZ, RZ, 0x3f800000 ;  /* 0x3f800000ff097424 */ /* 0x001fd800078e00ff */
[----:B-1----:R-:W-:Y:S05]  /*1d20*/  @!P0 BRA `(.L_x_65) ;  /* 0x0000000000688947 */ /* 0x002fea0003800000 */
[----:B------:R-:W-:Y:S01]  /*1d30*/  I2FP.F32.U32 R17, R12 ;  /* 0x0000000c00117245 */ /* 0x000fe20000201000 */
[----:B------:R-:W-:-:S03]  /*1d40*/  HFMA2 R20, -RZ, RZ, 0.64013671875, -15.109375 ;  /* 0x391fcb8eff147431 */ /* 0x000fc600000001ff */
        /* <DEDUP_REMOVED lines=14> */
[----:B------:R0:W1:Y:S02]  /*1e30*/  F2I.NTZ R18, R9 ;  /* 0x0000000900127305 */ /* 0x0000640000203100 */
[----:B------:R-:W-:-:S04]  /*1e40*/  FFMA R20, R11, R20, 0.055503588169813156128 ;  /* 0x3d6357bb0b147423 */ /* 0x000fc80000000014 */
[----:B------:R-:W-:Y:S01]  /*1e50*/  FFMA R20, R11, R20, 0.24022644758224487305 ;  /* 0x3e75fdec0b147423 */ /* 0x000fe20000000014 */
[----:B0-----:R-:W-:-:S03]  /*1e60*/  FSEL R9, RZ, +INF , !P0 ;  /* 0x7f800000ff097808 */ /* 0x001fc60004000000 */
[----:B------:R-:W-:-:S04]  /*1e70*/  FFMA R20, R11, R20, 0.69314718246459960938 ;  /* 0x3f3172180b147423 */ /* 0x000fc80000000014 */
[----:B------:R-:W-:Y:S01]  /*1e80*/  FFMA R20, R11, R20, 1 ;  /* 0x3f8000000b147423 */ /* 0x000fe20000000014 */
[----:B-1----:R-:W-:-:S03]  /*1e90*/  LEA R18, R18, -R13, 0x17 ;  /* 0x8000000d12127211 */ /* 0x002fc600078eb8ff */
[----:B------:R-:W-:-:S04]  /*1ea0*/  FMUL R15, R15, R20 ;  /* 0x000000140f0f7220 */ /* 0x000fc80000400000 */
[----:B------:R-:W-:Y:S01]  /*1eb0*/  @!P1 FMUL R9, R18, R15 ;  /* 0x0000000f12099220 */ /* 0x000fe20000400000 */
[----:B------:R-:W-:-:S07]  /*1ec0*/  @P2 FADD R9, R17, 10 ;  /* 0x4120000011092421 */ /* 0x000fce0000000000 */
.L_x_65:
[----:B------:R-:W-:Y:S01]  /*1ed0*/  ISETP.NE.AND P0, PT, R14, RZ, PT ;  /* 0x000000ff0e00720c */ /* 0x000fe20003f05270 */
[----:B------:R-:W0:Y:S01]  /*1ee0*/  F2I.U32.TRUNC.NTZ R9, R9 ;  /* 0x0000000900097305 */ /* 0x000e22000020f000 */
[----:B------:R-:W-:-:S11]  /*1ef0*/  IMAD.MOV.U32 R11, RZ, RZ, 0x3f800000 ;  /* 0x3f800000ff0b7424 */ /* 0x000fd600078e00ff */
[----:B------:R-:W-:Y:S05]  /*1f00*/  @!P0 BRA `(.L_x_66) ;  /* 0x0000000000688947 */ /* 0x000fea0003800000 */
[----:B------:R-:W-:Y:S02]  /*1f10*/  I2FP.F32.U32 R17, R14 ;  /* 0x0000000e00117245 */ /* 0x000fe40000201000 */
[----:B------:R-:W-:Y:S02]  /*1f20*/  MOV R20, 0x391fcb8e ;  /* 0x391fcb8e00147802 */ /* 0x000fe40000000f00 */
[-C--:B------:R-:W-:Y:S01]  /*1f30*/  FSETP.NAN.AND P2, PT, |R17|, |R17|.reuse, PT ;  /* 0x400000111100720b */ /* 0x080fe20003f48200 */
[----:B------:R-:W-:-:S04]  /*1f40*/  FMUL R11, R0, R17 ;  /* 0x00000011000b7220 */ /* 0x000fc80000400000 */
[----:B------:R-:W1:Y:S01]  /*1f50*/  FRND R16, R11 ;  /* 0x0000000b00107307 */ /* 0x000e620000201000 */
[----:B------:R-:W-:Y:S01]  /*1f60*/  FFMA R13, R0, R17, -R11 ;  /* 0x00000011000d7223 */ /* 0x000fe2000000080b */
[----:B------:R-:W-:-:S03]  /*1f70*/  FSETP.GT.AND P1, PT, |R11|, 152, PT ;  /* 0x431800000b00780b */ /* 0x000fc60003f24200 */
[----:B------:R-:W-:Y:S01]  /*1f80*/  FFMA R18, R2, R17, R13 ;  /* 0x0000001102127223 */ /* 0x000fe2000000000d */
[----:B-1----:R-:W-:Y:S01]  /*1f90*/  FADD R13, R11, -R16 ;  /* 0x800000100b0d7221 */ /* 0x002fe20000000000 */
[----:B------:R-:W-:-:S03]  /*1fa0*/  FSETP.GT.AND P0, PT, R16, RZ, PT ;  /* 0x000000ff1000720b */ /* 0x000fc60003f04000 */
[----:B------:R-:W-:Y:S01]  /*1fb0*/  FADD R13, R13, R18 ;  /* 0x000000120d0d7221 */ /* 0x000fe20000000000 */
[----:B------:R-:W-:Y:S02]  /*1fc0*/  SEL R15, RZ, 0x83000000, P0 ;  /* 0x83000000ff0f7807 */ /* 0x000fe40000000000 */
[----:B------:R-:W-:Y:S01]  /*1fd0*/  FSETP.GEU.AND P0, PT, R11, RZ, PT ;  /* 0x000000ff0b00720b */ /* 0x000fe20003f0e000 */
[----:B------:R-:W-:Y:S01]  /*1fe0*/  FFMA R18, R13, R20, 0.0013391353422775864601 ;  /* 0x3aaf85ed0d127423 */ /* 0x000fe20000000014 */
[----:B------:R-:W-:-:S03]  /*1ff0*/  IADD3 R16, PT, PT, R15, 0x7f000000, RZ ;  /* 0x7f0000000f107810 */ /* 0x000fc60007ffe0ff */
[C---:B------:R-:W-:Y:S02]  /*2000*/  FFMA R20, R13.reuse, R18, 0.0096188392490148544312 ;  /* 0x3c1d98560d147423 */ /* 0x040fe40000000012 */
[----:B------:R1:W2:Y:S02]  /*2010*/  F2I.NTZ R18, R11 ;  /* 0x0000000b00127305 */ /* 0x0002a40000203100 */
[----:B------:R-:W-:-:S04]  /*2020*/  FFMA R20, R13, R20, 0.055503588169813156128 ;  /* 0x3d6357bb0d147423 */ /* 0x000fc80000000014 */
[----:B------:R-:W-:Y:S01]  /*2030*/  FFMA R20, R13, R20, 0.24022644758224487305 ;  /* 0x3e75fdec0d147423 */ /* 0x000fe20000000014 */
[----:B-1----:R-:W-:-:S03]  /*2040*/  FSEL R11, RZ, +INF , !P0 ;  /* 0x7f800000ff0b7808 */ /* 0x002fc60004000000 */
[----:B------:R-:W-:-:S04]  /*2050*/  FFMA R20, R13, R20, 0.69314718246459960938 ;  /* 0x3f3172180d147423 */ /* 0x000fc80000000014 */
[----:B------:R-:W-:Y:S01]  /*2060*/  FFMA R13, R13, R20, 1 ;  /* 0x3f8000000d0d7423 */ /* 0x000fe20000000014 */
[----:B--2---:R-:W-:-:S03]  /*2070*/  LEA R18, R18, -R15, 0x17 ;  /* 0x8000000f12127211 */ /* 0x004fc600078eb8ff */
[----:B------:R-:W-:-:S04]  /*2080*/  FMUL R13, R16, R13 ;  /* 0x0000000d100d7220 */ /* 0x000fc80000400000 */
[----:B------:R-:W-:Y:S01]  /*2090*/  @!P1 FMUL R11, R18, R13 ;  /* 0x0000000d120b9220 */ /* 0x000fe20000400000 */
[----:B------:R-:W-:-:S07]  /*20a0*/  @P2 FADD R11, R17, 10 ;  /* 0x41200000110b2421 */ /* 0x000fce0000000000 */
.L_x_66:
[----:B------:R-:W-:Y:S01]  /*20b0*/  ISETP.NE.AND P0, PT, R8, RZ, PT ;  /* 0x000000ff0800720c */ /* 0x000fe20003f05270 */
[----:B------:R-:W1:Y:S01]  /*20c0*/  F2I.U32.TRUNC.NTZ R11, R11 ;  /* 0x0000000b000b7305 */ /* 0x000e62000020f000 */
[----:B------:R-:W-:-:S11]  /*20d0*/  IMAD.MOV.U32 R13, RZ, RZ, 0x3f800000 ;  /* 0x3f800000ff0d7424 */ /* 0x000fd600078e00ff */
[----:B------:R-:W-:Y:S05]  /*20e0*/  @!P0 BRA `(.L_x_67) ;  /* 0x0000000000688947 */ /* 0x000fea0003800000 */
[----:B------:R-:W-:Y:S01]  /*20f0*/  I2FP.F32.U32 R19, R8 ;  /* 0x0000000800137245 */ /* 0x000fe20000201000 */
[----:B------:R-:W-:-:S03]  /*2100*/  HFMA2 R20, -RZ, RZ, 0.64013671875, -15.109375 ;  /* 0x391fcb8eff147431 */ /* 0x000fc600000001ff */
[-C--:B------:R-:W-:Y:S01]  /*2110*/  FSETP.NAN.AND P2, PT, |R19|, |R19|.reuse, PT ;  /* 0x400000131300720b */ /* 0x080fe20003f48200 */
[----:B------:R-:W-:-:S04]  /*2120*/  FMUL R13, R0, R19 ;  /* 0x00000013000d7220 */ /* 0x000fc80000400000 */
[----:B------:R-:W2:Y:S01]  /*2130*/  FRND R16, R13 ;  /* 0x0000000d00107307 */ /* 0x000ea20000201000 */
[----:B------:R-:W-:Y:S01]  /*2140*/  FFMA R15, R0, R19, -R13 ;  /* 0x00000013000f7223 */ /* 0x000fe2000000080d */
[----:B------:R-:W-:-:S03]  /*2150*/  FSETP.GT.AND P1, PT, |R13|, 152, PT ;  /* 0x431800000d00780b */ /* 0x000fc60003f24200 */
[----:B------:R-:W-:-:S03]  /*2160*/  FFMA R18, R2, R19, R15 ;  /* 0x0000001302127223 */ /* 0x000fc6000000000f */
[----:B------:R-:W3:Y:S01]  /*2170*/  F2I.NTZ R17, R13 ;  /* 0x0000000d00117305 */ /* 0x000ee20000203100 */
[----:B--2---:R-:W-:Y:S01]  /*2180*/  FADD R15, R13, -R16 ;  /* 0x800000100d0f7221 */ /* 0x004fe20000000000 */
[----:B------:R-:W-:-:S03]  /*2190*/  FSETP.GT.AND P0, PT, R16, RZ, PT ;  /* 0x000000ff1000720b */ /* 0x000fc60003f04000 */
[----:B------:R-:W-:Y:S01]  /*21a0*/  FADD R15, R15, R18 ;  /* 0x000000120f0f7221 */ /* 0x000fe20000000000 */
[----:B------:R-:W-:Y:S02]  /*21b0*/  SEL R16, RZ, 0x83000000, P0 ;  /* 0x83000000ff107807 */ /* 0x000fe40000000000 */
[----:B------:R-:W-:Y:S01]  /*21c0*/  FSETP.GEU.AND P0, PT, R13, RZ, PT ;  /* 0x000000ff0d00720b */ /* 0x000fe20003f0e000 */
[----:B------:R-:W-:Y:S01]  /*21d0*/  FFMA R18, R15, R20, 0.0013391353422775864601 ;  /* 0x3aaf85ed0f127423 */ /* 0x000fe20000000014 */
[----:B---3--:R-:W-:Y:S02]  /*21e0*/  LEA R17, R17, -R16, 0x17 ;  /* 0x8000001011117211 */ /* 0x008fe400078eb8ff */
[----:B------:R-:W-:Y:S01]  /*21f0*/  FSEL R13, RZ, +INF , !P0 ;  /* 0x7f800000ff0d7808 */ /* 0x000fe20004000000 */
[----:B------:R-:W-:-:S04]  /*2200*/  FFMA R18, R15, R18, 0.0096188392490148544312 ;  /* 0x3c1d98560f127423 */ /* 0x000fc80000000012 */
[----:B------:R-:W-:-:S04]  /*2210*/  FFMA R18, R15, R18, 0.055503588169813156128 ;  /* 0x3d6357bb0f127423 */ /* 0x000fc80000000012 */
[----:B------:R-:W-:-:S04]  /*2220*/  FFMA R18, R15, R18, 0.24022644758224487305 ;  /* 0x3e75fdec0f127423 */ /* 0x000fc80000000012 */
[----:B------:R-:W-:Y:S01]  /*2230*/  FFMA R20, R15, R18, 0.69314718246459960938 ;  /* 0x3f3172180f147423 */ /* 0x000fe20000000012 */
[----:B------:R-:W-:-:S03]  /*2240*/  IADD3 R18, PT, PT, R16, 0x7f000000, RZ ;  /* 0x7f00000010127810 */ /* 0x000fc60007ffe0ff */
[----:B------:R-:W-:-:S04]  /*2250*/  FFMA R15, R15, R20, 1 ;  /* 0x3f8000000f0f7423 */ /* 0x000fc80000000014 */
[----:B------:R-:W-:-:S04]  /*2260*/  FMUL R18, R18, R15 ;  /* 0x0000000f12127220 */ /* 0x000fc80000400000 */
[----:B------:R-:W-:Y:S01]  /*2270*/  @!P1 FMUL R13, R17, R18 ;  /* 0x00000012110d9220 */ /* 0x000fe20000400000 */
[----:B------:R-:W-:-:S07]  /*2280*/  @P2 FADD R13, R19, 10 ;  /* 0x41200000130d2421 */ /* 0x000fce0000000000 */
.L_x_67:
[----:B------:R-:W2:Y:S01]  /*2290*/  F2I.U32.TRUNC.NTZ R13, R13 ;  /* 0x0000000d000d7305 */ /* 0x000ea2000020f000 */
[----:B------:R-:W-:Y:S01]  /*22a0*/  IMAD.MOV.U32 R16, RZ, RZ, R6 ;  /* 0x000000ffff107224 */ /* 0x000fe200078e0006 */
[----:B------:R-:W-:Y:S02]  /*22b0*/  MOV R17, R7 ;  /* 0x0000000700117202 */ /* 0x000fe40000000f00 */
[----:B------:R-:W-:Y:S02]  /*22c0*/  ISETP.NE.AND P0, PT, R10, RZ, PT ;  /* 0x000000ff0a00720c */ /* 0x000fe40003f05270 */
[----:B------:R-:W-:Y:S01]  /*22d0*/  MOV R15, 0x3f800000 ;  /* 0x3f800000000f7802 */ /* 0x000fe20000000f00 */
[----:B0-----:R0:W-:Y:S04]  /*22e0*/  STG.E desc[UR10][R16.64+-0x8], R9 ;  /* 0xfffff80910007986 */ /* 0x0011e8000c10190a */
[----:B-1----:R0:W-:Y:S04]  /*22f0*/  STG.E desc[UR10][R16.64+-0x4], R11 ;  /* 0xfffffc0b10007986 */ /* 0x0021e8000c10190a */
[----:B--2---:R0:W-:Y:S02]  /*2300*/  STG.E desc[UR10][R16.64], R13 ;  /* 0x0000000d10007986 */ /* 0x0041e4000c10190a */
[----:B------:R-:W-:Y:S05]  /*2310*/  @!P0 BRA `(.L_x_68) ;  /* 0x0000000000688947 */ /* 0x000fea0003800000 */
[----:B------:R-:W-:Y:S02]  /*2320*/  I2FP.F32.U32 R19, R10 ;  /* 0x0000000a00137245 */ /* 0x000fe40000201000 */
[----:B------:R-:W-:Y:S02]  /*2330*/  MOV R20, 0x391fcb8e ;  /* 0x391fcb8e00147802 */ /* 0x000fe40000000f00 */
[-C--:B------:R-:W-:Y:S01]  /*2340*/  FSETP.NAN.AND P2, PT, |R19|, |R19|.reuse, PT ;  /* 0x400000131300720b */ /* 0x080fe20003f48200 */
[----:B------:R-:W-:-:S04]  /*2350*/  FMUL R7, R0, R19 ;  /* 0x0000001300077220 */ /* 0x000fc80000400000 */
[----:B------:R-:W1:Y:S01]  /*2360*/  FRND R6, R7 ;  /* 0x0000000700067307 */ /* 0x000e620000201000 */
[----:B0-----:R-:W-:Y:S01]  /*2370*/  FFMA R9, R0, R19, -R7 ;  /* 0x0000001300097223 */ /* 0x001fe20000000807 */
[----:B------:R-:W-:-:S03]  /*2380*/  FSETP.GT.AND P1, PT, |R7|, 152, PT ;  /* 0x431800000700780b */ /* 0x000fc60003f24200 */
[----:B------:R-:W-:-:S03]  /*2390*/  FFMA R18, R2, R19, R9 ;  /* 0x0000001302127223 */ /* 0x000fc60000000009 */
[----:B------:R-:W0:Y:S01]  /*23a0*/  F2I.NTZ R11, R7 ;  /* 0x00000007000b7305 */ /* 0x000e220000203100 */
[----:B-1----:R-:W-:Y:S01]  /*23b0*/  FADD R9, R7, -R6 ;  /* 0x8000000607097221 */ /* 0x002fe20000000000 */
[----:B------:R-:W-:-:S03]  /*23c0*/  FSETP.GT.AND P0, PT, R6, RZ, PT ;  /* 0x000000ff0600720b */ /* 0x000fc60003f04000 */
[----:B------:R-:W-:Y:S01]  /*23d0*/  FADD R9, R9, R18 ;  /* 0x0000001209097221 */ /* 0x000fe20000000000 */
[----:B------:R-:W-:Y:S02]  /*23e0*/  SEL R6, RZ, 0x83000000, P0 ;  /* 0x83000000ff067807 */ /* 0x000fe40000000000 */
[----:B------:R-:W-:Y:S01]  /*23f0*/  FSETP.GEU.AND P0, PT, R7, RZ, PT ;  /* 0x000000ff0700720b */ /* 0x000fe20003f0e000 */
[----:B------:R-:W-:Y:S01]  /*2400*/  FFMA R18, R9, R20, 0.0013391353422775864601 ;  /* 0x3aaf85ed09127423 */ /* 0x000fe20000000014 */
[----:B0-----:R-:W-:Y:S01]  /*2410*/  LEA R11, R11, -R6, 0x17 ;  /* 0x800000060b0b7211 */ /* 0x001fe200078eb8ff */
[----:B------:R-:W-:Y:S01]  /*2420*/  VIADD R13, R6, 0x7f000000 ;  /* 0x7f000000060d7836 */ /* 0x000fe20000000000 */
[----:B------:R-:W-:Y:S01]  /*2430*/  FSEL R15, RZ, +INF , !P0 ;  /* 0x7f800000ff0f7808 */ /* 0x000fe20004000000 */
[----:B------:R-:W-:-:S04]  /*2440*/  FFMA R18, R9, R18, 0.0096188392490148544312 ;  /* 0x3c1d985609127423 */ /* 0x000fc80000000012 */
[----:B------:R-:W-:-:S04]  /*2450*/  FFMA R18, R9, R18, 0.055503588169813156128 ;  /* 0x3d6357bb09127423 */ /* 0x000fc80000000012 */
[----:B------:R-:W-:-:S04]  /*2460*/  FFMA R18, R9, R18, 0.24022644758224487305 ;  /* 0x3e75fdec09127423 */ /* 0x000fc80000000012 */
[----:B------:R-:W-:-:S04]  /*2470*/  FFMA R18, R9, R18, 0.69314718246459960938 ;  /* 0x3f31721809127423 */ /* 0x000fc80000000012 */
[----:B------:R-:W-:-:S04]  /*2480*/  FFMA R18, R9, R18, 1 ;  /* 0x3f80000009127423 */ /* 0x000fc80000000012 */
[----:B------:R-:W-:-:S04]  /*2490*/  FMUL R18, R13, R18 ;  /* 0x000000120d127220 */ /* 0x000fc80000400000 */
[----:B------:R-:W-:Y:S01]  /*24a0*/  @!P1 FMUL R15, R11, R18 ;  /* 0x000000120b0f9220 */ /* 0x000fe20000400000 */
[----:B------:R-:W-:-:S07]  /*24b0*/  @P2 FADD R15, R19, 10 ;  /* 0x41200000130f2421 */ /* 0x000fce0000000000 */
.L_x_68:
[----:B------:R-:W1:Y:S01]  /*24c0*/  F2I.U32.TRUNC.NTZ R15, R15 ;  /* 0x0000000f000f7305 */ /* 0x000e62000020f000 */
[----:B------:R-:W-:Y:S01]  /*24d0*/  IADD3 R3, P0, PT, R3, 0x4, RZ ;  /* 0x0000000403037810 */ /* 0x000fe20007f1e0ff */
[----:B------:R-:W-:Y:S01]  /*24e0*/  IMAD R14, R5, 0x4, R14 ;  /* 0x00000004050e7824 */ /* 0x000fe200078e020e */
[----:B------:R-:W-:Y:S02]  /*24f0*/  IADD3 R6, P1, PT, R16, 0x10, RZ ;  /* 0x0000001010067810 */ /* 0x000fe40007f3e0ff */
[----:B------:R-:W-:Y:S02]  /*2500*/  IADD3.X R4, PT, PT, RZ, R4, RZ, P0, !PT ;  /* 0x00000004ff047210 */ /* 0x000fe400007fe4ff */
[----:B------:R-:W-:Y:S02]  /*2510*/  ISETP.GE.U32.AND P0, PT, R3, UR4, PT ;  /* 0x0000000403007c0c */ /* 0x000fe4000bf06070 */
[----:B------:R-:W-:Y:S02]  /*2520*/  IADD3.X R7, PT, PT, RZ, R17, RZ, P1, !PT ;  /* 0x00000011ff077210 */ /* 0x000fe40000ffe4ff */
[----:B------:R-:W-:-:S02]  /*2530*/  ISETP.GE.U32.AND.EX P0, PT, R4, UR5, PT, P0 ;  /* 0x0000000504007c0c */ /* 0x000fc4000bf06100 */
[C---:B------:R-:W-:Y:S01]  /*2540*/  LEA R8, R5.reuse, R8, 0x2 ;  /* 0x0000000805087211 */ /* 0x040fe200078e10ff */
[----:B-1----:R1:W-:Y:S01]  /*2550*/  STG.E desc[UR10][R16.64+0x4], R15 ;  /* 0x0000040f10007986 */ /* 0x0023e2000c10190a */
[C---:B------:R-:W-:Y:S02]  /*2560*/  LEA R10, R5.reuse, R10, 0x2 ;  /* 0x0000000a050a7211 */ /* 0x040fe400078e10ff */
[----:B------:R-:W-:-:S07]  /*2570*/  LEA R12, R5, R12, 0x2 ;  /* 0x0000000c050c7211 */ /* 0x000fce00078e10ff */
[----:B------:R-:W-:Y:S05]  /*2580*/  @!P0 BRA `(.L_x_69) ;  /* 0xfffffff400dc8947 */ /* 0x000fea000383ffff */
[----:B------:R-:W-:Y:S05]  /*2590*/  EXIT ;  /* 0x000000000000794d */ /* 0x000fea0003800000 */
.L_x_61:
        /* <DEDUP_REMOVED lines=22> */
.L_x_72:
[----:B------:R-:W-:Y:S01]  /*2700*/  UISETP.NE.AND UP0, UPT, UR4, URZ, UPT ;  /* 0x000000ff0400728c */ /* 0x000fe2000bf05270 */
[----:B------:R-:W-:-:S08]  /*2710*/  IMAD.MOV.U32 R8, RZ, RZ, 0x3f800000 ;  /* 0x3f800000ff087424 */ /* 0x000fd000078e00ff */
[----:B------:R-:W-:Y:S05]  /*2720*/  BRA.U !UP0, `(.L_x_71) ;  /* 0x0000000108687547 */ /* 0x000fea000b800000 */
[----:B------:R-:W-:Y:S01]  /*2730*/  I2FP.F32.U32 R15, UR4 ;  /* 0x00000004000f7c45 */ /* 0x000fe20008201000 */
        /* <DEDUP_REMOVED lines=25> */
.L_x_71:
[----:B------:R-:W0:Y:S01]  /*28d0*/  F2I.U32.TRUNC.NTZ R9, -R8 ;  /* 0x8000000800097305 */ /* 0x000e22000020f000 */
        /* <DEDUP_REMOVED lines=11> */
.L_x_70:
        /* <DEDUP_REMOVED lines=21> */
.L_x_77:
[----:B------:R-:W-:Y:S01]  /*2ae0*/  ISETP.NE.AND P0, PT, R12, RZ, PT ;  /* 0x000000ff0c00720c */ /* 0x000fe20003f05270 */
[----:B0-----:R-:W-:-:S12]  /*2af0*/  IMAD.MOV.U32 R9, RZ, RZ, 0x3f800000 ;  /* 0x3f800000ff097424 */ /* 0x001fd800078e00ff */
[----:B-1----:R-:W-:Y:S05]  /*2b00*/  @!P0 BRA `(.L_x_73) ;  /* 0x0000000000688947 */ /* 0x002fea0003800000 */
[----:B------:R-:W-:Y:S02]  /*2b10*/  I2FP.F32.U32 R17, R12 ;  /* 0x0000000c00117245 */ /* 0x000fe40000201000 */
        /* <DEDUP_REMOVED lines=25> */
.L_x_73:
[----:B------:R-:W-:Y:S01]  /*2cb0*/  ISETP.NE.AND P0, PT, R14, RZ, PT ;  /* 0x000000ff0e00720c */ /* 0x000fe20003f05270 */
[----:B------:R-:W0:Y:S01]  /*2cc0*/  F2I.U32.TRUNC.NTZ R9, -R9 ;  /* 0x8000000900097305 */ /* 0x000e22000020f000 */
[----:B------:R-:W-:-:S11]  /*2cd0*/  IMAD.MOV.U32 R11, RZ, RZ, 0x3f800000 ;  /* 0x3f800000ff0b7424 */ /* 0x000fd600078e00ff */
[----:B------:R-:W-:Y:S05]  /*2ce0*/  @!P0 BRA `(.L_x_74) ;  /* 0x0000000000688947 */ /* 0x000fea0003800000 */
[----:B------:R-:W-:Y:S01]  /*2cf0*/  I2FP.F32.U32 R17, R14 ;  /* 0x0000000e00117245 */ /* 0x000fe20000201000 */
[----:B------:R-:W-:-:S03]  /*2d00*/  HFMA2 R20, -RZ, RZ, 0.64013671875, -15.109375 ;  /* 0x391fcb8eff147431 */ /* 0x000fc600000001ff */
        /* <DEDUP_REMOVED lines=24> */
.L_x_74:
[----:B------:R-:W-:Y:S01]  /*2e90*/  ISETP.NE.AND P0, PT, R8, RZ, PT ;  /* 0x000000ff0800720c */ /* 0x000fe20003f05270 */
[----:B------:R-:W1:Y:S01]  /*2ea0*/  F2I.U32.TRUNC.NTZ R11, -R11 ;  /* 0x8000000b000b7305 */ /* 0x000e62000020f000 */
[----:B------:R-:W-:-:S11]  /*2eb0*/  IMAD.MOV.U32 R13, RZ, RZ, 0x3f800000 ;  /* 0x3f800000ff0d7424 */ /* 0x000fd600078e00ff */
[----:B------:R-:W-:Y:S05]  /*2ec0*/  @!P0 BRA `(.L_x_75) ;  /* 0x0000000000688947 */ /* 0x000fea0003800000 */
[----:B------:R-:W-:Y:S02]  /*2ed0*/  I2FP.F32.U32 R19, R8 ;  /* 0x0000000800137245 */ /* 0x000fe40000201000 */
[----:B------:R-:W-:Y:S02]  /*2ee0*/  MOV R20, 0x391fcb8e ;  /* 0x391fcb8e00147802 */ /* 0x000fe40000000f00 */
        /* <DEDUP_REMOVED lines=24> */
.L_x_75:
[----:B------:R-:W2:Y:S01]  /*3070*/  F2I.U32.TRUNC.NTZ R13, -R13 ;  /* 0x8000000d000d7305 */ /* 0x000ea2000020f000 */
[----:B------:R-:W-:Y:S01]  /*3080*/  IMAD.MOV.U32 R16, RZ, RZ, R6 ;  /* 0x000000ffff107224 */ /* 0x000fe200078e0006 */
[----:B------:R-:W-:Y:S01]  /*3090*/  MOV R17, R7 ;  /* 0x0000000700117202 */ /* 0x000fe20000000f00 */
[----:B------:R-:W-:Y:S01]  /*30a0*/  HFMA2 R15, -RZ, RZ, 1.875, 0 ;  /* 0x3f800000ff0f7431 */ /* 0x000fe200000001ff */
[----:B------:R-:W-:-:S03]  /*30b0*/  ISETP.NE.AND P0, PT, R10, RZ, PT ;  /* 0x000000ff0a00720c */ /* 0x000fc60003f05270 */
        /* <DEDUP_REMOVED lines=30> */
.L_x_76:
[----:B------:R-:W1:Y:S01]  /*32a0*/  F2I.U32.TRUNC.NTZ R15, -R15 ;  /* 0x8000000f000f7305 */ /* 0x000e62000020f000 */
        /* <DEDUP_REMOVED lines=13> */
.L_x_78:
        /* <DEDUP_REMOVED lines=16> */
.L_x_463:


//--------------------- .text.geomspace_u16       --------------------------
	.section	.text.geomspace_u16,"ax",@progbits
	.align	128
        .global         geomspace_u16
        .type           geomspace_u16,@function
        .size           geomspace_u16,(.L_x_464 - geomspace_u16)
        .other          geomspace_u16,@"STO_CUDA_ENTRY STV_DEFAULT"
geomspace_u16:
.text.geomspace_u16:
[----:B------:R-:W-:Y:S01]  /*0000*/  LDC R1, c[0x0][0x37c] ;  /* 0x0000df00ff017b82 */ /* 0x000fe20000000800 */
[----:B------:R-:W0:Y:S07]  /*0010*/  S2R R29, SR_TID.X ;  /* 0x00000000001d7919 */ /* 0x000e2e0000002100 */
[----:B------:R-:W0:Y:S01]  /*0020*/  S2UR UR4, SR_CTAID.X ;  /* 0x00000000000479c3 */ /* 0x000e220000002500 */
[----:B------:R-:W1:Y:S01]  /*0030*/  LDCU.64 UR6, c[0x0][0x390] ;  /* 0x00007200ff0677ac */ /* 0x000e620008000a00 */
[----:B------:R-:W-:Y:S01]  /*0040*/  BSSY.RECONVERGENT B0, `(.L_x_79) ;  /* 0x0000167000007945 */ /* 0x000fe20003800200 */
[----:B------:R-:W2:Y:S05]  /*0050*/  LDCU.U16 UR8, c[0x0][0x388] ;  /* 0x00007100ff0877ac */ /* 0x000eaa0008000400 */
[----:B------:R-:W0:Y:S01]  /*0060*/  LDC R28, c[0x0][0x360] ;  /* 0x0000d800ff1c7b82 */ /* 0x000e220000000800 */
[----:B------:R-:W3:Y:S01]  /*0070*/  LDCU UR5, c[0x0][0x370] ;  /* 0x00006e00ff0577ac */ /* 0x000ee20008000800 */
[----:B------:R-:W4:Y:S01]  /*0080*/  LDCU.64 UR10, c[0x0][0x358] ;  /* 0x00006b00ff0a77ac */ /* 0x000f220008000a00 */
[----:B-1----:R-:W-:-:S02]  /*0090*/  USHF.R.U64 UR6, UR6, 0x2, UR7 ;  /* 0x0000000206067899 */ /* 0x002fc40008001207 */
[----:B------:R-:W-:Y:S01]  /*00a0*/  USHF.R.U32.HI UR7, URZ, 0x2, UR7 ;  /* 0x00000002ff077899 */ /* 0x000fe20008011607 */
[----:B--2---:R-:W-:-:S05]  /*00b0*/  MOV R27, UR8 ;  /* 0x00000008001b7c02 */ /* 0x004fca0008000f00 */
[----:B------:R-:W-:Y:S01]  /*00c0*/  MOV R0, UR7 ;  /* 0x0000000700007c02 */ /* 0x000fe20008000f00 */
[C---:B0-----:R-:W-:Y:S02]  /*00d0*/  IMAD R29, R28.reuse, UR4, R29 ;  /* 0x000000041c1d7c24 */ /* 0x041fe4000f8e021d */
[----:B---3--:R-:W-:-:S03]  /*00e0*/  IMAD R28, R28, UR5, RZ ;  /* 0x000000051c1c7c24 */ /* 0x008fc6000f8e02ff */
[----:B------:R-:W-:-:S04]  /*00f0*/  ISETP.LT.U32.AND P0, PT, R29, UR6, PT ;  /* 0x000000061d007c0c */ /* 0x000fc8000bf01070 */
[----:B------:R-:W-:-:S13]  /*0100*/  ISETP.GT.U32.AND.EX P0, PT, R0, RZ, PT, P0 ;  /* 0x000000ff0000720c */ /* 0x000fda0003f04100 */
[----:B----4-:R-:W-:Y:S05]  /*0110*/  @!P0 BRA `(.L_x_80) ;  /* 0x0000001400648947 */ /* 0x010fea0003800000 */
[----:B------:R-:W-:Y:S02]  /*0120*/  HFMA2 R0, -RZ, RZ, 1.9296875, -0.048675537109375 ;  /* 0x3fb8aa3bff007431 */ /* 0x000fe400000001ff */
[----:B------:R-:W-:Y:S02]  /*0130*/  IMAD.MOV.U32 R3, RZ, RZ, 0x30e38e39 ;  /* 0x30e38e39ff037424 */ /* 0x000fe400078e00ff */
[----:B------:R-:W-:Y:S01]  /*0140*/  HFMA2 R5, -RZ, RZ, 1.5966796875, -0.0003798007965087890625 ;  /* 0x3e638e39ff057431 */ /* 0x000fe200000001ff */
[----:B------:R-:W0:Y:S01]  /*0150*/  LDCU.U16 UR9, c[0x0][0x38a] ;  /* 0x00007140ff0977ac */ /* 0x000e220008000400 */
[----:B------:R-:W-:Y:S01]  /*0160*/  HFMA2 R15, -RZ, RZ, 0, 0 ;  /* 0x00000000ff0f7431 */ /* 0x000fe200000001ff */
[----:B------:R-:W-:Y:S01]  /*0170*/  SHF.R.U32.HI R23, RZ, 0x1e, R29 ;  /* 0x0000001eff177819 */ /* 0x000fe2000001161d */
[----:B------:R-:W-:Y:S01]  /*0180*/  IMAD.MOV.U32 R9, RZ, RZ, RZ ;  /* 0x000000ffff097224 */ /* 0x000fe200078e00ff */
[----:B------:R-:W1:Y:S01]  /*0190*/  LDCU.U8 UR5, c[0x0][0x38c] ;  /* 0x00007180ff0577ac */ /* 0x000e620008000000 */
[----:B------:R-:W-:Y:S01]  /*01a0*/  MOV R7, R29 ;  /* 0x0000001d00077202 */ /* 0x000fe20000000f00 */
[----:B------:R-:W-:-:S02]  /*01b0*/  IMAD.MOV.U32 R6, RZ, RZ, RZ ;  /* 0x000000ffff067224 */ /* 0x000fc400078e00ff */
[----:B------:R-:W-:Y:S01]  /*01c0*/  FFMA R0, -R3, R0, 5.5370556140132975997e-08 ;  /* 0x336dd09203007423 */ /* 0x000fe20000000100 */
[----:B------:R-:W2:Y:S03]  /*01d0*/  LDCU.64 UR12, c[0x0][0x380] ;  /* 0x00007000ff0c77ac */ /* 0x000ea60008000a00 */
[----:B------:R-:W-:Y:S01]  /*01e0*/  FFMA R0, R5, 1.9251366722983220825e-08, R0 ;  /* 0x32a55e3405007823 */ /* 0x000fe20000000000 */
[----:B------:R-:W3:Y:S03]  /*01f0*/  LDCU.U16 UR8, c[0x0][0x388] ;  /* 0x00007100ff0877ac */ /* 0x000ee60008000400 */
[----:B------:R-:W-:Y:S01]  /*0200*/  FFMA R0, -R3, 0.017944158986210823059, R0 ;  /* 0x3c92ffa103007823 */ /* 0x000fe20000000100 */
[----:B------:R-:W-:Y:S01]  /*0210*/  UMOV UR4, URZ ;  /* 0x000000ff00047c82 */ /* 0x000fe20008000000 */
[----:B0-----:R-:W-:-:S02]  /*0220*/  MOV R14, UR9 ;  /* 0x00000009000e7c02 */ /* 0x001fc40008000f00 */
[----:B------:R-:W-:Y:S01]  /*0230*/  FFMA R0, R5, 0.0059813861735165119171, R0 ;  /* 0x3bc3ff8105007823 */ /* 0x000fe20000000000 */
[----:B------:R-:W-:Y:S01]  /*0240*/  IMAD.WIDE.U32 R10, R29, UR9, RZ ;  /* 0x000000091d0a7c25 */ /* 0x000fe2000f8e00ff */
[----:B-1----:R-:W-:-:S03]  /*0250*/  UPRMT UR5, UR5, 0x8880, URZ ;  /* 0x0000888005057896 */ /* 0x002fc600080000ff */
[----:B------:R-:W-:Y:S01]  /*0260*/  FADD R13, R0, 3.3205988407135009766 ;  /* 0x405484b1000d7421 */ /* 0x000fe20000000000 */
[----:B------:R-:W-:Y:S01]  /*0270*/  IMAD.WIDE.U32 R16, R28, UR9, RZ ;  /* 0x000000091c107c25 */ /* 0x000fe2000f8e00ff */
[----:B------:R-:W-:-:S03]  /*0280*/  SHF.L.U32 R12, R10, 0x2, RZ ;  /* 0x000000020a0c7819 */ /* 0x000fc600000006ff */
[----:B------:R-:W-:Y:S01]  /*0290*/  FADD R3, R13, -3.3205988407135009766 ;  /* 0xc05484b10d037421 */ /* 0x000fe20000000000 */
[----:B------:R-:W-:Y:S01]  /*02a0*/  VIADD R5, R11, UR4 ;  /* 0x000000040b057c36 */ /* 0x000fe20008000000 */
[C---:B--2---:R-:W-:Y:S02]  /*02b0*/  LEA R26, P0, R29.reuse, UR12, 0x3 ;  /* 0x0000000c1d1a7c11 */ /* 0x044fe4000f8018ff */
[----:B------:R-:W-:Y:S01]  /*02c0*/  FADD R8, R0, -R3 ;  /* 0x8000000300087221 */ /* 0x000fe20000000000 */
[----:B------:R-:W-:Y:S02]  /*02d0*/  SHF.L.U32 R3, R29, 0x2, RZ ;  /* 0x000000021d037819 */ /* 0x000fe400000006ff */
[----:B------:R-:W-:Y:S02]  /*02e0*/  IADD3 R25, PT, PT, R17, UR4, RZ ;  /* 0x0000000411197c10 */ /* 0x000fe4000fffe0ff */
[C---:B------:R-:W-:Y:S01]  /*02f0*/  LOP3.LUT R18, R3.reuse, 0x2, RZ, 0xfc, !PT ;  /* 0x0000000203127812 */ /* 0x040fe200078efcff */
[C---:B------:R-:W-:Y:S01]  /*0300*/  IMAD.WIDE.U32 R14, R3.reuse, UR9, R14 ;  /* 0x00000009030e7c25 */ /* 0x040fe2000f8e000e */
[----:B------:R-:W-:-:S02]  /*0310*/  LOP3.LUT R20, R3, 0x3, RZ, 0xfc, !PT ;  /* 0x0000000303147812 */ /* 0x000fc400078efcff */
[----:B------:R-:W-:Y:S01]  /*0320*/  SHF.L.U64.HI R10, R10, 0x2, R5 ;  /* 0x000000020a0a7819 */ /* 0x000fe20000010205 */
[----:B------:R-:W-:Y:S01]  /*0330*/  IMAD R3, R23, UR9, RZ ;  /* 0x0000000917037c24 */ /* 0x000fe2000f8e02ff */
[----:B------:R-:W-:Y:S01]  /*0340*/  LEA.HI.X R11, R29, UR13, RZ, 0x3, P0 ;  /* 0x0000000d1d0b7c11 */ /* 0x000fe200080f1cff */
[----:B------:R-:W-:Y:S01]  /*0350*/  IMAD.WIDE.U32 R18, R18, UR9, RZ ;  /* 0x0000000912127c25 */ /* 0x000fe2000f8e00ff */
[----:B------:R-:W-:Y:S02]  /*0360*/  ISETP.NE.AND P1, PT, RZ, UR5, PT ;  /* 0x00000005ff007c0c */ /* 0x000fe4000bf25270 */
[----:B------:R-:W-:Y:S01]  /*0370*/  SHF.L.U64.HI R2, R16, 0x2, R25 ;  /* 0x0000000210027819 */ /* 0x000fe20000010219 */
[----:B------:R-:W-:Y:S01]  /*0380*/  IMAD.WIDE.U32 R20, R20, UR9, RZ ;  /* 0x0000000914147c25 */ /* 0x000fe2000f8e00ff */
[----:B------:R-:W-:-:S03]  /*0390*/  IADD3 R4, PT, PT, R19, R3, RZ ;  /* 0x0000000313047210 */ /* 0x000fc60007ffe0ff */
[----:B---3--:R-:W-:Y:S01]  /*03a0*/  IMAD.U32 R5, RZ, RZ, UR8 ;  /* 0x00000008ff057e24 */ /* 0x008fe2000f8e00ff */
[----:B------:R-:W-:Y:S01]  /*03b0*/  IADD3 R3, PT, PT, R21, R3, RZ ;  /* 0x0000000315037210 */ /* 0x000fe20007ffe0ff */
[----:B------:R-:W-:-:S07]  /*03c0*/  IMAD R0, R23, UR9, R15 ;  /* 0x0000000917007c24 */ /* 0x000fce000f8e020f */
.L_x_101:
[----:B------:R-:W-:Y:S04]  /*03d0*/  BSSY.RECONVERGENT B1, `(.L_x_81) ;  /* 0x0000046000017945 */ /* 0x000fe80003800200 */
[----:B0-----:R-:W-:Y:S05]  /*03e0*/  @!P1 BRA `(.L_x_82) ;  /* 0x0000000000909947 */ /* 0x001fea0003800000 */
[----:B------:R-:W-:Y:S01]  /*03f0*/  IADD3 R22, P2, PT, R5, R12, RZ ;  /* 0x0000000c05167210 */ /* 0x000fe20007f5e0ff */
[----:B------:R-:W-:Y:S01]  /*0400*/  BSSY.RECONVERGENT B2, `(.L_x_83) ;  /* 0x0000020000027945 */ /* 0x000fe20003800200 */
        /* <DEDUP_REMOVED lines=18> */
[----:B------:R-:W-:Y:S02]  /*0530*/  FFMA R30, R25, R32, 0.0013391353422775864601 ;  /* 0x3aaf85ed191e7423 */ /* 0x000fe40000000020 */
[----:B------:R-:W-:Y:S02]  /*0540*/  VIADD R31, R23, 0x7f000000 ;  /* 0x7f000000171f7836 */ /* 0x000fe40000000000 */
        /* <DEDUP_REMOVED lines=11> */
.L_x_84:
[----:B------:R-:W-:Y:S05]  /*0600*/  BSYNC.RECONVERGENT B2 ;  /* 0x0000000000027941 */ /* 0x000fea0003800200 */
.L_x_83:
[----:B------:R-:W-:Y:S01]  /*0610*/  FADD R24, -R24, -RZ ;  /* 0x800000ff18187221 */ /* 0x000fe20000000100 */
[----:B------:R-:W-:Y:S06]  /*0620*/  BRA `(.L_x_85) ;  /* 0x0000000000807947 */ /* 0x000fec0003800000 */
.L_x_82:
[----:B------:R-:W-:Y:S01]  /*0630*/  IADD3 R22, P2, PT, R5, R12, RZ ;  /* 0x0000000c05167210 */ /* 0x000fe20007f5e0ff */
[----:B------:R-:W-:-:S03]  /*0640*/  IMAD.MOV.U32 R24, RZ, RZ, 0x3f800000 ;  /* 0x3f800000ff187424 */ /* 0x000fc600078e00ff */
[----:B------:R-:W-:Y:S02]  /*0650*/  ISETP.NE.U32.AND P0, PT, R22, RZ, PT ;  /* 0x000000ff1600720c */ /* 0x000fe40003f05070 */
[----:B------:R-:W-:-:S04]  /*0660*/  IADD3.X R23, PT, PT, R9, R10, RZ, P2, !PT ;  /* 0x0000000a09177210 */ /* 0x000fc800017fe4ff */
[----:B------:R-:W-:-:S13]  /*0670*/  ISETP.NE.AND.EX P0, PT, R23, RZ, PT, P0 ;  /* 0x000000ff1700720c */ /* 0x000fda0003f05300 */
[----:B------:R-:W-:Y:S05]  /*0680*/  @!P0 BRA `(.L_x_85) ;  /* 0x0000000000688947 */ /* 0x000fea0003800000 */
[----:B------:R-:W0:Y:S01]  /*0690*/  I2F.U64 R22, R22 ;  /* 0x0000001600167312 */ /* 0x000e220000301000 */
[----:B------:R-:W-:Y:S01]  /*06a0*/  MOV R32, 0x391fcb8e ;  /* 0x391fcb8e00207802 */ /* 0x000fe20000000f00 */
[-C--:B0-----:R-:W-:Y:S01]  /*06b0*/  FMUL R24, R13, R22.reuse ;  /* 0x000000160d187220 */ /* 0x081fe20000400000 */
[----:B------:R-:W-:-:S05]  /*06c0*/  FSETP.NAN.AND P3, PT, |R22|, |R22|, PT ;  /* 0x400000161600720b */ /* 0x000fca0003f68200 */
        /* <DEDUP_REMOVED lines=18> */
[----:B-1----:R-:W-:-:S03]  /*07f0*/  IMAD R30, R30, 0x800000, -R23 ;  /* 0x008000001e1e7824 */ /* 0x002fc600078e0a17 */
[----:B------:R-:W-:-:S04]  /*0800*/  FMUL R31, R31, R32 ;  /* 0x000000201f1f7220 */ /* 0x000fc80000400000 */
[----:B------:R-:W-:Y:S01]  /*0810*/  @!P0 FMUL R24, R30, R31 ;  /* 0x0000001f1e188220 */ /* 0x000fe20000400000 */
[----:B------:R-:W-:-:S07]  /*0820*/  @P3 FADD R24, R22, 10 ;  /* 0x4120000016183421 */ /* 0x000fce0000000000 */
.L_x_85:
[----:B------:R-:W-:Y:S05]  /*0830*/  BSYNC.RECONVERGENT B1 ;  /* 0x0000000000017941 */ /* 0x000fea0003800200 */
.L_x_81:
[----:B------:R-:W0:Y:S01]  /*0840*/  F2I.U32.TRUNC.NTZ R24, R24 ;  /* 0x0000001800187305 */ /* 0x000e22000020f000 */
[----:B------:R-:W-:Y:S04]  /*0850*/  BSSY.RECONVERGENT B1, `(.L_x_86) ;  /* 0x0000046000017945 */ /* 0x000fe80003800200 */
[----:B------:R-:W-:Y:S05]  /*0860*/  @!P1 BRA `(.L_x_87) ;  /* 0x0000000000909947 */ /* 0x000fea0003800000 */
[----:B------:R-:W-:Y:S01]  /*0870*/  IADD3 R22, P2, PT, R5, R14, RZ ;  /* 0x0000000e05167210 */ /* 0x000fe20007f5e0ff */
[----:B------:R-:W-:Y:S01]  /*0880*/  BSSY.RECONVERGENT B2, `(.L_x_88) ;  /* 0x0000020000027945 */ /* 0x000fe20003800200 */
[----:B------:R-:W-:Y:S02]  /*0890*/  HFMA2 R25, -RZ, RZ, 1.875, 0 ;  /* 0x3f800000ff197431 */ /* 0x000fe400000001ff */
[----:B------:R-:W-:Y:S02]  /*08a0*/  ISETP.NE.U32.AND P0, PT, R22, RZ, PT ;  /* 0x000000ff1600720c */ /* 0x000fe40003f05070 */
[----:B------:R-:W-:-:S04]  /*08b0*/  IADD3.X R23, PT, PT, R9, R0, RZ, P2, !PT ;  /* 0x0000000009177210 */ /* 0x000fc800017fe4ff */
[----:B------:R-:W-:-:S13]  /*08c0*/  ISETP.NE.AND.EX P0, PT, R23, RZ, PT, P0 ;  /* 0x000000ff1700720c */ /* 0x000fda0003f05300 */
[----:B------:R-:W-:Y:S05]  /*08d0*/  @!P0 BRA `(.L_x_89) ;  /* 0x0000000000688947 */ /* 0x000fea0003800000 */
[----:B------:R-:W1:Y:S01]  /*08e0*/  I2F.U64 R22, R22 ;  /* 0x0000001600167312 */ /* 0x000e620000301000 */
[----:B------:R-:W-:Y:S02]  /*08f0*/  IMAD.MOV.U32 R34, RZ, RZ, 0x391fcb8e ;  /* 0x391fcb8eff227424 */ /* 0x000fe400078e00ff */
[----:B-1----:R-:W-:-:S05]  /*0900*/  FMUL R30, R13, R22 ;  /* 0x000000160d1e7220 */ /* 0x002fca0000400000 */
[----:B------:R-:W1:Y:S01]  /*0910*/  FRND R25, R30 ;  /* 0x0000001e00197307 */ /* 0x000e620000201000 */
[-C--:B------:R-:W-:Y:S01]  /*0920*/  FFMA R31, R13, R22.reuse, -R30 ;  /* 0x000000160d1f7223 */ /* 0x080fe2000000081e */
[C---:B------:R-:W-:Y:S02]  /*0930*/  FSETP.GT.AND P0, PT, |R30|.reuse, 152, PT ;  /* 0x431800001e00780b */ /* 0x040fe40003f04200 */
[----:B------:R-:W-:Y:S01]  /*0940*/  FSETP.GEU.AND P2, PT, R30, RZ, PT ;  /* 0x000000ff1e00720b */ /* 0x000fe20003f4e000 */
[----:B------:R-:W-:Y:S01]  /*0950*/  FFMA R32, R8, R22, R31 ;  /* 0x0000001608207223 */ /* 0x000fe2000000001f */
[----:B-1----:R-:W-:Y:S01]  /*0960*/  FADD R31, R30, -R25 ;  /* 0x800000191e1f7221 */ /* 0x002fe20000000000 */
[----:B------:R-:W-:Y:S02]  /*0970*/  FSETP.GT.AND P3, PT, R25, RZ, PT ;  /* 0x000000ff1900720b */ /* 0x000fe40003f64000 */
[----:B------:R-:W-:Y:S01]  /*0980*/  FSEL R25, RZ, +INF , !P2 ;  /* 0x7f800000ff197808 */ /* 0x000fe20005000000 */
[----:B------:R-:W-:Y:S01]  /*0990*/  FADD R31, R31, R32 ;  /* 0x000000201f1f7221 */ /* 0x000fe20000000000 */
[----:B------:R-:W-:-:S02]  /*09a0*/  SEL R23, RZ, 0x83000000, P3 ;  /* 0x83000000ff177807 */ /* 0x000fc40001800000 */
[----:B------:R-:W-:Y:S01]  /*09b0*/  FSETP.NAN.AND P3, PT, |R22|, |R22|, PT ;  /* 0x400000161600720b */ /* 0x000fe20003f68200 */
[----:B------:R-:W-:-:S04]  /*09c0*/  FFMA R32, R31, R34, 0.0013391353422775864601 ;  /* 0x3aaf85ed1f207423 */ /* 0x000fc80000000022 */
[----:B------:R-:W-:-:S04]  /*09d0*/  FFMA R32, R31, R32, 0.0096188392490148544312 ;  /* 0x3c1d98561f207423 */ /* 0x000fc80000000020 */
[C---:B------:R-:W-:Y:S02]  /*09e0*/  FFMA R34, R31.reuse, R32, 0.055503588169813156128 ;  /* 0x3d6357bb1f227423 */ /* 0x040fe40000000020 */
[----:B------:R-:W1:Y:S02]  /*09f0*/  F2I.NTZ R32, R30 ;  /* 0x0000001e00207305 */ /* 0x000e640000203100 */
[----:B------:R-:W-:-:S04]  /*0a00*/  FFMA R34, R31, R34, 0.24022644758224487305 ;  /* 0x3e75fdec1f227423 */ /* 0x000fc80000000022 */
[----:B------:R-:W-:-:S04]  /*0a10*/  FFMA R34, R31, R34, 0.69314718246459960938 ;  /* 0x3f3172181f227423 */ /* 0x000fc80000000022 */
[----:B------:R-:W-:Y:S01]  /*0a20*/  FFMA R34, R31, R34, 1 ;  /* 0x3f8000001f227423 */ /* 0x000fe20000000022 */
[----:B------:R-:W-:Y:S02]  /*0a30*/  IADD3 R31, PT, PT, R23, 0x7f000000, RZ ;  /* 0x7f000000171f7810 */ /* 0x000fe40007ffe0ff */
[----:B-1----:R-:W-:-:S03]  /*0a40*/  LEA R32, R32, -R23, 0x17 ;  /* 0x8000001720207211 */ /* 0x002fc600078eb8ff */
[----:B------:R-:W-:-:S04]  /*0a50*/  FMUL R31, R31, R34 ;  /* 0x000000221f1f7220 */ /* 0x000fc80000400000 */
[----:B------:R-:W-:Y:S01]  /*0a60*/  @!P0 FMUL R25, R32, R31 ;  /* 0x0000001f20198220 */ /* 0x000fe20000400000 */
[----:B------:R-:W-:-:S07]  /*0a70*/  @P3 FADD R25, R22, 10 ;  /* 0x4120000016193421 */ /* 0x000fce0000000000 */
.L_x_89:
[----:B------:R-:W-:Y:S05]  /*0a80*/  BSYNC.RECONVERGENT B2 ;  /* 0x0000000000027941 */ /* 0x000fea0003800200 */
.L_x_88:
[----:B------:R-:W-:Y:S01]  /*0a90*/  FADD R25, -R25, -RZ ;  /* 0x800000ff19197221 */ /* 0x000fe20000000100 */
[----:B------:R-:W-:Y:S06]  /*0aa0*/  BRA `(.L_x_90) ;  /* 0x0000000000807947 */ /* 0x000fec0003800000 */
.L_x_87:
[----:B------:R-:W-:Y:S02]  /*0ab0*/  IADD3 R22, P2, PT, R5, R14, RZ ;  /* 0x0000000e05167210 */ /* 0x000fe40007f5e0ff */
[----:B------:R-:W-:Y:S02]  /*0ac0*/  MOV R25, 0x3f800000 ;  /* 0x3f80000000197802 */ /* 0x000fe40000000f00 */
[----:B------:R-:W-:Y:S01]  /*0ad0*/  ISETP.NE.U32.AND P0, PT, R22, RZ, PT ;  /* 0x000000ff1600720c */ /* 0x000fe20003f05070 */
[----:B------:R-:W-:-:S05]  /*0ae0*/  IMAD.X R23, R9, 0x1, R0, P2 ;  /* 0x0000000109177824 */ /* 0x000fca00010e0600 */
[----:B------:R-:W-:-:S13]  /*0af0*/  ISETP.NE.AND.EX P0, PT, R23, RZ, PT, P0 ;  /* 0x000000ff1700720c */ /* 0x000fda0003f05300 */
[----:B------:R-:W-:Y:S05]  /*0b00*/  @!P0 BRA `(.L_x_90) ;  /* 0x0000000000688947 */ /* 0x000fea0003800000 */
[----:B------:R-:W1:Y:S01]  /*0b10*/  I2F.U64 R22, R22 ;  /* 0x0000001600167312 */ /* 0x000e620000301000 */
[----:B------:R-:W-:Y:S02]  /*0b20*/  HFMA2 R34, -RZ, RZ, 0.64013671875, -15.109375 ;  /* 0x391fcb8eff227431 */ /* 0x000fe400000001ff */
        /* <DEDUP_REMOVED lines=19> */
[----:B------:R-:W-:Y:S01]  /*0c60*/  VIADD R31, R23, 0x7f000000 ;  /* 0x7f000000171f7836 */ /* 0x000fe20000000000 */
[----:B-1----:R-:W-:-:S03]  /*0c70*/  LEA R32, R32, -R23, 0x17 ;  /* 0x8000001720207211 */ /* 0x002fc600078eb8ff */
[----:B------:R-:W-:-:S04]  /*0c80*/  FMUL R31, R31, R34 ;  /* 0x000000221f1f7220 */ /* 0x000fc80000400000 */
[----:B------:R-:W-:Y:S01]  /*0c90*/  @!P0 FMUL R25, R32, R31 ;  /* 0x0000001f20198220 */ /* 0x000fe20000400000 */
[----:B------:R-:W-:-:S07]  /*0ca0*/  @P3 FADD R25, R22, 10 ;  /* 0x4120000016193421 */ /* 0x000fce0000000000 */
.L_x_90:
[----:B------:R-:W-:Y:S05]  /*0cb0*/  BSYNC.RECONVERGENT B1 ;  /* 0x0000000000017941 */ /* 0x000fea0003800200 */
.L_x_86:
[----:B------:R-:W1:Y:S01]  /*0cc0*/  F2I.U32.TRUNC.NTZ R25, R25 ;  /* 0x0000001900197305 */ /* 0x000e62000020f000 */
        /* <DEDUP_REMOVED lines=9> */
[----:B------:R-:W2:Y:S02]  /*0d60*/  I2F.U64 R22, R22 ;  /* 0x0000001600167312 */ /* 0x000ea40000301000 */
[----:B--2---:R-:W-:-:S06]  /*0d70*/  FMUL R30, R13, R22 ;  /* 0x000000160d1e7220 */ /* 0x004fcc0000400000 */
[----:B------:R-:W2:Y:S01]  /*0d80*/  FRND R33, R30 ;  /* 0x0000001e00217307 */ /* 0x000ea20000201000 */
[-C--:B------:R-:W-:Y:S01]  /*0d90*/  FFMA R31, R13, R22.reuse, -R30 ;  /* 0x000000160d1f7223 */ /* 0x080fe2000000081e */
[C---:B------:R-:W-:Y:S02]  /*0da0*/  FSETP.GT.AND P0, PT, |R30|.reuse, 152, PT ;  /* 0x431800001e00780b */ /* 0x040fe40003f04200 */
[----:B------:R-:W-:Y:S01]  /*0db0*/  FSETP.GEU.AND P2, PT, R30, RZ, PT ;  /* 0x000000ff1e00720b */ /* 0x000fe20003f4e000 */
[----:B------:R-:W-:Y:S01]  /*0dc0*/  FFMA R32, R8, R22, R31 ;  /* 0x0000001608207223 */ /* 0x000fe2000000001f */
[----:B--2---:R-:W-:Y:S01]  /*0dd0*/  FADD R31, R30, -R33 ;  /* 0x800000211e1f7221 */ /* 0x004fe20000000000 */
[----:B------:R-:W-:-:S03]  /*0de0*/  FSETP.GT.AND P3, PT, R33, RZ, PT ;  /* 0x000000ff2100720b */ /* 0x000fc60003f64000 */
[----:B------:R-:W-:Y:S01]  /*0df0*/  FADD R31, R31, R32 ;  /* 0x000000201f1f7221 */ /* 0x000fe20000000000 */
[----:B------:R-:W-:Y:S02]  /*0e00*/  MOV R32, 0x391fcb8e ;  /* 0x391fcb8e00207802 */ /* 0x000fe40000000f00 */
[----:B------:R-:W-:Y:S02]  /*0e10*/  SEL R23, RZ, 0x83000000, P3 ;  /* 0x83000000ff177807 */ /* 0x000fe40001800000 */
[----:B------:R-:W-:Y:S01]  /*0e20*/  FSETP.NAN.AND P3, PT, |R22|, |R22|, PT ;  /* 0x400000161600720b */ /* 0x000fe20003f68200 */
[----:B------:R-:W-:-:S04]  /*0e30*/  FFMA R32, R31, R32, 0.0013391353422775864601 ;  /* 0x3aaf85ed1f207423 */ /* 0x000fc80000000020 */
[----:B------:R-:W-:-:S04]  /*0e40*/  FFMA R32, R31, R32, 0.0096188392490148544312 ;  /* 0x3c1d98561f207423 */ /* 0x000fc80000000020 */
[C---:B------:R-:W-:Y:S02]  /*0e50*/  FFMA R34, R31.reuse, R32, 0.055503588169813156128 ;  /* 0x3d6357bb1f227423 */ /* 0x040fe40000000020 */
[----:B------:R2:W3:Y:S02]  /*0e60*/  F2I.NTZ R32, R30 ;  /* 0x0000001e00207305 */ /* 0x0004e40000203100 */
[----:B------:R-:W-:-:S04]  /*0e70*/  FFMA R34, R31, R34, 0.24022644758224487305 ;  /* 0x3e75fdec1f227423 */ /* 0x000fc80000000022 */
[----:B------:R-:W-:Y:S01]  /*0e80*/  FFMA R34, R31, R34, 0.69314718246459960938 ;  /* 0x3f3172181f227423 */ /* 0x000fe20000000022 */
[----:B--2---:R-:W-:-:S03]  /*0e90*/  FSEL R30, RZ, +INF , !P2 ;  /* 0x7f800000ff1e7808 */ /* 0x004fc60005000000 */
[----:B------:R-:W-:Y:S01]  /*0ea0*/  FFMA R34, R31, R34, 1 ;  /* 0x3f8000001f227423 */ /* 0x000fe20000000022 */
[----:B------:R-:W-:Y:S01]  /*0eb0*/  IADD3 R31, PT, PT, R23, 0x7f000000, RZ ;  /* 0x7f000000171f7810 */ /* 0x000fe20007ffe0ff */
[----:B---3--:R-:W-:-:S04]  /*0ec0*/  IMAD R32, R32, 0x800000, -R23 ;  /* 0x0080000020207824 */ /* 0x008fc800078e0a17 */
[----:B------:R-:W-:-:S04]  /*0ed0*/  FMUL R31, R31, R34 ;  /* 0x000000221f1f7220 */ /* 0x000fc80000400000 */
[----:B------:R-:W-:Y:S01]  /*0ee0*/  @!P0 FMUL R30, R32, R31 ;  /* 0x0000001f201e8220 */ /* 0x000fe20000400000 */
[----:B------:R-:W-:-:S07]  /*0ef0*/  @P3 FADD R30, R22, 10 ;  /* 0x41200000161e3421 */ /* 0x000fce0000000000 */
.L_x_94:
[----:B------:R-:W-:Y:S05]  /*0f00*/  BSYNC.RECONVERGENT B2 ;  /* 0x0000000000027941 */ /* 0x000fea0003800200 */
.L_x_93:
[----:B------:R-:W-:Y:S01]  /*0f10*/  FADD R30, -R30, -RZ ;  /* 0x800000ff1e1e7221 */ /* 0x000fe20000000100 */
[----:B------:R-:W-:Y:S06]  /*0f20*/  BRA `(.L_x_95) ;  /* 0x0000000000807947 */ /* 0x000fec0003800000 */
.L_x_92:
[----:B------:R-:W-:Y:S01]  /*0f30*/  IADD3 R22, P2, PT, R5, R18, RZ ;  /* 0x0000001205167210 */ /* 0x000fe20007f5e0ff */
[----:B------:R-:W-:-:S03]  /*0f40*/  HFMA2 R30, -RZ, RZ, 1.875, 0 ;  /* 0x3f800000ff1e7431 */ /* 0x000fc600000001ff */
        /* <DEDUP_REMOVED lines=14> */
[----:B------:R-:W-:Y:S01]  /*1030*/  IMAD.MOV.U32 R32, RZ, RZ, 0x391fcb8e ;  /* 0x391fcb8eff207424 */ /* 0x000fe200078e00ff */
        /* <DEDUP_REMOVED lines=10> */
[----:B------:R-:W-:Y:S02]  /*10e0*/  IADD3 R31, PT, PT, R23, 0x7f000000, RZ ;  /* 0x7f000000171f7810 */ /* 0x000fe40007ffe0ff */
[----:B---3--:R-:W-:-:S03]  /*10f0*/  LEA R32, R32, -R23, 0x17 ;  /* 0x8000001720207211 */ /* 0x008fc600078eb8ff */
[----:B------:R-:W-:-:S04]  /*1100*/  FMUL R31, R31, R34 ;  /* 0x000000221f1f7220 */ /* 0x000fc80000400000 */
[----:B------:R-:W-:Y:S01]  /*1110*/  @!P0 FMUL R30, R32, R31 ;  /* 0x0000001f201e8220 */ /* 0x000fe20000400000 */
[----:B------:R-:W-:-:S07]  /*1120*/  @P3 FADD R30, R22, 10 ;  /* 0x41200000161e3421 */ /* 0x000fce0000000000 */
.L_x_95:
[----:B------:R-:W-:Y:S05]  /*1130*/  BSYNC.RECONVERGENT B1 ;  /* 0x0000000000017941 */ /* 0x000fea0003800200 */
.L_x_91:
[----:B------:R-:W2:Y:S01]  /*1140*/  F2I.U32.TRUNC.NTZ R30, R30 ;  /* 0x0000001e001e7305 */ /* 0x000ea2000020f000 */
[----:B------:R-:W-:Y:S04]  /*1150*/  BSSY.RECONVERGENT B1, `(.L_x_96) ;  /* 0x0000046000017945 */ /* 0x000fe80003800200 */
[----:B------:R-:W-:Y:S05]  /*1160*/  @!P1 BRA `(.L_x_97) ;  /* 0x0000000000909947 */ /* 0x000fea0003800000 */
[----:B------:R-:W-:Y:S01]  /*1170*/  IADD3 R22, P2, PT, R5, R20, RZ ;  /* 0x0000001405167210 */ /* 0x000fe20007f5e0ff */
[----:B------:R-:W-:Y:S01]  /*1180*/  BSSY.RECONVERGENT B2, `(.L_x_98) ;  /* 0x0000020000027945 */ /* 0x000fe20003800200 */
[----:B------:R-:W-:Y:S02]  /*1190*/  MOV R31, 0x3f800000 ;  /* 0x3f800000001f7802 */ /* 0x000fe40000000f00 */
[----:B------:R-:W-:Y:S01]  /*11a0*/  ISETP.NE.U32.AND P0, PT, R22, RZ, PT ;  /* 0x000000ff1600720c */ /* 0x000fe20003f05070 */
[----:B------:R-:W-:-:S05]  /*11b0*/  IMAD.X R23, R9, 0x1, R3, P2 ;  /* 0x0000000109177824 */ /* 0x000fca00010e0603 */
[----:B------:R-:W-:-:S13]  /*11c0*/  ISETP.NE.AND.EX P0, PT, R23, RZ, PT, P0 ;  /* 0x000000ff1700720c */ /* 0x000fda0003f05300 */
[----:B------:R-:W-:Y:S05]  /*11d0*/  @!P0 BRA `(.L_x_99) ;  /* 0x0000000000688947 */ /* 0x000fea0003800000 */
[----:B------:R-:W3:Y:S02]  /*11e0*/  I2F.U64 R22, R22 ;  /* 0x0000001600167312 */ /* 0x000ee40000301000 */
[----:B---3--:R-:W-:-:S06]  /*11f0*/  FMUL R32, R13, R22 ;  /* 0x000000160d207220 */ /* 0x008fcc0000400000 */
[----:B------:R-:W3:Y:S01]  /*1200*/  FRND R31, R32 ;  /* 0x00000020001f7307 */ /* 0x000ee20000201000 */
[-C--:B------:R-:W-:Y:S01]  /*1210*/  FFMA R33, R13, R22.reuse, -R32 ;  /* 0x000000160d217223 */ /* 0x080fe20000000820 */
[C---:B------:R-:W-:Y:S02]  /*1220*/  FSETP.GT.AND P0, PT, |R32|.reuse, 152, PT ;  /* 0x431800002000780b */ /* 0x040fe40003f04200 */
[----:B------:R-:W-:Y:S01]  /*1230*/  FSETP.GEU.AND P2, PT, R32, RZ, PT ;  /* 0x000000ff2000720b */ /* 0x000fe20003f4e000 */
[----:B------:R-:W-:-:S03]  /*1240*/  FFMA R34, R8, R22, R33 ;  /* 0x0000001608227223 */ /* 0x000fc60000000021 */
[----:B------:R-:W4:Y:S01]  /*1250*/  F2I.NTZ R23, R32 ;  /* 0x0000002000177305 */ /* 0x000f220000203100 */
[----:B---3--:R-:W-:Y:S01]  /*1260*/  FADD R33, R32, -R31 ;  /* 0x8000001f20217221 */ /* 0x008fe20000000000 */
[----:B------:R-:W-:Y:S02]  /*1270*/  FSETP.GT.AND P3, PT, R31, RZ, PT ;  /* 0x000000ff1f00720b */ /* 0x000fe40003f64000 */
[----:B------:R-:W-:Y:S01]  /*1280*/  FSEL R31, RZ, +INF , !P2 ;  /* 0x7f800000ff1f7808 */ /* 0x000fe20005000000 */
[----:B------:R-:W-:Y:S01]  /*1290*/  FADD R33, R33, R34 ;  /* 0x0000002221217221 */ /* 0x000fe20000000000 */
[----:B------:R-:W-:-:S05]  /*12a0*/  HFMA2 R34, -RZ, RZ, 0.64013671875, -15.109375 ;  /* 0x391fcb8eff227431 */ /* 0x000fca00000001ff */
[----:B------:R-:W-:-:S04]  /*12b0*/  FFMA R34, R33, R34, 0.0013391353422775864601 ;  /* 0x3aaf85ed21227423 */ /* 0x000fc80000000022 */
[----:B------:R-:W-:-:S04]  /*12c0*/  FFMA R34, R33, R34, 0.0096188392490148544312 ;  /* 0x3c1d985621227423 */ /* 0x000fc80000000022 */
[----:B------:R-:W-:-:S04]  /*12d0*/  FFMA R34, R33, R34, 0.055503588169813156128 ;  /* 0x3d6357bb21227423 */ /* 0x000fc80000000022 */
[----:B------:R-:W-:-:S04]  /*12e0*/  FFMA R34, R33, R34, 0.24022644758224487305 ;  /* 0x3e75fdec21227423 */ /* 0x000fc80000000022 */
[----:B------:R-:W-:-:S04]  /*12f0*/  FFMA R34, R33, R34, 0.69314718246459960938 ;  /* 0x3f31721821227423 */ /* 0x000fc80000000022 */
[----:B------:R-:W-:Y:S01]  /*1300*/  FFMA R33, R33, R34, 1 ;  /* 0x3f80000021217423 */ /* 0x000fe20000000022 */
[----:B------:R-:W-:Y:S02]  /*1310*/  SEL R34, RZ, 0x83000000, P3 ;  /* 0x83000000ff227807 */ /* 0x000fe40001800000 */
[----:B------:R-:W-:-:S03]  /*1320*/  FSETP.NAN.AND P3, PT, |R22|, |R22|, PT ;  /* 0x400000161600720b */ /* 0x000fc60003f68200 */
[----:B----4-:R-:W-:Y:S01]  /*1330*/  IMAD R23, R23, 0x800000, -R34 ;  /* 0x0080000017177824 */ /* 0x010fe200078e0a22 */
[----:B------:R-:W-:-:S05]  /*1340*/  IADD3 R34, PT, PT, R34, 0x7f000000, RZ ;  /* 0x7f00000022227810 */ /* 0x000fca0007ffe0ff */
[----:B------:R-:W-:-:S04]  /*1350*/  FMUL R34, R34, R33 ;  /* 0x0000002122227220 */ /* 0x000fc80000400000 */
[----:B------:R-:W-:Y:S01]  /*1360*/  @!P0 FMUL R31, R23, R34 ;  /* 0x00000022171f8220 */ /* 0x000fe20000400000 */
[----:B------:R-:W-:-:S07]  /*1370*/  @P3 FADD R31, R22, 10 ;  /* 0x41200000161f3421 */ /* 0x000fce0000000000 */
.L_x_99:
[----:B------:R-:W-:Y:S05]  /*1380*/  BSYNC.RECONVERGENT B2 ;  /* 0x0000000000027941 */ /* 0x000fea0003800200 */
.L_x_98:
[----:B------:R-:W-:Y:S01]  /*1390*/  FADD R31, -R31, -RZ ;  /* 0x800000ff1f1f7221 */ /* 0x000fe20000000100 */
[----:B------:R-:W-:Y:S06]  /*13a0*/  BRA `(.L_x_100) ;  /* 0x0000000000807947 */ /* 0x000fec0003800000 */
.L_x_97:
[----:B------:R-:W-:Y:S01]  /*13b0*/  IADD3 R22, P2, PT, R5, R20, RZ ;  /* 0x0000001405167210 */ /* 0x000fe20007f5e0ff */
[----:B------:R-:W-:-:S03]  /*13c0*/  IMAD.MOV.U32 R31, RZ, RZ, 0x3f800000 ;  /* 0x3f800000ff1f7424 */ /* 0x000fc600078e00ff */
[----:B------:R-:W-:Y:S02]  /*13d0*/  ISETP.NE.U32.AND P0, PT, R22, RZ, PT ;  /* 0x000000ff1600720c */ /* 0x000fe40003f05070 */
[----:B------:R-:W-:-:S04]  /*13e0*/  IADD3.X R23, PT, PT, R9, R3, RZ, P2, !PT ;  /* 0x0000000309177210 */ /* 0x000fc800017fe4ff */
        /* <DEDUP_REMOVED lines=14> */
[----:B------:R-:W-:-:S05]  /*14d0*/  MOV R34, 0x391fcb8e ;  /* 0x391fcb8e00227802 */ /* 0x000fca0000000f00 */
[----:B------:R-:W-:-:S04]  /*14e0*/  FFMA R34, R33, R34, 0.0013391353422775864601 ;  /* 0x3aaf85ed21227423 */ /* 0x000fc80000000022 */
[----:B------:R-:W-:-:S04]  /*14f0*/  FFMA R34, R33, R34, 0.0096188392490148544312 ;  /* 0x3c1d985621227423 */ /* 0x000fc80000000022 */
[----:B------:R-:W-:-:S04]  /*1500*/  FFMA R34, R33, R34, 0.055503588169813156128 ;  /* 0x3d6357bb21227423 */ /* 0x000fc80000000022 */
[----:B------:R-:W-:-:S04]  /*1510*/  FFMA R34, R33, R34, 0.24022644758224487305 ;  /* 0x3e75fdec21227423 */ /* 0x000fc80000000022 */
[----:B------:R-:W-:-:S04]  /*1520*/  FFMA R34, R33, R34, 0.69314718246459960938 ;  /* 0x3f31721821227423 */ /* 0x000fc80000000022 */
[----:B------:R-:W-:Y:S01]  /*1530*/  FFMA R33, R33, R34, 1 ;  /* 0x3f80000021217423 */ /* 0x000fe20000000022 */
[----:B------:R-:W-:Y:S02]  /*1540*/  SEL R34, RZ, 0x83000000, P3 ;  /* 0x83000000ff227807 */ /* 0x000fe40001800000 */
[----:B------:R-:W-:Y:S02]  /*1550*/  FSETP.NAN.AND P3, PT, |R22|, |R22|, PT ;  /* 0x400000161600720b */ /* 0x000fe40003f68200 */
[----:B----4-:R-:W-:Y:S01]  /*1560*/  LEA R23, R23, -R34, 0x17 ;  /* 0x8000002217177211 */ /* 0x010fe200078eb8ff */
[----:B------:R-:W-:-:S04]  /*1570*/  VIADD R34, R34, 0x7f000000 ;  /* 0x7f00000022227836 */ /* 0x000fc80000000000 */
[----:B------:R-:W-:-:S04]  /*1580*/  FMUL R34, R34, R33 ;  /* 0x0000002122227220 */ /* 0x000fc80000400000 */
[----:B------:R-:W-:Y:S02]  /*1590*/  @!P0 FMUL R31, R23, R34 ;  /* 0x00000022171f8220 */ /* 0x000fe40000400000 */
[----:B------:R-:W-:-:S07]  /*15a0*/  @P3 FADD R31, R22, 10 ;  /* 0x41200000161f3421 */ /* 0x000fce0000000000 */
.L_x_100:
[----:B------:R-:W-:Y:S05]  /*15b0*/  BSYNC.RECONVERGENT B1 ;  /* 0x0000000000017941 */ /* 0x000fea0003800200 */
.L_x_96:
[----:B------:R-:W2:Y:S01]  /*15c0*/  F2I.U32.TRUNC.NTZ R31, R31 ;  /* 0x0000001f001f7305 */ /* 0x000ea2000020f000 */
[----:B01----:R-:W-:Y:S02]  /*15d0*/  PRMT R24, R24, 0x5410, R25 ;  /* 0x0000541018187816 */ /* 0x003fe40000000019 */
[-C--:B------:R-:W-:Y:S02]  /*15e0*/  MOV R22, R26.reuse ;  /* 0x0000001a00167202 */ /* 0x080fe40000000f00 */
[----:B------:R-:W-:Y:S02]  /*15f0*/  MOV R23, R11 ;  /* 0x0000000b00177202 */ /* 0x000fe40000000f00 */
[----:B------:R-:W-:Y:S02]  /*1600*/  IADD3 R7, P0, PT, R28, R7, RZ ;  /* 0x000000071c077210 */ /* 0x000fe40007f1e0ff */
[----:B------:R-:W-:Y:S02]  /*1610*/  LEA R5, P2, R16, R5, 0x2 ;  /* 0x0000000510057211 */ /* 0x000fe400078410ff */
[----:B------:R-:W-:Y:S01]  /*1620*/  LEA R26, P3, R28, R26, 0x3 ;  /* 0x0000001a1c1a7211 */ /* 0x000fe200078618ff */
[----:B------:R-:W-:Y:S01]  /*1630*/  IMAD.X R6, RZ, RZ, R6, P0 ;  /* 0x000000ffff067224 */ /* 0x000fe200000e0606 */
[----:B------:R-:W-:-:S02]  /*1640*/  ISETP.GE.U32.AND P0, PT, R7, UR6, PT ;  /* 0x0000000607007c0c */ /* 0x000fc4000bf06070 */
[----:B--2---:R-:W-:Y:S02]  /*1650*/  PRMT R25, R30, 0x5410, R31 ;  /* 0x000054101e197816 */ /* 0x004fe4000000001f */
[----:B------:R-:W-:Y:S02]  /*1660*/  ISETP.GE.U32.AND.EX P0, PT, R6, UR7, PT, P0 ;  /* 0x0000000706007c0c */ /* 0x000fe4000bf06100 */
[----:B------:R-:W-:Y:S01]  /*1670*/  IADD3.X R9, PT, PT, R9, R2, RZ, P2, !PT ;  /* 0x0000000209097210 */ /* 0x000fe200017fe4ff */
[----:B------:R0:W-:Y:S01]  /*1680*/  STG.E.64 desc[UR10][R22.64], R24 ;  /* 0x0000001816007986 */ /* 0x0001e2000c101b0a */
[----:B------:R-:W-:-:S09]  /*1690*/  LEA.HI.X R11, R28, R11, RZ, 0x3, P3 ;  /* 0x0000000b1c0b7211 */ /* 0x000fd200018f1cff */
[----:B------:R-:W-:Y:S05]  /*16a0*/  @!P0 BRA `(.L_x_101) ;  /* 0xffffffec00488947 */ /* 0x000fea000383ffff */
.L_x_80:
[----:B------:R-:W-:Y:S05]  /*16b0*/  BSYNC.RECONVERGENT B0 ;  /* 0x0000000000007941 */ /* 0x000fea0003800200 */
.L_x_79:
        /* <DEDUP_REMOVED lines=8> */
[----:B------:R-:W-:Y:S01]  /*1740*/  IMAD.MOV.U32 R3, RZ, RZ, 0x3fb8aa3b ;  /* 0x3fb8aa3bff037424 */ /* 0x000fe200078e00ff */
[----:B------:R-:W-:Y:S01]  /*1750*/  MOV R2, 0x3e638e39 ;  /* 0x3e638e3900027802 */ /* 0x000fe20000000f00 */
[----:B------:R-:W2:Y:S02]  /*1760*/  LDC.U16 R6, c[0x0][0x38a] ;  /* 0x0000e280ff067b82 */ /* 0x000ea40000000400 */
        /* <DEDUP_REMOVED lines=10> */
[----:B------:R-:W-:-:S04]  /*1810*/  IADD3 R3, P0, PT, R7, 0x1, RZ ;  /* 0x0000000107037810 */ /* 0x000fc80007f1e0ff */
[----:B------:R-:W-:Y:S02]  /*1820*/  ISETP.GT.U32.AND P1, PT, R3, R4, PT ;  /* 0x000000040300720c */ /* 0x000fe40003f24070 */
[----:B------:R-:W-:-:S04]  /*1830*/  IADD3.X R12, PT, PT, RZ, R5, RZ, P0, !PT ;  /* 0x00000005ff0c7210 */ /* 0x000fc800007fe4ff */
[----:B------:R-:W-:-:S04]  /*1840*/  ISETP.GT.U32.AND.EX P1, PT, R12, R5, PT, P1 ;  /* 0x000000050c00720c */ /* 0x000fc80003f24110 */
[----:B------:R-:W-:Y:S01]  /*1850*/  SEL R8, R3, R4, P1 ;  /* 0x0000000403087207 */ /* 0x000fe20000800000 */
[----:B------:R-:W-:Y:S01]  /*1860*/  IMAD.MOV.U32 R3, RZ, RZ, R7 ;  /* 0x000000ffff037224 */ /* 0x000fe200078e0007 */
[----:B------:R-:W1:Y:S01]  /*1870*/  LDC R4, c[0x0][0x394] ;  /* 0x0000e500ff047b82 */ /* 0x000e620000000800 */
[----:B------:R-:W-:Y:S02]  /*1880*/  SEL R9, R12, R5, P1 ;  /* 0x000000050c097207 */ /* 0x000fe40000800000 */
[----:B------:R-:W-:-:S04]  /*1890*/  LOP3.LUT R10, R8, 0x3, RZ, 0xc0, !PT ;  /* 0x00000003080a7812 */ /* 0x000fc800078ec0ff */
[----:B------:R-:W-:-:S04]  /*18a0*/  ISETP.NE.U32.AND P0, PT, R10, RZ, PT ;  /* 0x000000ff0a00720c */ /* 0x000fc80003f05070 */
[----:B------:R-:W-:-:S13]  /*18b0*/  ISETP.NE.AND.EX P0, PT, RZ, RZ, PT, P0 ;  /* 0x000000ffff00720c */ /* 0x000fda0003f05300 */
[----:B------:R-:W-:Y:S05]  /*18c0*/  @!P0 BRA `(.L_x_103) ;  /* 0x0000000000d48947 */ /* 0x000fea0003800000 */
[----:B------:R-:W3:Y:S01]  /*18d0*/  LDCU.64 UR8, c[0x0][0x380] ;  /* 0x00007000ff0877ac */ /* 0x000ee20008000a00 */
[----:B-12---:R-:W-:Y:S02]  /*18e0*/  PRMT R4, R6, 0x9910, RZ ;  /* 0x0000991006047816 */ /* 0x006fe400000000ff */
[----:B------:R-:W-:Y:S01]  /*18f0*/  IADD3 R3, P0, PT, R10, R7, RZ ;  /* 0x000000070a037210 */ /* 0x000fe20007f1e0ff */
[----:B------:R-:W-:Y:S01]  /*1900*/  UPRMT UR4, UR6, 0x9910, URZ ;  /* 0x0000991006047896 */ /* 0x000fe200080000ff */
[----:B------:R-:W-:-:S05]  /*1910*/  IADD3 R10, P1, PT, RZ, -R10, RZ ;  /* 0x8000000aff0a7210 */ /* 0x000fca0007f3e0ff */
[----:B------:R-:W-:-:S05]  /*1920*/  IMAD R4, R4, UR4, RZ ;  /* 0x0000000404047c24 */ /* 0x000fca000f8e02ff */
[----:B------:R-:W-:Y:S02]  /*1930*/  LEA R11, R4, R27, 0x2 ;  /* 0x0000001b040b7211 */ /* 0x000fe400078e10ff */
[----:B------:R-:W-:Y:S01]  /*1940*/  IADD3.X R4, PT, PT, RZ, R5, RZ, P0, !PT ;  /* 0x00000005ff047210 */ /* 0x000fe200007fe4ff */
[----:B---3--:R-:W-:Y:S01]  /*1950*/  ULEA UR5, UP0, UR6, UR8, 0x3 ;  /* 0x0000000806057291 */ /* 0x008fe2000f8018ff */
[----:B------:R-:W-:-:S03]  /*1960*/  IMAD.X R5, RZ, RZ, -0x1, P1 ;  /* 0xffffffffff057424 */ /* 0x000fc600008e06ff */
[----:B------:R-:W-:-:S12]  /*1970*/  ULEA.HI.X UR4, UR6, UR9, UR7, 0x3, UP0 ;  /* 0x0000000906047291 */ /* 0x000fd800080f1c07 */
.L_x_105:
[----:B---3--:R-:W-:Y:S01]  /*1980*/  PRMT R12, R11, 0x9910, RZ ;  /* 0x000099100b0c7816 */ /* 0x008fe200000000ff */
[----:B------:R-:W-:-:S03]  /*1990*/  HFMA2 R14, -RZ, RZ, 1.875, 0 ;  /* 0x3f800000ff0e7431 */ /* 0x000fc600000001ff */
[----:B------:R-:W-:-:S13]  /*19a0*/  ISETP.NE.AND P0, PT, R12, RZ, PT ;  /* 0x000000ff0c00720c */ /* 0x000fda0003f05270 */
[----:B------:R-:W-:Y:S05]  /*19b0*/  @!P0 BRA `(.L_x_104) ;  /* 0x0000000000688947 */ /* 0x000fea0003800000 */
[----:B------:R-:W1:Y:S01]  /*19c0*/  I2F.U16 R19, R11 ;  /* 0x0000000b00137306 */ /* 0x000e620000101000 */
[----:B------:R-:W-:Y:S01]  /*19d0*/  MOV R17, 0x391fcb8e ;  /* 0x391fcb8e00117802 */ /* 0x000fe20000000f00 */
[-C--:B-1----:R-:W-:Y:S01]  /*19e0*/  FMUL R13, R2, R19.reuse ;  /* 0x00000013020d7220 */ /* 0x082fe20000400000 */
[----:B------:R-:W-:-:S05]  /*19f0*/  FSETP.NAN.AND P2, PT, |R19|, |R19|, PT ;  /* 0x400000131300720b */ /* 0x000fca0003f48200 */
        /* <DEDUP_REMOVED lines=9> */
[----:B------:R-:W-:Y:S02]  /*1a90*/  FFMA R15, R14, R17, 0.0013391353422775864601 ;  /* 0x3aaf85ed0e0f7423 */ /* 0x000fe40000000011 */
[----:B------:R-:W-:Y:S02]  /*1aa0*/  VIADD R16, R12, 0x7f000000 ;  /* 0x7f0000000c107836 */ /* 0x000fe40000000000 */
[C---:B------:R-:W-:Y:S02]  /*1ab0*/  FFMA R17, R14.reuse, R15, 0.0096188392490148544312 ;  /* 0x3c1d98560e117423 */ /* 0x040fe4000000000f */
[----:B------:R-:W1:Y:S02]  /*1ac0*/  F2I.NTZ R15, R13 ;  /* 0x0000000d000f7305 */ /* 0x000e640000203100 */
[----:B------:R-:W-:-:S04]  /*1ad0*/  FFMA R17, R14, R17, 0.055503588169813156128 ;  /* 0x3d6357bb0e117423 */ /* 0x000fc80000000011 */
[----:B------:R-:W-:-:S04]  /*1ae0*/  FFMA R17, R14, R17, 0.24022644758224487305 ;  /* 0x3e75fdec0e117423 */ /* 0x000fc80000000011 */
[----:B------:R-:W-:-:S04]  /*1af0*/  FFMA R17, R14, R17, 0.69314718246459960938 ;  /* 0x3f3172180e117423 */ /* 0x000fc80000000011 */
[----:B------:R-:W-:Y:S01]  /*1b00*/  FFMA R17, R14, R17, 1 ;  /* 0x3f8000000e117423 */ /* 0x000fe20000000011 */
[----:B-1----:R-:W-:Y:S02]  /*1b10*/  LEA R15, R15, -R12, 0x17 ;  /* 0x8000000c0f0f7211 */ /* 0x002fe400078eb8ff */
[----:B------:R-:W-:Y:S01]  /*1b20*/  FSEL R14, RZ, +INF , !P0 ;  /* 0x7f800000ff0e7808 */ /* 0x000fe20004000000 */
[----:B------:R-:W-:-:S04]  /*1b30*/  FMUL R16, R16, R17 ;  /* 0x0000001110107220 */ /* 0x000fc80000400000 */
[----:B------:R-:W-:Y:S01]  /*1b40*/  @!P1 FMUL R14, R15, R16 ;  /* 0x000000100f0e9220 */ /* 0x000fe20000400000 */
[----:B------:R-:W-:-:S07]  /*1b50*/  @P2 FADD R14, R19, 10 ;  /* 0x41200000130e2421 */ /* 0x000fce0000000000 */
.L_x_104:
[----:B------:R-:W1:Y:S01]  /*1b60*/  F2I.U32.TRUNC.NTZ R15, R14 ;  /* 0x0000000e000f7305 */ /* 0x000e62000020f000 */
[----:B------:R-:W-:Y:S01]  /*1b70*/  MOV R12, UR5 ;  /* 0x00000005000c7c02 */ /* 0x000fe20008000f00 */
[----:B------:R-:W-:Y:S01]  /*1b80*/  IMAD.U32 R13, RZ, RZ, UR4 ;  /* 0x00000004ff0d7e24 */ /* 0x000fe2000f8e00ff */
[----:B------:R-:W-:Y:S01]  /*1b90*/  IADD3 R10, P0, PT, R10, 0x1, RZ ;  /* 0x000000010a0a7810 */ /* 0x000fe20007f1e0ff */
[----:B------:R-:W-:Y:S01]  /*1ba0*/  UIADD3 UR5, UP0, UPT, UR5, 0x2, URZ ;  /* 0x0000000205057890 */ /* 0x000fe2000ff1e0ff */
[----:B------:R-:W-:Y:S02]  /*1bb0*/  IADD3 R11, PT, PT, R11, R6, RZ ;  /* 0x000000060b0b7210 */ /* 0x000fe40007ffe0ff */
[----:B------:R-:W-:Y:S01]  /*1bc0*/  IADD3.X R5, PT, PT, RZ, R5, RZ, P0, !PT ;  /* 0x00000005ff057210 */ /* 0x000fe200007fe4ff */
[----:B------:R-:W-:Y:S01]  /*1bd0*/  UIADD3.X UR4, UPT, UPT, URZ, UR4, URZ, UP0, !UPT ;  /* 0x00000004ff047290 */ /* 0x000fe200087fe4ff */
[----:B------:R-:W-:-:S04]  /*1be0*/  ISETP.NE.U32.AND P0, PT, R10, RZ, PT ;  /* 0x000000ff0a00720c */ /* 0x000fc80003f05070 */
[----:B------:R-:W-:Y:S01]  /*1bf0*/  ISETP.NE.AND.EX P0, PT, R5, RZ, PT, P0 ;  /* 0x000000ff0500720c */ /* 0x000fe20003f05300 */
[----:B-1----:R3:W-:-:S12]  /*1c00*/  STG.E.U16 desc[UR10][R12.64], R15 ;  /* 0x0000000f0c007986 */ /* 0x0027d8000c10150a */
[----:B------:R-:W-:Y:S05]  /*1c10*/  @P0 BRA `(.L_x_105) ;  /* 0xfffffffc00580947 */ /* 0x000fea000383ffff */
.L_x_103:
[----:B--2---:R-:W2:Y:S01]  /*1c20*/  LDC R6, c[0x0][0x394] ;  /* 0x0000e500ff067b82 */ /* 0x004ea20000000800 */
[----:B------:R-:W-:-:S04]  /*1c30*/  IADD3 R8, P1, PT, -R8, R7, RZ ;  /* 0x0000000708087210 */ /* 0x000fc80007f3e1ff */
[----:B------:R-:W-:Y:S01]  /*1c40*/  ISETP.GT.U32.AND P0, PT, R8, -0x4, PT ;  /* 0xfffffffc0800780c */ /* 0x000fe20003f04070 */
[----:B--2---:R-:W-:-:S05]  /*1c50*/  IMAD.X R9, R6, 0x1, ~R9, P1 ;  /* 0x0000000106097824 */ /* 0x004fca00008e0e09 */
[----:B------:R-:W-:-:S13]  /*1c60*/  ISETP.GT.U32.AND.EX P0, PT, R9, -0x1, PT, P0 ;  /* 0xffffffff0900780c */ /* 0x000fda0003f04100 */
[----:B------:R-:W-:Y:S05]  /*1c70*/  @P0 EXIT ;  /* 0x000000000000094d */ /* 0x000fea0003800000 */
[----:B------:R-:W2:Y:S01]  /*1c80*/  LDC.U16 R6, c[0x0][0x38a] ;  /* 0x0000e280ff067b82 */ /* 0x000ea20000000400 */
[C---:B------:R-:W-:Y:S01]  /*1c90*/  IADD3 R7, PT, PT, R3.reuse, 0x2, RZ ;  /* 0x0000000203077810 */ /* 0x040fe20007ffe0ff */
[----:B------:R-:W4:Y:S01]  /*1ca0*/  LDCU.64 UR4, c[0x0][0x390] ;  /* 0x00007200ff0477ac */ /* 0x000f220008000a00 */
[C---:B------:R-:W-:Y:S02]  /*1cb0*/  PRMT R8, R3.reuse, 0x9910, RZ ;  /* 0x0000991003087816 */ /* 0x040fe400000000ff */
[----:B------:R-:W-:Y:S02]  /*1cc0*/  IADD3 R5, PT, PT, R3, 0x3, RZ ;  /* 0x0000000303057810 */ /* 0x000fe40007ffe0ff */
[----:B------:R-:W-:Y:S01]  /*1cd0*/  PRMT R10, R7, 0x9910, RZ ;  /* 0x00009910070a7816 */ /* 0x000fe200000000ff */
[----:B---3--:R-:W3:Y:S01]  /*1ce0*/  LDC.64 R14, c[0x0][0x380] ;  /* 0x0000e000ff0e7b82 */ /* 0x008ee20000000a00 */
[----:B------:R-:W-:Y:S02]  /*1cf0*/  PRMT R12, R5, 0x9910, RZ ;  /* 0x00009910050c7816 */ /* 0x000fe400000000ff */
[----:B--2---:R-:W-:-:S05]  /*1d00*/  PRMT R9, R6, 0x9910, RZ ;  /* 0x0000991006097816 */ /* 0x004fca00000000ff */
[----:B------:R-:W-:Y:S01]  /*1d10*/  IMAD.MOV.U32 R7, RZ, RZ, R9 ;  /* 0x000000ffff077224 */ /* 0x000fe200078e0009 */
[----:B---3--:R-:W-:-:S03]  /*1d20*/  LEA R14, P0, R3, R14, 0x1 ;  /* 0x0000000e030e7211 */ /* 0x008fc600078008ff */
[C---:B------:R-:W-:Y:S02]  /*1d30*/  IMAD R5, R7.reuse, R8, RZ ;  /* 0x0000000807057224 */ /* 0x040fe400078e02ff */
[----:B------:R-:W-:Y:S01]  /*1d40*/  IMAD R12, R7, R12, RZ ;  /* 0x0000000c070c7224 */ /* 0x000fe200078e02ff */
[----:B-1----:R-:W-:Y:S01]  /*1d50*/  LEA.HI.X R15, R3, R15, R4, 0x1, P0 ;  /* 0x0000000f030f7211 */ /* 0x002fe200000f0c04 */
[----:B------:R-:W-:Y:S01]  /*1d60*/  IMAD R10, R7, R10, RZ ;  /* 0x0000000a070a7224 */ /* 0x000fe200078e02ff */
[----:B------:R-:W-:Y:S02]  /*1d70*/  IADD3 R14, P0, PT, R14, 0x4, RZ ;  /* 0x000000040e0e7810 */ /* 0x000fe40007f1e0ff */
[----:B------:R-:W-:Y:S02]  /*1d80*/  IADD3 R8, PT, PT, R5, R6, RZ ;  /* 0x0000000605087210 */ /* 0x000fe40007ffe0ff */
[----:B----4-:R-:W-:-:S09]  /*1d90*/  IADD3.X R15, PT, PT, RZ, R15, RZ, P0, !PT ;  /* 0x0000000fff0f7210 */ /* 0x010fd200007fe4ff */
.L_x_110:
[----:B--2---:R-:W-:Y:S01]  /*1da0*/  IMAD.IADD R9, R5, 0x1, R27 ;  /* 0x0000000105097824 */ /* 0x004fe200078e021b */
[----:B------:R-:W-:Y:S01]  /*1db0*/  IADD3 R11, PT, PT, R8, R27, RZ ;  /* 0x0000001b080b7210 */ /* 0x000fe20007ffe0ff */
[----:B------:R-:W-:-:S03]  /*1dc0*/  IMAD.MOV.U32 R13, RZ, RZ, 0x3f800000 ;  /* 0x3f800000ff0d7424 */ /* 0x000fc600078e00ff */
[----:B-1----:R-:W-:Y:S02]  /*1dd0*/  PRMT R7, R9, 0x9910, RZ ;  /* 0x0000991009077816 */ /* 0x002fe400000000ff */
[----:B------:R-:W-:Y:S02]  /*1de0*/  PRMT R19, R11, 0x9910, RZ ;  /* 0x000099100b137816 */ /* 0x000fe400000000ff */
[----:B------:R-:W-:Y:S02]  /*1df0*/  ISETP.NE.AND P0, PT, R7, RZ, PT ;  /* 0x000000ff0700720c */ /* 0x000fe40003f05270 */
[----:B------:R-:W-:-:S11]  /*1e00*/  IADD3 R7, PT, PT, R10, R27, RZ ;  /* 0x0000001b0a077210 */ /* 0x000fd60007ffe0ff */
[----:B------:R-:W-:Y:S05]  /*1e10*/  @!P0 BRA `(.L_x_106) ;  /* 0x0000000000688947 */ /* 0x000fea0003800000 */
[----:B------:R-:W1:Y:S01]  /*1e20*/  I2F.U16 R21, R9 ;  /* 0x0000000900157306 */ /* 0x000e620000101000 */
[----:B------:R-:W-:Y:S02]  /*1e30*/  HFMA2 R20, -RZ, RZ, 0.64013671875, -15.109375 ;  /* 0x391fcb8eff147431 */ /* 0x000fe400000001ff */
[-C--:B-1----:R-:W-:Y:S01]  /*1e40*/  FMUL R13, R2, R21.reuse ;  /* 0x00000015020d7220 */ /* 0x082fe20000400000 */
[----:B------:R-:W-:-:S04]  /*1e50*/  FSETP.NAN.AND P2, PT, |R21|, |R21|, PT ;  /* 0x400000151500720b */ /* 0x000fc80003f48200 */
        /* <DEDUP_REMOVED lines=18> */
[----:B--2---:R-:W-:-:S03]  /*1f80*/  IMAD R18, R18, 0x800000, -R9 ;  /* 0x0080000012127824 */ /* 0x004fc600078e0a09 */
[----:B------:R-:W-:-:S04]  /*1f90*/  FMUL R17, R16, R17 ;  /* 0x0000001110117220 */ /* 0x000fc80000400000 */
[----:B------:R-:W-:Y:S01]  /*1fa0*/  @!P1 FMUL R13, R18, R17 ;  /* 0x00000011120d9220 */ /* 0x000fe20000400000 */
[----:B------:R-:W-:-:S07]  /*1fb0*/  @P2 FADD R13, R21, 10 ;  /* 0x41200000150d2421 */ /* 0x000fce0000000000 */
.L_x_106:
[----:B------:R-:W-:Y:S01]  /*1fc0*/  ISETP.NE.AND P0, PT, R19, RZ, PT ;  /* 0x000000ff1300720c */ /* 0x000fe20003f05270 */
[----:B------:R1:W2:Y:S01]  /*1fd0*/  F2I.U32.TRUNC.NTZ R9, R13 ;  /* 0x0000000d00097305 */ /* 0x0002a2000020f000 */
[----:B------:R-:W-:Y:S02]  /*1fe0*/  PRMT R21, R7, 0x9910, RZ ;  /* 0x0000991007157816 */ /* 0x000fe400000000ff */
[----:B------:R-:W-:-:S09]  /*1ff0*/  MOV R16, 0x3f800000 ;  /* 0x3f80000000107802 */ /* 0x000fd20000000f00 */
[----:B-1----:R-:W-:Y:S05]  /*2000*/  @!P0 BRA `(.L_x_107) ;  /* 0x0000000000688947 */ /* 0x002fea0003800000 */
[----:B0-----:R-:W0:Y:S01]  /*2010*/  I2F.U16 R23, R11 ;  /* 0x0000000b00177306 */ /* 0x001e220000101000 */
        /* <DEDUP_REMOVED lines=13> */
[----:B------:R-:W-:Y:S01]  /*20f0*/  VIADD R19, R11, 0x7f000000 ;  /* 0x7f0000000b137836 */ /* 0x000fe20000000000 */
[----:B------:R-:W-:Y:S01]  /*2100*/  FSEL R16, RZ, +INF , !P0 ;  /* 0x7f800000ff107808 */ /* 0x000fe20004000000 */
[C---:B------:R-:W-:Y:S02]  /*2110*/  FFMA R20, R17.reuse, R18, 0.0096188392490148544312 ;  /* 0x3c1d985611147423 */ /* 0x040fe40000000012 */
[----:B------:R-:W0:Y:S02]  /*2120*/  F2I.NTZ R18, R13 ;  /* 0x0000000d00127305 */ /* 0x000e240000203100 */
[----:B------:R-:W-:-:S04]  /*2130*/  FFMA R20, R17, R20, 0.055503588169813156128 ;  /* 0x3d6357bb11147423 */ /* 0x000fc80000000014 */
[----:B------:R-:W-:-:S04]  /*2140*/  FFMA R20, R17, R20, 0.24022644758224487305 ;  /* 0x3e75fdec11147423 */ /* 0x000fc80000000014 */
[----:B------:R-:W-:-:S04]  /*2150*/  FFMA R20, R17, R20, 0.69314718246459960938 ;  /* 0x3f31721811147423 */ /* 0x000fc80000000014 */
[----:B------:R-:W-:Y:S01]  /*2160*/  FFMA R20, R17, R20, 1 ;  /* 0x3f80000011147423 */ /* 0x000fe20000000014 */
[----:B0-----:R-:W-:-:S03]  /*2170*/  LEA R18, R18, -R11, 0x17 ;  /* 0x8000000b12127211 */ /* 0x001fc600078eb8ff */
[----:B------:R-:W-:-:S04]  /*2180*/  FMUL R19, R19, R20 ;  /* 0x0000001413137220 */ /* 0x000fc80000400000 */
[----:B------:R-:W-:Y:S01]  /*2190*/  @!P1 FMUL R16, R18, R19 ;  /* 0x0000001312109220 */ /* 0x000fe20000400000 */
[----:B------:R-:W-:-:S07]  /*21a0*/  @P2 FADD R16, R23, 10 ;  /* 0x4120000017102421 */ /* 0x000fce0000000000 */
.L_x_107:
[----:B------:R-:W-:Y:S01]  /*21b0*/  ISETP.NE.AND P0, PT, R21, RZ, PT ;  /* 0x000000ff1500720c */ /* 0x000fe20003f05270 */
[----:B------:R1:W3:Y:S01]  /*21c0*/  F2I.U32.TRUNC.NTZ R11, R16 ;  /* 0x00000010000b7305 */ /* 0x0002e2000020f000 */
[----:B------:R-:W-:-:S11]  /*21d0*/  HFMA2 R13, -RZ, RZ, 1.875, 0 ;  /* 0x3f800000ff0d7431 */ /* 0x000fd600000001ff */
[----:B-1----:R-:W-:Y:S05]  /*21e0*/  @!P0 BRA `(.L_x_108) ;  /* 0x0000000000688947 */ /* 0x002fea0003800000 */
[----:B------:R-:W1:Y:S01]  /*21f0*/  I2F.U16 R19, R7 ;  /* 0x0000000700137306 */ /* 0x000e620000101000 */
[----:B------:R-:W-:Y:S02]  /*2200*/  IMAD.MOV.U32 R20, RZ, RZ, 0x391fcb8e ;  /* 0x391fcb8eff147424 */ /* 0x000fe400078e00ff */
        /* <DEDUP_REMOVED lines=14> */
[----:B------:R1:W4:Y:S02]  /*22f0*/  F2I.NTZ R18, R13 ;  /* 0x0000000d00127305 */ /* 0x0003240000203100 */
[----:B------:R-:W-:-:S04]  /*2300*/  FFMA R20, R17, R20, 0.055503588169813156128 ;  /* 0x3d6357bb11147423 */ /* 0x000fc80000000014 */
[----:B------:R-:W-:Y:S01]  /*2310*/  FFMA R20, R17, R20, 0.24022644758224487305 ;  /* 0x3e75fdec11147423 */ /* 0x000fe20000000014 */
[----:B-1----:R-:W-:-:S03]  /*2320*/  FSEL R13, RZ, +INF , !P0 ;  /* 0x7f800000ff0d7808 */ /* 0x002fc60004000000 */
[----:B------:R-:W-:-:S04]  /*2330*/  FFMA R20, R17, R20, 0.69314718246459960938 ;  /* 0x3f31721811147423 */ /* 0x000fc80000000014 */
[----:B------:R-:W-:Y:S01]  /*2340*/  FFMA R17, R17, R20, 1 ;  /* 0x3f80000011117423 */ /* 0x000fe20000000014 */
[----:B----4-:R-:W-:-:S03]  /*2350*/  LEA R18, R18, -R7, 0x17 ;  /* 0x8000000712127211 */ /* 0x010fc600078eb8ff */
[----:B------:R-:W-:-:S04]  /*2360*/  FMUL R17, R16, R17 ;  /* 0x0000001110117220 */ /* 0x000fc80000400000 */
[----:B------:R-:W-:Y:S01]  /*2370*/  @!P1 FMUL R13, R18, R17 ;  /* 0x00000011120d9220 */ /* 0x000fe20000400000 */
[----:B------:R-:W-:-:S07]  /*2380*/  @P2 FADD R13, R19, 10 ;  /* 0x41200000130d2421 */ /* 0x000fce0000000000 */
.L_x_108:
[----:B------:R-:W1:Y:S01]  /*2390*/  F2I.U32.TRUNC.NTZ R13, R13 ;  /* 0x0000000d000d7305 */ /* 0x000e62000020f000 */
[----:B------:R-:W-:Y:S01]  /*23a0*/  IMAD.MOV.U32 R16, RZ, RZ, R14 ;  /* 0x000000ffff107224 */ /* 0x000fe200078e000e */
[----:B------:R-:W-:Y:S01]  /*23b0*/  MOV R17, R15 ;  /* 0x0000000f00117202 */ /* 0x000fe20000000f00 */
[----:B------:R-:W-:Y:S01]  /*23c0*/  IMAD.MOV.U32 R18, RZ, RZ, 0x3f800000 ;  /* 0x3f800000ff127424 */ /* 0x000fe200078e00ff */
[----:B------:R-:W-:-:S03]  /*23d0*/  IADD3 R7, PT, PT, R12, R27, RZ ;  /* 0x0000001b0c077210 */ /* 0x000fc60007ffe0ff */
[----:B--2---:R2:W-:Y:S01]  /*23e0*/  STG.E.U16 desc[UR10][R16.64+-0x4], R9 ;  /* 0xfffffc0910007986 */ /* 0x0045e2000c10150a */
[----:B------:R-:W-:-:S03]  /*23f0*/  PRMT R14, R7, 0x9910, RZ ;  /* 0x00009910070e7816 */ /* 0x000fc600000000ff */
[----:B---3--:R2:W-:Y:S01]  /*2400*/  STG.E.U16 desc[UR10][R16.64+-0x2], R11 ;  /* 0xfffffe0b10007986 */ /* 0x0085e2000c10150a */
[----:B------:R-:W-:-:S03]  /*2410*/  ISETP.NE.AND P0, PT, R14, RZ, PT ;  /* 0x000000ff0e00720c */ /* 0x000fc60003f05270 */
[----:B-1----:R2:W-:Y:S10]  /*2420*/  STG.E.U16 desc[UR10][R16.64], R13 ;  /* 0x0000000d10007986 */ /* 0x0025f4000c10150a */
[----:B------:R-:W-:Y:S05]  /*2430*/  @!P0 BRA `(.L_x_109) ;  /* 0x0000000000688947 */ /* 0x000fea0003800000 */
[----:B------:R-:W2:Y:S01]  /*2440*/  I2F.U16 R15, R7 ;  /* 0x00000007000f7306 */ /* 0x000ea20000101000 */
[----:B------:R-:W-:Y:S01]  /*2450*/  MOV R20, 0x391fcb8e ;  /* 0x391fcb8e00147802 */ /* 0x000fe20000000f00 */
[-C--:B--2---:R-:W-:Y:S01]  /*2460*/  FMUL R9, R2, R15.reuse ;  /* 0x0000000f02097220 */ /* 0x084fe20000400000 */
        /* <DEDUP_REMOVED lines=13> */
[----:B------:R-:W1:Y:S02]  /*2540*/  F2I.NTZ R18, R9 ;  /* 0x0000000900127305 */ /* 0x000e640000203100 */
[----:B------:R-:W-:-:S04]  /*2550*/  FFMA R20, R11, R20, 0.055503588169813156128 ;  /* 0x3d6357bb0b147423 */ /* 0x000fc80000000014 */
[----:B------:R-:W-:-:S04]  /*2560*/  FFMA R20, R11, R20, 0.24022644758224487305 ;  /* 0x3e75fdec0b147423 */ /* 0x000fc80000000014 */
[----:B------:R-:W-:-:S04]  /*2570*/  FFMA R20, R11, R20, 0.69314718246459960938 ;  /* 0x3f3172180b147423 */ /* 0x000fc80000000014 */
[----:B------:R-:W-:Y:S01]  /*2580*/  FFMA R20, R11, R20, 1 ;  /* 0x3f8000000b147423 */ /* 0x000fe20000000014 */
[----:B-1----:R-:W-:Y:S01]  /*2590*/  IMAD R7, R18, 0x800000, -R7 ;  /* 0x0080000012077824 */ /* 0x002fe200078e0a07 */
[----:B------:R-:W-:Y:S02]  /*25a0*/  FSEL R18, RZ, +INF , !P0 ;  /* 0x7f800000ff127808 */ /* 0x000fe40004000000 */
[----:B------:R-:W-:-:S04]  /*25b0*/  FMUL R20, R13, R20 ;  /* 0x000000140d147220 */ /* 0x000fc80000400000 */
[----:B------:R-:W-:Y:S01]  /*25c0*/  @!P1 FMUL R18, R7, R20 ;  /* 0x0000001407129220 */ /* 0x000fe20000400000 */
[----:B------:R-:W-:-:S07]  /*25d0*/  @P2 FADD R18, R15, 10 ;  /* 0x412000000f122421 */ /* 0x000fce0000000000 */
.L_x_109:
[----:B------:R-:W1:Y:S01]  /*25e0*/  F2I.U32.TRUNC.NTZ R7, R18 ;  /* 0x0000001200077305 */ /* 0x000e62000020f000 */
[----:B------:R-:W-:Y:S02]  /*25f0*/  IADD3 R3, P0, PT, R3, 0x4, RZ ;  /* 0x0000000403037810 */ /* 0x000fe40007f1e0ff */
[----:B------:R-:W-:Y:S02]  /*2600*/  IADD3 R14, P1, PT, R16, 0x8, RZ ;  /* 0x00000008100e7810 */ /* 0x000fe40007f3e0ff */
[----:B------:R-:W-:Y:S02]  /*2610*/  IADD3.X R4, PT, PT, RZ, R4, RZ, P0, !PT ;  /* 0x00000004ff047210 */ /* 0x000fe400007fe4ff */
[----:B------:R-:W-:Y:S01]  /*2620*/  ISETP.GE.U32.AND P0, PT, R3, UR4, PT ;  /* 0x0000000403007c0c */ /* 0x000fe2000bf06070 */
[----:B------:R-:W-:Y:S01]  /*2630*/  IMAD.X R15, RZ, RZ, R17, P1 ;  /* 0x000000ffff0f7224 */ /* 0x000fe200008e0611 */
[----:B------:R-:W-:Y:S02]  /*2640*/  LEA R27, R6, R27, 0x2 ;  /* 0x0000001b061b7211 */ /* 0x000fe400078e10ff */
[----:B------:R-:W-:Y:S01]  /*2650*/  ISETP.GE.U32.AND.EX P0, PT, R4, UR5, PT, P0 ;  /* 0x0000000504007c0c */ /* 0x000fe2000bf06100 */
[----:B-1----:R1:W-:-:S12]  /*2660*/  STG.E.U16 desc[UR10][R16.64+0x2], R7 ;  /* 0x0000020710007986 */ /* 0x0023d8000c10150a */
[----:B------:R-:W-:Y:S05]  /*2670*/  @!P0 BRA `(.L_x_110) ;  /* 0xfffffff400c88947 */ /* 0x000fea000383ffff */
[----:B------:R-:W-:Y:S05]  /*2680*/  EXIT ;  /* 0x000000000000794d */ /* 0x000fea0003800000 */
.L_x_102:
[----:B------:R-:W-:-:S04]  /*2690*/  IADD3 R3, P1, PT, R7, 0x1, RZ ;  /* 0x0000000107037810 */ /* 0x000fc80007f3e0ff */
[----:B------:R-:W-:Y:S02]  /*26a0*/  ISETP.GT.U32.AND P0, PT, R3, R4, PT ;  /* 0x000000040300720c */ /* 0x000fe40003f04070 */
[----:B------:R-:W-:-:S04]  /*26b0*/  IADD3.X R10, PT, PT, RZ, R5, RZ, P1, !PT ;  /* 0x00000005ff0a7210 */ /* 0x000fc80000ffe4ff */
[----:B------:R-:W-:-:S04]  /*26c0*/  ISETP.GT.U32.AND.EX P0, PT, R10, R5, PT, P0 ;  /* 0x000000050a00720c */ /* 0x000fc80003f04100 */
[----:B------:R-:W-:Y:S02]  /*26d0*/  SEL R8, R3, R4, P0 ;  /* 0x0000000403087207 */ /* 0x000fe40000000000 */
[----:B------:R-:W1:Y:S01]  /*26e0*/  LDC R4, c[0x0][0x394] ;  /* 0x0000e500ff047b82 */ /* 0x000e620000000800 */
[----:B------:R-:W-:Y:S02]  /*26f0*/  MOV R3, R7 ;  /* 0x0000000700037202 */ /* 0x000fe40000000f00 */
[----:B------:R-:W-:Y:S02]  /*2700*/  LOP3.LUT R12, R8, 0x3, RZ, 0xc0, !PT ;  /* 0x00000003080c7812 */ /* 0x000fe400078ec0ff */
[----:B------:R-:W-:Y:S02]  /*2710*/  SEL R9, R10, R5, P0 ;  /* 0x000000050a097207 */ /* 0x000fe40000000000 */
[----:B------:R-:W-:-:S04]  /*2720*/  ISETP.NE.U32.AND P1, PT, R12, RZ, PT ;  /* 0x000000ff0c00720c */ /* 0x000fc80003f25070 */
[----:B------:R-:W-:-:S13]  /*2730*/  ISETP.NE.AND.EX P1, PT, RZ, RZ, PT, P1 ;  /* 0x000000ffff00720c */ /* 0x000fda0003f25310 */
[----:B------:R-:W-:Y:S05]  /*2740*/  @!P1 BRA `(.L_x_111) ;  /* 0x0000000000d49947 */ /* 0x000fea0003800000 */
[----:B------:R-:W3:Y:S01]  /*2750*/  LDCU.64 UR4, c[0x0][0x380] ;  /* 0x00007000ff0477ac */ /* 0x000ee20008000a00 */
[----:B--2---:R-:W-:Y:S02]  /*2760*/  PRMT R3, R6, 0x9910, RZ ;  /* 0x0000991006037816 */ /* 0x004fe400000000ff */
[----:B------:R-:W-:Y:S01]  /*2770*/  IADD3 R10, P1, PT, RZ, -R12, RZ ;  /* 0x8000000cff0a7210 */ /* 0x000fe20007f3e0ff */
[----:B------:R-:W-:-:S06]  /*2780*/  UPRMT UR8, UR6, 0x9910, URZ ;  /* 0x0000991006087896 */ /* 0x000fcc00080000ff */
[----:B-1----:R-:W-:Y:S01]  /*2790*/  IMAD R4, R3, UR8, RZ ;  /* 0x0000000803047c24 */ /* 0x002fe2000f8e02ff */
[----:B------:R-:W-:-:S03]  /*27a0*/  IADD3 R3, P0, PT, R12, R7, RZ ;  /* 0x000000070c037210 */ /* 0x000fc60007f1e0ff */
[----:B------:R-:W-:Y:S01]  /*27b0*/  IMAD R11, R4, 0x4, R27 ;  /* 0x00000004040b7824 */ /* 0x000fe200078e021b */
[----:B------:R-:W-:Y:S02]  /*27c0*/  IADD3.X R4, PT, PT, RZ, R5, RZ, P0, !PT ;  /* 0x00000005ff047210 */ /* 0x000fe400007fe4ff */
[----:B------:R-:W-:Y:S01]  /*27d0*/  IADD3.X R5, PT, PT, RZ, -0x1, RZ, P1, !PT ;  /* 0xffffffffff057810 */ /* 0x000fe20000ffe4ff */
[----:B---3--:R-:W-:-:S04]  /*27e0*/  ULEA UR4, UP0, UR6, UR4, 0x3 ;  /* 0x0000000406047291 */ /* 0x008fc8000f8018ff */
[----:B------:R-:W-:-:S12]  /*27f0*/  ULEA.HI.X UR5, UR6, UR5, UR7, 0x3, UP0 ;  /* 0x0000000506057291 */ /* 0x000fd800080f1c07 */
.L_x_113:
[----:B------:R-:W-:Y:S01]  /*2800*/  PRMT R12, R11, 0x9910, RZ ;  /* 0x000099100b0c7816 */ /* 0x000fe200000000ff */
[----:B------:R-:W-:-:S03]  /*2810*/  IMAD.MOV.U32 R14, RZ, RZ, 0x3f800000 ;  /* 0x3f800000ff0e7424 */ /* 0x000fc600078e00ff */
[----:B------:R-:W-:-:S13]  /*2820*/  ISETP.NE.AND P0, PT, R12, RZ, PT ;  /* 0x000000ff0c00720c */ /* 0x000fda0003f05270 */
        /* <DEDUP_REMOVED lines=27> */
.L_x_112:
[----:B------:R-:W1:Y:S01]  /*29e0*/  F2I.U32.TRUNC.NTZ R15, -R14 ;  /* 0x8000000e000f7305 */ /* 0x000e62000020f000 */
[----:B------:R-:W-:Y:S01]  /*29f0*/  MOV R12, UR4 ;  /* 0x00000004000c7c02 */ /* 0x000fe20008000f00 */
[----:B------:R-:W-:Y:S01]  /*2a00*/  UIADD3 UR4, UP0, UPT, UR4, 0x2, URZ ;  /* 0x0000000204047890 */ /* 0x000fe2000ff1e0ff */
[----:B------:R-:W-:Y:S01]  /*2a10*/  MOV R13, UR5 ;  /* 0x00000005000d7c02 */ /* 0x000fe20008000f00 */
[----:B------:R-:W-:Y:S01]  /*2a20*/  IMAD.IADD R11, R11, 0x1, R6 ;  /* 0x000000010b0b7824 */ /* 0x000fe200078e0206 */
[----:B------:R-:W-:Y:S01]  /*2a30*/  IADD3 R10, P0, PT, R10, 0x1, RZ ;  /* 0x000000010a0a7810 */ /* 0x000fe20007f1e0ff */
[----:B------:R-:W-:-:S03]  /*2a40*/  UIADD3.X UR5, UPT, UPT, URZ, UR5, URZ, UP0, !UPT ;  /* 0x00000005ff057290 */ /* 0x000fc600087fe4ff */
[----:B------:R-:W-:Y:S02]  /*2a50*/  IADD3.X R5, PT, PT, RZ, R5, RZ, P0, !PT ;  /* 0x00000005ff057210 */ /* 0x000fe400007fe4ff */
[----:B------:R-:W-:Y:S01]  /*2a60*/  ISETP.NE.U32.AND P0, PT, R10, RZ, PT ;  /* 0x000000ff0a00720c */ /* 0x000fe20003f05070 */
[----:B-1----:R3:W-:Y:S03]  /*2a70*/  STG.E.U16 desc[UR10][R12.64], R15 ;  /* 0x0000000f0c007986 */ /* 0x0027e6000c10150a */
[----:B------:R-:W-:-:S13]  /*2a80*/  ISETP.NE.AND.EX P0, PT, R5, RZ, PT, P0 ;  /* 0x000000ff0500720c */ /* 0x000fda0003f05300 */
[----:B---3--:R-:W-:Y:S05]  /*2a90*/  @P0 BRA `(.L_x_113) ;  /* 0xfffffffc00580947 */ /* 0x008fea000383ffff */
.L_x_111:
[----:B--2---:R-:W2:Y:S01]  /*2aa0*/  LDC R6, c[0x0][0x394] ;  /* 0x0000e500ff067b82 */ /* 0x004ea20000000800 */
[----:B------:R-:W-:-:S04]  /*2ab0*/  IADD3 R8, P1, PT, -R8, R7, RZ ;  /* 0x0000000708087210 */ /* 0x000fc80007f3e1ff */
[----:B------:R-:W-:Y:S02]  /*2ac0*/  ISETP.GT.U32.AND P0, PT, R8, -0x4, PT ;  /* 0xfffffffc0800780c */ /* 0x000fe40003f04070 */
[----:B--2---:R-:W-:-:S04]  /*2ad0*/  IADD3.X R6, PT, PT, ~R9, R6, RZ, P1, !PT ;  /* 0x0000000609067210 */ /* 0x004fc80000ffe5ff */
[----:B------:R-:W-:-:S13]  /*2ae0*/  ISETP.GT.U32.AND.EX P0, PT, R6, -0x1, PT, P0 ;  /* 0xffffffff0600780c */ /* 0x000fda0003f04100 */
[----:B------:R-:W-:Y:S05]  /*2af0*/  @P0 EXIT ;  /* 0x000000000000094d */ /* 0x000fea0003800000 */
[----:B------:R-:W2:Y:S01]  /*2b00*/  LDC.U16 R6, c[0x0][0x38a] ;  /* 0x0000e280ff067b82 */ /* 0x000ea20000000400 */
[C---:B------:R-:W-:Y:S01]  /*2b10*/  IADD3 R7, PT, PT, R3.reuse, 0x2, RZ ;  /* 0x0000000203077810 */ /* 0x040fe20007ffe0ff */
[----:B------:R-:W3:Y:S01]  /*2b20*/  LDCU.64 UR4, c[0x0][0x390] ;  /* 0x00007200ff0477ac */ /* 0x000ee20008000a00 */
[C---:B------:R-:W-:Y:S02]  /*2b30*/  PRMT R8, R3.reuse, 0x9910, RZ ;  /* 0x0000991003087816 */ /* 0x040fe400000000ff */
[----:B------:R-:W-:Y:S02]  /*2b40*/  IADD3 R5, PT, PT, R3, 0x3, RZ ;  /* 0x0000000303057810 */ /* 0x000fe40007ffe0ff */
[----:B------:R-:W-:Y:S01]  /*2b50*/  PRMT R10, R7, 0x9910, RZ ;  /* 0x00009910070a7816 */ /* 0x000fe200000000ff */
[----:B------:R-:W4:Y:S01]  /*2b60*/  LDC.64 R14, c[0x0][0x380] ;  /* 0x0000e000ff0e7b82 */ /* 0x000f220000000a00 */
[----:B------:R-:W-:Y:S02]  /*2b70*/  PRMT R12, R5, 0x9910, RZ ;  /* 0x00009910050c7816 */ /* 0x000fe400000000ff */
[----:B--2---:R-:W-:-:S05]  /*2b80*/  PRMT R9, R6, 0x9910, RZ ;  /* 0x0000991006097816 */ /* 0x004fca00000000ff */
[----:B------:R-:W-:Y:S01]  /*2b90*/  IMAD.MOV.U32 R7, RZ, RZ, R9 ;  /* 0x000000ffff077224 */ /* 0x000fe200078e0009 */
[----:B----4-:R-:W-:-:S03]  /*2ba0*/  LEA R14, P0, R3, R14, 0x1 ;  /* 0x0000000e030e7211 */ /* 0x010fc600078008ff */
[C---:B------:R-:W-:Y:S02]  /*2bb0*/  IMAD R5, R7.reuse, R8, RZ ;  /* 0x0000000807057224 */ /* 0x040fe400078e02ff */
[----:B------:R-:W-:Y:S01]  /*2bc0*/  IMAD R12, R7, R12, RZ ;  /* 0x0000000c070c7224 */ /* 0x000fe200078e02ff */
[----:B-1----:R-:W-:Y:S01]  /*2bd0*/  LEA.HI.X R15, R3, R15, R4, 0x1, P0 ;  /* 0x0000000f030f7211 */ /* 0x002fe200000f0c04 */
[----:B------:R-:W-:Y:S01]  /*2be0*/  IMAD R10, R7, R10, RZ ;  /* 0x0000000a070a7224 */ /* 0x000fe200078e02ff */
[----:B------:R-:W-:Y:S02]  /*2bf0*/  IADD3 R14, P0, PT, R14, 0x4, RZ ;  /* 0x000000040e0e7810 */ /* 0x000fe40007f1e0ff */
[----:B------:R-:W-:Y:S02]  /*2c00*/  IADD3 R8, PT, PT, R5, R6, RZ ;  /* 0x0000000605087210 */ /* 0x000fe40007ffe0ff */
[----:B---3--:R-:W-:-:S09]  /*2c10*/  IADD3.X R15, PT, PT, RZ, R15, RZ, P0, !PT ;  /* 0x0000000fff0f7210 */ /* 0x008fd200007fe4ff */
.L_x_118:
[-C--:B--2---:R-:W-:Y:S01]  /*2c20*/  IADD3 R9, PT, PT, R5, R27.reuse, RZ ;  /* 0x0000001b05097210 */ /* 0x084fe20007ffe0ff */
[----:B------:R-:W-:Y:S02]  /*2c30*/  IMAD.IADD R11, R8, 0x1, R27 ;  /* 0x00000001080b7824 */ /* 0x000fe400078e021b */
[----:B------:R-:W-:Y:S01]  /*2c40*/  HFMA2 R13, -RZ, RZ, 1.875, 0 ;  /* 0x3f800000ff0d7431 */ /* 0x000fe200000001ff */
[----:B-1----:R-:W-:Y:S02]  /*2c50*/  PRMT R7, R9, 0x9910, RZ ;  /* 0x0000991009077816 */ /* 0x002fe400000000ff */
[----:B------:R-:W-:Y:S02]  /*2c60*/  PRMT R19, R11, 0x9910, RZ ;  /* 0x000099100b137816 */ /* 0x000fe400000000ff */
[----:B------:R-:W-:Y:S02]  /*2c70*/  ISETP.NE.AND P0, PT, R7, RZ, PT ;  /* 0x000000ff0700720c */ /* 0x000fe40003f05270 */
[----:B------:R-:W-:-:S11]  /*2c80*/  IADD3 R7, PT, PT, R10, R27, RZ ;  /* 0x0000001b0a077210 */ /* 0x000fd60007ffe0ff */
        /* <DEDUP_REMOVED lines=27> */
.L_x_114:
[----:B------:R-:W-:Y:S01]  /*2e40*/  ISETP.NE.AND P0, PT, R19, RZ, PT ;  /* 0x000000ff1300720c */ /* 0x000fe20003f05270 */
[----:B------:R1:W2:Y:S01]  /*2e50*/  F2I.U32.TRUNC.NTZ R9, -R13 ;  /* 0x8000000d00097305 */ /* 0x0002a2000020f000 */
        /* <DEDUP_REMOVED lines=29> */
.L_x_115:
[----:B------:R-:W-:Y:S01]  /*3030*/  ISETP.NE.AND P0, PT, R21, RZ, PT ;  /* 0x000000ff1500720c */ /* 0x000fe20003f05270 */
[----:B------:R1:W3:Y:S01]  /*3040*/  F2I.U32.TRUNC.NTZ R11, -R16 ;  /* 0x80000010000b7305 */ /* 0x0002e2000020f000 */
[----:B------:R-:W-:-:S11]  /*3050*/  HFMA2 R13, -RZ, RZ, 1.875, 0 ;  /* 0x3f800000ff0d7431 */ /* 0x000fd600000001ff */
[----:B-1----:R-:W-:Y:S05]  /*3060*/  @!P0 BRA `(.L_x_116) ;  /* 0x0000000000688947 */ /* 0x002fea0003800000 */
        /* <DEDUP_REMOVED lines=26> */
.L_x_116:
[----:B------:R-:W1:Y:S01]  /*3210*/  F2I.U32.TRUNC.NTZ R13, -R13 ;  /* 0x8000000d000d7305 */ /* 0x000e62000020f000 */
[----:B------:R-:W-:Y:S01]  /*3220*/  MOV R16, R14 ;  /* 0x0000000e00107202 */ /* 0x000fe20000000f00 */
[----:B------:R-:W-:Y:S01]  /*3230*/  IMAD.IADD R7, R12, 0x1, R27 ;  /* 0x000000010c077824 */ /* 0x000fe200078e021b */
[----:B------:R-:W-:Y:S02]  /*3240*/  MOV R17, R15 ;  /* 0x0000000f00117202 */ /* 0x000fe40000000f00 */
[----:B------:R-:W-:Y:S02]  /*3250*/  MOV R18, 0x3f800000 ;  /* 0x3f80000000127802 */ /* 0x000fe40000000f00 */
[----:B------:R-:W-:Y:S01]  /*3260*/  PRMT R14, R7, 0x9910, RZ ;  /* 0x00009910070e7816 */ /* 0x000fe200000000ff */
[----:B--2---:R2:W-:Y:S03]  /*3270*/  STG.E.U16 desc[UR10][R16.64+-0x4], R9 ;  /* 0xfffffc0910007986 */ /* 0x0045e6000c10150a */
[----:B------:R-:W-:Y:S01]  /*3280*/  ISETP.NE.AND P0, PT, R14, RZ, PT ;  /* 0x000000ff0e00720c */ /* 0x000fe20003f05270 */
[----:B---3--:R2:W-:Y:S04]  /*3290*/  STG.E.U16 desc[UR10][R16.64+-0x2], R11 ;  /* 0xfffffe0b10007986 */ /* 0x0085e8000c10150a */
[----:B-1----:R2:W-:Y:S08]  /*32a0*/  STG.E.U16 desc[UR10][R16.64], R13 ;  /* 0x0000000d10007986 */ /* 0x0025f0000c10150a */
        /* <DEDUP_REMOVED lines=27> */
.L_x_117:
[----:B------:R-:W1:Y:S01]  /*3460*/  F2I.U32.TRUNC.NTZ R7, -R18 ;  /* 0x8000001200077305 */ /* 0x000e62000020f000 */
[----:B------:R-:W-:Y:S02]  /*3470*/  IADD3 R3, P0, PT, R3, 0x4, RZ ;  /* 0x0000000403037810 */ /* 0x000fe40007f1e0ff */
[----:B------:R-:W-:Y:S02]  /*3480*/  IADD3 R14, P1, PT, R16, 0x8, RZ ;  /* 0x00000008100e7810 */ /* 0x000fe40007f3e0ff */
[----:B------:R-:W-:Y:S02]  /*3490*/  IADD3.X R4, PT, PT, RZ, R4, RZ, P0, !PT ;  /* 0x00000004ff047210 */ /* 0x000fe400007fe4ff */
[----:B------:R-:W-:Y:S02]  /*34a0*/  ISETP.GE.U32.AND P0, PT, R3, UR4, PT ;  /* 0x0000000403007c0c */ /* 0x000fe4000bf06070 */
[----:B------:R-:W-:Y:S02]  /*34b0*/  LEA R27, R6, R27, 0x2 ;  /* 0x0000001b061b7211 */ /* 0x000fe400078e10ff */
[----:B------:R-:W-:-:S02]  /*34c0*/  ISETP.GE.U32.AND.EX P0, PT, R4, UR5, PT, P0 ;  /* 0x0000000504007c0c */ /* 0x000fc4000bf06100 */
[----:B------:R-:W-:Y:S01]  /*34d0*/  IADD3.X R15, PT, PT, RZ, R17, RZ, P1, !PT ;  /* 0x00000011ff0f7210 */ /* 0x000fe20000ffe4ff */
[----:B-1----:R1:W-:Y:S10]  /*34e0*/  STG.E.U16 desc[UR10][R16.64+0x2], R7 ;  /* 0x0000020710007986 */ /* 0x0023f4000c10150a */
[----:B------:R-:W-:Y:S05]  /*34f0*/  @!P0 BRA `(.L_x_118) ;  /* 0xfffffff400c88947 */ /* 0x000fea000383ffff */
[----:B------:R-:W-:Y:S05]  /*3500*/  EXIT ;  /* 0x000000000000794d */ /* 0x000fea0003800000 */
.L_x_119:
        /* <DEDUP_REMOVED lines=15> */
.L_x_464:


//--------------------- .text.geomspace_u8        --------------------------
	.section	.text.geomspace_u8,"ax",@progbits
	.align	128
        .global         geomspace_u8
        .type           geomspace_u8,@function
        .size           geomspace_u8,(.L_x_465 - geomspace_u8)
        .other          geomspace_u8,@"STO_CUDA_ENTRY STV_DEFAULT"
geomspace_u8:
.text.geomspace_u8:
        /* <DEDUP_REMOVED lines=9> */
[----:B------:R-:W5:Y:S01]  /*0090*/  LDCU.U8 UR11, c[0x0][0x389] ;  /* 0x00007120ff0b77ac */ /* 0x000f620008000000 */
[----:B-1----:R-:W-:-:S02]  /*00a0*/  USHF.R.U64 UR6, UR6, 0x2, UR7 ;  /* 0x0000000206067899 */ /* 0x002fc40008001207 */
[----:B------:R-:W-:-:S06]  /*00b0*/  USHF.R.U32.HI UR7, URZ, 0x2, UR7 ;  /* 0x00000002ff077899 */ /* 0x000fcc0008011607 */
[----:B------:R-:W-:Y:S01]  /*00c0*/  MOV R0, UR7 ;  /* 0x0000000700007c02 */ /* 0x000fe20008000f00 */
[C---:B0-----:R-:W-:Y:S02]  /*00d0*/  IMAD R26, R15.reuse, UR4, R26 ;  /* 0x000000040f1a7c24 */ /* 0x041fe4000f8e021a */
[----:B---3--:R-:W-:-:S03]  /*00e0*/  IMAD R15, R15, UR5, RZ ;  /* 0x000000050f0f7c24 */ /* 0x008fc6000f8e02ff */
[----:B------:R-:W-:-:S04]  /*00f0*/  ISETP.LT.U32.AND P0, PT, R26, UR6, PT ;  /* 0x000000061a007c0c */ /* 0x000fc8000bf01070 */
[----:B------:R-:W-:-:S13]  /*0100*/  ISETP.GT.U32.AND.EX P0, PT, R0, RZ, PT, P0 ;  /* 0x000000ff0000720c */ /* 0x000fda0003f04100 */
[----:B--2-45:R-:W-:Y:S05]  /*0110*/  @!P0 BRA `(.L_x_121) ;  /* 0x00000014005c8947 */ /* 0x034fea0003800000 */
[----:B------:R-:W-:Y:S02]  /*0120*/  HFMA2 R3, -RZ, RZ, 0.1527099609375, -0.0003798007965087890625 ;  /* 0x30e38e39ff037431 */ /* 0x000fe400000001ff */
[----:B------:R-:W-:Y:S01]  /*0130*/  IMAD.MOV.U32 R0, RZ, RZ, 0x3fb8aa3b ;  /* 0x3fb8aa3bff007424 */ /* 0x000fe200078e00ff */
[----:B------:R-:W-:Y:S01]  /*0140*/  MOV R5, 0x3e638e39 ;  /* 0x3e638e3900057802 */ /* 0x000fe20000000f00 */
[----:B------:R-:W0:Y:S01]  /*0150*/  LDCU.64 UR12, c[0x0][0x380] ;  /* 0x00007000ff0c77ac */ /* 0x000e220008000a00 */
[----:B------:R-:W-:Y:S01]  /*0160*/  SHF.R.U32.HI R25, RZ, 0x1e, R26 ;  /* 0x0000001eff197819 */ /* 0x000fe2000001161a */
[----:B------:R-:W-:Y:S01]  /*0170*/  IMAD.WIDE.U32 R22, R15, UR11, RZ ;  /* 0x0000000b0f167c25 */ /* 0x000fe2000f8e00ff */
[----:B------:R-:W-:Y:S01]  /*0180*/  MOV R20, UR11 ;  /* 0x0000000b00147c02 */ /* 0x000fe20008000f00 */
[----:B------:R-:W1:Y:S01]  /*0190*/  LDCU.S8 UR5, c[0x0][0x38a] ;  /* 0x00007140ff0577ac */ /* 0x000e620008000200 */
[----:B------:R-:W-:Y:S01]  /*01a0*/  MOV R6, R26 ;  /* 0x0000001a00067202 */ /* 0x000fe20000000f00 */
[----:B------:R-:W-:-:S02]  /*01b0*/  IMAD.MOV.U32 R21, RZ, RZ, RZ ;  /* 0x000000ffff157224 */ /* 0x000fc400078e00ff */
[----:B------:R-:W-:Y:S01]  /*01c0*/  FFMA R0, -R3, R0, 5.5370556140132975997e-08 ;  /* 0x336dd09203007423 */ /* 0x000fe20000000100 */
[----:B------:R-:W-:Y:S01]  /*01d0*/  UMOV UR4, URZ ;  /* 0x000000ff00047c82 */ /* 0x000fe20008000000 */
[----:B------:R-:W-:Y:S02]  /*01e0*/  IMAD R27, R25, UR11, RZ ;  /* 0x0000000b191b7c24 */ /* 0x000fe4000f8e02ff */
[----:B------:R-:W-:Y:S01]  /*01f0*/  FFMA R0, R5, 1.9251366722983220825e-08, R0 ;  /* 0x32a55e3405007823 */ /* 0x000fe20000000000 */
[----:B------:R-:W-:-:S03]  /*0200*/  IMAD.U32 R8, RZ, RZ, UR10 ;  /* 0x0000000aff087e24 */ /* 0x000fc6000f8e00ff */
[----:B------:R-:W-:Y:S01]  /*0210*/  FFMA R0, -R3, 0.017944158986210823059, R0 ;  /* 0x3c92ffa103007823 */ /* 0x000fe20000000100 */
[----:B------:R-:W-:-:S04]  /*0220*/  IMAD.WIDE.U32 R2, R26, UR11, RZ ;  /* 0x0000000b1a027c25 */ /* 0x000fc8000f8e00ff */
[----:B------:R-:W-:Y:S01]  /*0230*/  FFMA R0, R5, 0.0059813861735165119171, R0 ;  /* 0x3bc3ff8105007823 */ /* 0x000fe20000000000 */
[----:B------:R-:W-:Y:S01]  /*0240*/  SHF.L.U32 R5, R26, 0x2, RZ ;  /* 0x000000021a057819 */ /* 0x000fe200000006ff */
[----:B------:R-:W-:Y:S01]  /*0250*/  VIADD R7, R3, UR4 ;  /* 0x0000000403077c36 */ /* 0x000fe20008000000 */
[----:B------:R-:W-:Y:S01]  /*0260*/  SHF.L.U32 R11, R2, 0x2, RZ ;  /* 0x00000002020b7819 */ /* 0x000fe200000006ff */
[----:B------:R-:W-:Y:S01]  /*0270*/  FADD R13, R0, 3.3205988407135009766 ;  /* 0x405484b1000d7421 */ /* 0x000fe20000000000 */
[C---:B------:R-:W-:Y:S01]  /*0280*/  LOP3.LUT R18, R5.reuse, 0x2, RZ, 0xfc, !PT ;  /* 0x0000000205127812 */ /* 0x040fe200078efcff */
[C---:B------:R-:W-:Y:S01]  /*0290*/  IMAD.WIDE.U32 R20, R5.reuse, UR11, R20 ;  /* 0x0000000b05147c25 */ /* 0x040fe2000f8e0014 */
[----:B------:R-:W-:-:S03]  /*02a0*/  LOP3.LUT R16, R5, 0x3, RZ, 0xfc, !PT ;  /* 0x0000000305107812 */ /* 0x000fc600078efcff */
[----:B------:R-:W-:Y:S01]  /*02b0*/  FADD R3, R13, -3.3205988407135009766 ;  /* 0xc05484b10d037421 */ /* 0x000fe20000000000 */
[----:B0-----:R-:W-:Y:S01]  /*02c0*/  IADD3 R14, P0, PT, R5, UR12, RZ ;  /* 0x0000000c050e7c10 */ /* 0x001fe2000ff1e0ff */
[----:B------:R-:W-:Y:S01]  /*02d0*/  IMAD.WIDE.U32 R18, R18, UR11, RZ ;  /* 0x0000000b12127c25 */ /* 0x000fe2000f8e00ff */
[----:B------:R-:W-:-:S03]  /*02e0*/  SHF.L.U64.HI R12, R2, 0x2, R7 ;  /* 0x00000002020c7819 */ /* 0x000fc60000010207 */
[----:B------:R-:W-:Y:S01]  /*02f0*/  FADD R10, R0, -R3 ;  /* 0x80000003000a7221 */ /* 0x000fe20000000000 */
[----:B------:R-:W-:Y:S01]  /*0300*/  IADD3 R3, PT, PT, R23, UR4, RZ ;  /* 0x0000000417037c10 */ /* 0x000fe2000fffe0ff */
[----:B------:R-:W-:-:S04]  /*0310*/  IMAD.WIDE.U32 R16, R16, UR11, RZ ;  /* 0x0000000b10107c25 */ /* 0x000fc8000f8e00ff */
[----:B------:R-:W-:Y:S01]  /*0320*/  HFMA2 R7, -RZ, RZ, 0, 0 ;  /* 0x00000000ff077431 */ /* 0x000fe200000001ff */
[C---:B------:R-:W-:Y:S01]  /*0330*/  IADD3.X R9, PT, PT, R25.reuse, UR13, RZ, P0, !PT ;  /* 0x0000000d19097c10 */ /* 0x040fe200087fe4ff */
[----:B------:R-:W-:Y:S01]  /*0340*/  HFMA2 R5, -RZ, RZ, 0, 0 ;  /* 0x00000000ff057431 */ /* 0x000fe200000001ff */
[----:B------:R-:W-:Y:S01]  /*0350*/  SHF.L.U64.HI R4, R22, 0x2, R3 ;  /* 0x0000000216047819 */ /* 0x000fe20000010203 */
[----:B------:R-:W-:Y:S01]  /*0360*/  IMAD R3, R25, UR11, R21 ;  /* 0x0000000b19037c24 */ /* 0x000fe2000f8e0215 */
[----:B-1----:R-:W-:Y:S01]  /*0370*/  ISETP.NE.AND P1, PT, RZ, UR5, PT ;  /* 0x00000005ff007c0c */ /* 0x002fe2000bf25270 */
[----:B------:R-:W-:Y:S01]  /*0380*/  IMAD.IADD R0, R17, 0x1, R27 ;  /* 0x0000000111007824 */ /* 0x000fe200078e021b */
[----:B------:R-:W-:-:S11]  /*0390*/  IADD3 R2, PT, PT, R19, R27, RZ ;  /* 0x0000001b13027210 */ /* 0x000fd60007ffe0ff */
.L_x_142:
        /* <DEDUP_REMOVED lines=35> */
.L_x_125:
[----:B------:R-:W-:Y:S05]  /*05d0*/  BSYNC.RECONVERGENT B2 ;  /* 0x0000000000027941 */ /* 0x000fea0003800200 */
.L_x_124:
[----:B------:R-:W-:Y:S01]  /*05e0*/  FADD R27, -R27, -RZ ;  /* 0x800000ff1b1b7221 */ /* 0x000fe20000000100 */
[----:B------:R-:W-:Y:S06]  /*05f0*/  BRA `(.L_x_126) ;  /* 0x0000000000807947 */ /* 0x000fec0003800000 */
.L_x_123:
        /* <DEDUP_REMOVED lines=20> */
[----:B------:R-:W-:Y:S02]  /*0740*/  IADD3 R31, PT, PT, R25, 0x7f000000, RZ ;  /* 0x7f000000191f7810 */ /* 0x000fe40007ffe0ff */
        /* <DEDUP_REMOVED lines=11> */
.L_x_126:
[----:B------:R-:W-:Y:S05]  /*0800*/  BSYNC.RECONVERGENT B1 ;  /* 0x0000000000017941 */ /* 0x000fea0003800200 */
.L_x_122:
[----:B------:R-:W0:Y:S01]  /*0810*/  F2I.U32.TRUNC.NTZ R27, R27 ;  /* 0x0000001b001b7305 */ /* 0x000e22000020f000 */
        /* <DEDUP_REMOVED lines=9> */
[----:B------:R-:W1:Y:S01]  /*08b0*/  I2F.U64 R24, R24 ;  /* 0x0000001800187312 */ /* 0x000e620000301000 */
        /* <DEDUP_REMOVED lines=25> */
.L_x_130:
[----:B------:R-:W-:Y:S05]  /*0a50*/  BSYNC.RECONVERGENT B2 ;  /* 0x0000000000027941 */ /* 0x000fea0003800200 */
.L_x_129:
[----:B------:R-:W-:Y:S01]  /*0a60*/  FADD R28, -R28, -RZ ;  /* 0x800000ff1c1c7221 */ /* 0x000fe20000000100 */
[----:B------:R-:W-:Y:S06]  /*0a70*/  BRA `(.L_x_131) ;  /* 0x0000000000807947 */ /* 0x000fec0003800000 */
.L_x_128:
        /* <DEDUP_REMOVED lines=32> */
.L_x_131:
[----:B------:R-:W-:Y:S05]  /*0c80*/  BSYNC.RECONVERGENT B1 ;  /* 0x0000000000017941 */ /* 0x000fea0003800200 */
.L_x_127:
[----:B------:R-:W1:Y:S01]  /*0c90*/  F2I.U32.TRUNC.NTZ R28, R28 ;  /* 0x0000001c001c7305 */ /* 0x000e62000020f000 */
        /* <DEDUP_REMOVED lines=9> */
[----:B------:R-:W2:Y:S01]  /*0d30*/  I2F.U64 R24, R24 ;  /* 0x0000001800187312 */ /* 0x000ea20000301000 */
[----:B------:R-:W-:Y:S02]  /*0d40*/  HFMA2 R34, -RZ, RZ, 0.64013671875, -15.109375 ;  /* 0x391fcb8eff227431 */ /* 0x000fe400000001ff */
[----:B--2---:R-:W-:-:S05]  /*0d50*/  FMUL R30, R13, R24 ;  /* 0x000000180d1e7220 */ /* 0x004fca0000400000 */
[----:B------:R-:W2:Y:S01]  /*0d60*/  FRND R29, R30 ;  /* 0x0000001e001d7307 */ /* 0x000ea20000201000 */
[-C--:B------:R-:W-:Y:S01]  /*0d70*/  FFMA R31, R13, R24.reuse, -R30 ;  /* 0x000000180d1f7223 */ /* 0x080fe2000000081e */
[C---:B------:R-:W-:Y:S02]  /*0d80*/  FSETP.GT.AND P0, PT, |R30|.reuse, 152, PT ;  /* 0x431800001e00780b */ /* 0x040fe40003f04200 */
[----:B------:R-:W-:Y:S01]  /*0d90*/  FSETP.GEU.AND P2, PT, R30, RZ, PT ;  /* 0x000000ff1e00720b */ /* 0x000fe20003f4e000 */
[----:B------:R-:W-:Y:S01]  /*0da0*/  FFMA R32, R10, R24, R31 ;  /* 0x000000180a207223 */ /* 0x000fe2000000001f */
[----:B--2---:R-:W-:Y:S01]  /*0db0*/  FADD R31, R30, -R29 ;  /* 0x8000001d1e1f7221 */ /* 0x004fe20000000000 */
        /* <DEDUP_REMOVED lines=8> */
[----:B------:R-:W2:Y:S02]  /*0e40*/  F2I.NTZ R32, R30 ;  /* 0x0000001e00207305 */ /* 0x000ea40000203100 */
[----:B------:R-:W-:-:S04]  /*0e50*/  FFMA R34, R31, R34, 0.24022644758224487305 ;  /* 0x3e75fdec1f227423 */ /* 0x000fc80000000022 */
[----:B------:R-:W-:-:S04]  /*0e60*/  FFMA R34, R31, R34, 0.69314718246459960938 ;  /* 0x3f3172181f227423 */ /* 0x000fc80000000022 */
[----:B------:R-:W-:Y:S01]  /*0e70*/  FFMA R34, R31, R34, 1 ;  /* 0x3f8000001f227423 */ /* 0x000fe20000000022 */
[----:B------:R-:W-:Y:S01]  /*0e80*/  VIADD R31, R25, 0x7f000000 ;  /* 0x7f000000191f7836 */ /* 0x000fe20000000000 */
[----:B--2---:R-:W-:-:S03]  /*0e90*/  LEA R32, R32, -R25, 0x17 ;  /* 0x8000001920207211 */ /* 0x004fc600078eb8ff */
[----:B------:R-:W-:-:S04]  /*0ea0*/  FMUL R31, R31, R34 ;  /* 0x000000221f1f7220 */ /* 0x000fc80000400000 */
[----:B------:R-:W-:Y:S01]  /*0eb0*/  @!P0 FMUL R29, R32, R31 ;  /* 0x0000001f201d8220 */ /* 0x000fe20000400000 */
[----:B------:R-:W-:-:S07]  /*0ec0*/  @P3 FADD R29, R24, 10 ;  /* 0x41200000181d3421 */ /* 0x000fce0000000000 */
.L_x_135:
[----:B------:R-:W-:Y:S05]  /*0ed0*/  BSYNC.RECONVERGENT B2 ;  /* 0x0000000000027941 */ /* 0x000fea0003800200 */
.L_x_134:
[----:B------:R-:W-:Y:S01]  /*0ee0*/  FADD R29, -R29, -RZ ;  /* 0x800000ff1d1d7221 */ /* 0x000fe20000000100 */
[----:B------:R-:W-:Y:S06]  /*0ef0*/  BRA `(.L_x_136) ;  /* 0x0000000000807947 */ /* 0x000fec0003800000 */
.L_x_133:
[----:B------:R-:W-:Y:S02]  /*0f00*/  IADD3 R24, P2, PT, R8, R18, RZ ;  /* 0x0000001208187210 */ /* 0x000fe40007f5e0ff */
[----:B------:R-:W-:Y:S02]  /*0f10*/  MOV R29, 0x3f800000 ;  /* 0x3f800000001d7802 */ /* 0x000fe40000000f00 */
[----:B------:R-:W-:Y:S02]  /*0f20*/  ISETP.NE.U32.AND P0, PT, R24, RZ, PT ;  /* 0x000000ff1800720c */ /* 0x000fe40003f05070 */
[----:B------:R-:W-:-:S04]  /*0f30*/  IADD3.X R25, PT, PT, R7, R2, RZ, P2, !PT ;  /* 0x0000000207197210 */ /* 0x000fc800017fe4ff */
[----:B------:R-:W-:-:S13]  /*0f40*/  ISETP.NE.AND.EX P0, PT, R25, RZ, PT, P0 ;  /* 0x000000ff1900720c */ /* 0x000fda0003f05300 */
[----:B------:R-:W-:Y:S05]  /*0f50*/  @!P0 BRA `(.L_x_136) ;  /* 0x0000000000688947 */ /* 0x000fea0003800000 */
[----:B------:R-:W2:Y:S01]  /*0f60*/  I2F.U64 R24, R24 ;  /* 0x0000001800187312 */ /* 0x000ea20000301000 */
[----:B------:R-:W-:Y:S02]  /*0f70*/  IMAD.MOV.U32 R34, RZ, RZ, 0x391fcb8e ;  /* 0x391fcb8eff227424 */ /* 0x000fe400078e00ff */
        /* <DEDUP_REMOVED lines=19> */
[----:B------:R-:W-:Y:S02]  /*10b0*/  IADD3 R31, PT, PT, R25, 0x7f000000, RZ ;  /* 0x7f000000191f7810 */ /* 0x000fe40007ffe0ff */
[----:B--2---:R-:W-:-:S03]  /*10c0*/  LEA R32, R32, -R25, 0x17 ;  /* 0x8000001920207211 */ /* 0x004fc600078eb8ff */
[----:B------:R-:W-:-:S04]  /*10d0*/  FMUL R31, R31, R34 ;  /* 0x000000221f1f7220 */ /* 0x000fc80000400000 */
[----:B------:R-:W-:Y:S01]  /*10e0*/  @!P0 FMUL R29, R32, R31 ;  /* 0x0000001f201d8220 */ /* 0x000fe20000400000 */
[----:B------:R-:W-:-:S07]  /*10f0*/  @P3 FADD R29, R24, 10 ;  /* 0x41200000181d3421 */ /* 0x000fce0000000000 */
.L_x_136:
[----:B------:R-:W-:Y:S05]  /*1100*/  BSYNC.RECONVERGENT B1 ;  /* 0x0000000000017941 */ /* 0x000fea0003800200 */
.L_x_132:
[----:B------:R-:W2:Y:S01]  /*1110*/  F2I.U32.TRUNC.NTZ R29, R29 ;  /* 0x0000001d001d7305 */ /* 0x000ea2000020f000 */
        /* <DEDUP_REMOVED lines=15> */
[----:B------:R-:W-:Y:S01]  /*1210*/  FFMA R32, R10, R24, R31 ;  /* 0x000000180a207223 */ /* 0x000fe2000000001f */
[----:B---3--:R-:W-:Y:S01]  /*1220*/  FADD R31, R30, -R33 ;  /* 0x800000211e1f7221 */ /* 0x008fe20000000000 */
        /* <DEDUP_REMOVED lines=8> */
[----:B------:R3:W4:Y:S02]  /*12b0*/  F2I.NTZ R32, R30 ;  /* 0x0000001e00207305 */ /* 0x0007240000203100 */
[----:B------:R-:W-:-:S04]  /*12c0*/  FFMA R34, R31, R34, 0.24022644758224487305 ;  /* 0x3e75fdec1f227423 */ /* 0x000fc80000000022 */
[----:B------:R-:W-:Y:S01]  /*12d0*/  FFMA R34, R31, R34, 0.69314718246459960938 ;  /* 0x3f3172181f227423 */ /* 0x000fe20000000022 */
[----:B---3--:R-:W-:-:S03]  /*12e0*/  FSEL R30, RZ, +INF , !P2 ;  /* 0x7f800000ff1e7808 */ /* 0x008fc60005000000 */
[----:B------:R-:W-:Y:S01]  /*12f0*/  FFMA R34, R31, R34, 1 ;  /* 0x3f8000001f227423 */ /* 0x000fe20000000022 */
[----:B------:R-:W-:Y:S02]  /*1300*/  IADD3 R31, PT, PT, R25, 0x7f000000, RZ ;  /* 0x7f000000191f7810 */ /* 0x000fe40007ffe0ff */
[----:B----4-:R-:W-:-:S03]  /*1310*/  LEA R32, R32, -R25, 0x17 ;  /* 0x8000001920207211 */ /* 0x010fc600078eb8ff */
[----:B------:R-:W-:-:S04]  /*1320*/  FMUL R31, R31, R34 ;  /* 0x000000221f1f7220 */ /* 0x000fc80000400000 */
[----:B------:R-:W-:Y:S01]  /*1330*/  @!P0 FMUL R30, R32, R31 ;  /* 0x0000001f201e8220 */ /* 0x000fe20000400000 */
[----:B------:R-:W-:-:S07]  /*1340*/  @P3 FADD R30, R24, 10 ;  /* 0x41200000181e3421 */ /* 0x000fce0000000000 */
.L_x_140:
[----:B------:R-:W-:Y:S05]  /*1350*/  BSYNC.RECONVERGENT B2 ;  /* 0x0000000000027941 */ /* 0x000fea0003800200 */
.L_x_139:
[----:B------:R-:W-:Y:S01]  /*1360*/  FADD R30, -R30, -RZ ;  /* 0x800000ff1e1e7221 */ /* 0x000fe20000000100 */
[----:B------:R-:W-:Y:S06]  /*1370*/  BRA `(.L_x_141) ;  /* 0x0000000000807947 */ /* 0x000fec0003800000 */
.L_x_138:
[----:B------:R-:W-:Y:S02]  /*1380*/  IADD3 R24, P2, PT, R8, R16, RZ ;  /* 0x0000001008187210 */ /* 0x000fe40007f5e0ff */
        /* <DEDUP_REMOVED lines=26> */
[----:B------:R-:W-:Y:S01]  /*1530*/  IADD3 R31, PT, PT, R25, 0x7f000000, RZ ;  /* 0x7f000000191f7810 */ /* 0x000fe20007ffe0ff */
[----:B----4-:R-:W-:-:S04]  /*1540*/  IMAD R32, R32, 0x800000, -R25 ;  /* 0x0080000020207824 */ /* 0x010fc800078e0a19 */
[----:B------:R-:W-:-:S04]  /*1550*/  FMUL R31, R31, R34 ;  /* 0x000000221f1f7220 */ /* 0x000fc80000400000 */
[----:B------:R-:W-:Y:S01]  /*1560*/  @!P0 FMUL R30, R32, R31 ;  /* 0x0000001f201e8220 */ /* 0x000fe20000400000 */
[----:B------:R-:W-:-:S07]  /*1570*/  @P3 FADD R30, R24, 10 ;  /* 0x41200000181e3421 */ /* 0x000fce0000000000 */
.L_x_141:
[----:B------:R-:W-:Y:S05]  /*1580*/  BSYNC.RECONVERGENT B1 ;  /* 0x0000000000017941 */ /* 0x000fea0003800200 */
.L_x_137:
[----:B------:R-:W2:Y:S01]  /*1590*/  F2I.U32.TRUNC.NTZ R30, R30 ;  /* 0x0000001e001e7305 */ /* 0x000ea2000020f000 */
[----:B01----:R-:W-:Y:S02]  /*15a0*/  PRMT R27, R27, 0x3340, R28 ;  /* 0x000033401b1b7816 */ /* 0x003fe4000000001c */
[----:B------:R-:W-:Y:S02]  /*15b0*/  MOV R25, R9 ;  /* 0x0000000900197202 */ /* 0x000fe40000000f00 */
[----:B------:R-:W-:Y:S02]  /*15c0*/  IADD3 R6, P0, PT, R15, R6, RZ ;  /* 0x000000060f067210 */ /* 0x000fe40007f1e0ff */
[----:B------:R-:W-:Y:S02]  /*15d0*/  LEA R8, P2, R22, R8, 0x2 ;  /* 0x0000000816087211 */ /* 0x000fe400078410ff */
[----:B------:R-:W-:Y:S02]  /*15e0*/  IADD3.X R5, PT, PT, RZ, R5, RZ, P0, !PT ;  /* 0x00000005ff057210 */ /* 0x000fe400007fe4ff */
[----:B------:R-:W-:Y:S01]  /*15f0*/  ISETP.GE.U32.AND P0, PT, R6, UR6, PT ;  /* 0x0000000606007c0c */ /* 0x000fe2000bf06070 */
[----:B------:R-:W-:Y:S01]  /*1600*/  IMAD.X R7, R7, 0x1, R4, P2 ;  /* 0x0000000107077824 */ /* 0x000fe200010e0604 */
[----:B--2---:R-:W-:-:S02]  /*1610*/  PRMT R24, R29, 0x3340, R30 ;  /* 0x000033401d187816 */ /* 0x004fc4000000001e */
[----:B------:R-:W-:Y:S02]  /*1620*/  ISETP.GE.U32.AND.EX P0, PT, R5, UR7, PT, P0 ;  /* 0x0000000705007c0c */ /* 0x000fe4000bf06100 */
[----:B------:R-:W-:Y:S02]  /*1630*/  PRMT R27, R27, 0x5410, R24 ;  /* 0x000054101b1b7816 */ /* 0x000fe40000000018 */
[-C--:B------:R-:W-:Y:S02]  /*1640*/  MOV R24, R14.reuse ;  /* 0x0000000e00187202 */ /* 0x080fe40000000f00 */
[----:B------:R-:W-:-:S03]  /*1650*/  LEA R14, P3, R15, R14, 0x2 ;  /* 0x0000000e0f0e7211 */ /* 0x000fc600078610ff */
[----:B------:R0:W-:Y:S01]  /*1660*/  STG.E desc[UR8][R24.64], R27 ;  /* 0x0000001b18007986 */ /* 0x0001e2000c101908 */
[----:B------:R-:W-:-:S03]  /*1670*/  LEA.HI.X R9, R15, R9, RZ, 0x2, P3 ;  /* 0x000000090f097211 */ /* 0x000fc600018f14ff */
[----:B------:R-:W-:Y:S06]  /*1680*/  @!P0 BRA `(.L_x_142) ;  /* 0xffffffec00448947 */ /* 0x000fec000383ffff */
.L_x_121:
[----:B------:R-:W-:Y:S05]  /*1690*/  BSYNC.RECONVERGENT B0 ;  /* 0x0000000000007941 */ /* 0x000fea0003800200 */
.L_x_120:
[----:B------:R-:W1:Y:S02]  /*16a0*/  LDC.64 R6, c[0x0][0x390] ;  /* 0x0000e400ff067b82 */ /* 0x000e640000000a00 */
[----:B-1----:R-:W-:-:S04]  /*16b0*/  LOP3.LUT R5, R6, 0xfffffffc, RZ, 0xc0, !PT ;  /* 0xfffffffc06057812 */ /* 0x002fc800078ec0ff */
[----:B------:R-:W-:-:S04]  /*16c0*/  ISETP.NE.U32.AND P0, PT, R5, R6, PT ;  /* 0x000000060500720c */ /* 0x000fc80003f05070 */
[----:B------:R-:W-:-:S04]  /*16d0*/  ISETP.NE.AND.EX P0, PT, R7, R7, PT, P0 ;  /* 0x000000070700720c */ /* 0x000fc80003f05300 */
[----:B------:R-:W-:-:S13]  /*16e0*/  ISETP.NE.OR P0, PT, R26, RZ, !P0 ;  /* 0x000000ff1a00720c */ /* 0x000fda0004705670 */
[----:B------:R-:W-:Y:S05]  /*16f0*/  @P0 EXIT ;  /* 0x000000000000094d */ /* 0x000fea0003800000 */
[----:B------:R-:W-:Y:S01]  /*1700*/  HFMA2 R2, -RZ, RZ, 0.1527099609375, -0.0003798007965087890625 ;  /* 0x30e38e39ff027431 */ /* 0x000fe200000001ff */
[----:B------:R-:W-:Y:S01]  /*1710*/  MOV R3, 0x3fb8aa3b ;  /* 0x3fb8aa3b00037802 */ /* 0x000fe20000000f00 */
[----:B------:R-:W-:Y:S01]  /*1720*/  HFMA2 R4, -RZ, RZ, 1.5966796875, -0.0003798007965087890625 ;  /* 0x3e638e39ff047431 */ /* 0x000fe200000001ff */
[----:B------:R-:W1:Y:S01]  /*1730*/  LDCU.S8 UR4, c[0x0][0x38a] ;  /* 0x00007140ff0477ac */ /* 0x000e620008000200 */
[----:B------:R-:W2:Y:S02]  /*1740*/  LDC.U8 R0, c[0x0][0x389] ;  /* 0x0000e240ff007b82 */ /* 0x000ea40000000000 */
[----:B------:R-:W-:-:S04]  /*1750*/  FFMA R3, -R2, R3, 5.5370556140132975997e-08 ;  /* 0x336dd09202037423 */ /* 0x000fc80000000103 */
[----:B------:R-:W-:-:S04]  /*1760*/  FFMA R3, R4, 1.9251366722983220825e-08, R3 ;  /* 0x32a55e3404037823 */ /* 0x000fc80000000003 */
[----:B------:R-:W-:Y:S01]  /*1770*/  FFMA R3, -R2, 0.017944158986210823059, R3 ;  /* 0x3c92ffa102037823 */ /* 0x000fe20000000103 */
[----:B-1----:R-:W-:-:S03]  /*1780*/  UISETP.NE.AND UP0, UPT, UR4, URZ, UPT ;  /* 0x000000ff0400728c */ /* 0x002fc6000bf05270 */
[----:B------:R-:W-:-:S04]  /*1790*/  FFMA R3, R4, 0.0059813861735165119171, R3 ;  /* 0x3bc3ff8104037823 */ /* 0x000fc80000000003 */
[----:B------:R-:W-:-:S04]  /*17a0*/  FADD R2, R3, 3.3205988407135009766 ;  /* 0x405484b103027421 */ /* 0x000fc80000000000 */
[----:B------:R-:W-:-:S04]  /*17b0*/  FADD R4, R2, -3.3205988407135009766 ;  /* 0xc05484b102047421 */ /* 0x000fc80000000000 */
[----:B------:R-:W-:Y:S01]  /*17c0*/  FADD R3, R3, -R4 ;  /* 0x8000000403037221 */ /* 0x000fe20000000000 */
[----:B------:R-:W-:Y:S06]  /*17d0*/  BRA.U UP0, `(.L_x_143) ;  /* 0x0000000d00487547 */ /* 0x000fec000b800000 */
[----:B------:R-:W-:Y:S01]  /*17e0*/  IADD3 R9, P0, PT, R5, 0x1, RZ ;  /* 0x0000000105097810 */ /* 0x000fe20007f1e0ff */
[----:B------:R-:W1:Y:S03]  /*17f0*/  LDC R10, c[0x0][0x394] ;  /* 0x0000e500ff0a7b82 */ /* 0x000e660000000800 */
[----:B------:R-:W-:Y:S01]  /*1800*/  ISETP.GT.U32.AND P1, PT, R9, R6, PT ;  /* 0x000000060900720c */ /* 0x000fe20003f24070 */
[----:B------:R-:W-:-:S05]  /*1810*/  IMAD.X R4, RZ, RZ, R7, P0 ;  /* 0x000000ffff047224 */ /* 0x000fca00000e0607 */
[----:B------:R-:W-:-:S04]  /*1820*/  ISETP.GT.U32.AND.EX P1, PT, R4, R7, PT, P1 ;  /* 0x000000070400720c */ /* 0x000fc80003f24110 */
[----:B------:R-:W-:Y:S02]  /*1830*/  SEL R8, R9, R6, P1 ;  /* 0x0000000609087207 */ /* 0x000fe40000800000 */
[----:B------:R-:W-:Y:S02]  /*1840*/  SEL R7, R4, R7, P1 ;  /* 0x0000000704077207 */ /* 0x000fe40000800000 */
[----:B------:R-:W-:Y:S02]  /*1850*/  LOP3.LUT R9, R8, 0x3, RZ, 0xc0, !PT ;  /* 0x0000000308097812 */ /* 0x000fe400078ec0ff */
[----:B------:R-:W-:Y:S02]  /*1860*/  MOV R4, R5 ;  /* 0x0000000500047202 */ /* 0x000fe40000000f00 */
[----:B------:R-:W-:Y:S02]  /*1870*/  ISETP.NE.U32.AND P0, PT, R9, RZ, PT ;  /* 0x000000ff0900720c */ /* 0x000fe40003f05070 */
[----:B-1----:R-:W-:-:S02]  /*1880*/  MOV R6, R10 ;  /* 0x0000000a00067202 */ /* 0x002fc40000000f00 */
[----:B------:R-:W-:-:S13]  /*1890*/  ISETP.NE.AND.EX P0, PT, RZ, RZ, PT, P0 ;  /* 0x000000ffff00720c */ /* 0x000fda0003f05300 */
[----:B------:R-:W-:Y:S05]  /*18a0*/  @!P0 BRA `(.L_x_144) ;  /* 0x0000000000c88947 */ /* 0x000fea0003800000 */
[----:B--2---:R-:W-:Y:S01]  /*18b0*/  PRMT R11, R0, 0x9910, RZ ;  /* 0x00009910000b7816 */ /* 0x004fe200000000ff */
[----:B------:R-:W-:Y:S01]  /*18c0*/  IMAD.MOV.U32 R4, RZ, RZ, R5 ;  /* 0x000000ffff047224 */ /* 0x000fe200078e0005 */
[----:B------:R-:W-:Y:S01]  /*18d0*/  IADD3 R9, P0, PT, RZ, -R9, RZ ;  /* 0x80000009ff097210 */ /* 0x000fe20007f1e0ff */
[----:B------:R-:W1:Y:S01]  /*18e0*/  LDCU.64 UR6, c[0x0][0x380] ;  /* 0x00007000ff0677ac */ /* 0x000e620008000a00 */
[----:B------:R-:W-:Y:S02]  /*18f0*/  MOV R6, R10 ;  /* 0x0000000a00067202 */ /* 0x000fe40000000f00 */
[----:B------:R-:W-:Y:S01]  /*1900*/  MOV R10, R11 ;  /* 0x0000000b000a7202 */ /* 0x000fe20000000f00 */
[----:B------:R-:W-:Y:S01]  /*1910*/  UPRMT UR4, UR10, 0x9910, URZ ;  /* 0x000099100a047896 */ /* 0x000fe200080000ff */
[----:B------:R-:W-:-:S11]  /*1920*/  IADD3.X R11, PT, PT, RZ, -0x1, RZ, P0, !PT ;  /* 0xffffffffff0b7810 */ /* 0x000fd600007fe4ff */
.L_x_146:
[----:B------:R-:W-:Y:S01]  /*1930*/  PRMT R13, R4, 0x9910, RZ ;  /* 0x00009910040d7816 */ /* 0x000fe200000000ff */
[----:B------:R-:W-:-:S04]  /*1940*/  HFMA2 R14, -RZ, RZ, 1.875, 0 ;  /* 0x3f800000ff0e7431 */ /* 0x000fc800000001ff */
[----:B------:R-:W-:-:S05]  /*1950*/  IMAD R12, R13, R10, UR4 ;  /* 0x000000040d0c7e24 */ /* 0x000fca000f8e020a */
[----:B------:R-:W-:-:S13]  /*1960*/  LOP3.LUT P0, R12, R12, 0xff, RZ, 0xc0, !PT ;  /* 0x000000ff0c0c7812 */ /* 0x000fda000780c0ff */
[----:B------:R-:W-:Y:S05]  /*1970*/  @!P0 BRA `(.L_x_145) ;  /* 0x0000000000688947 */ /* 0x000fea0003800000 */
[----:B------:R-:W2:Y:S01]  /*1980*/  I2F.U16 R19, R12 ;  /* 0x0000000c00137306 */ /* 0x000ea20000101000 */
[----:B------:R-:W-:Y:S02]  /*1990*/  IMAD.MOV.U32 R18, RZ, RZ, 0x391fcb8e ;  /* 0x391fcb8eff127424 */ /* 0x000fe400078e00ff */
[-C--:B--2---:R-:W-:Y:S01]  /*19a0*/  FMUL R13, R2, R19.reuse ;  /* 0x00000013020d7220 */ /* 0x084fe20000400000 */
[----:B------:R-:W-:-:S04]  /*19b0*/  FSETP.NAN.AND P2, PT, |R19|, |R19|, PT ;  /* 0x400000131300720b */ /* 0x000fc80003f48200 */
        /* <DEDUP_REMOVED lines=11> */
[----:B---3--:R-:W-:-:S03]  /*1a70*/  LEA R17, R17, -R12, 0x17 ;  /* 0x8000000c11117211 */ /* 0x008fc600078eb8ff */
[----:B------:R-:W-:-:S04]  /*1a80*/  FFMA R16, R15, R16, 0.0096188392490148544312 ;  /* 0x3c1d98560f107423 */ /* 0x000fc80000000010 */
[----:B------:R-:W-:-:S04]  /*1a90*/  FFMA R16, R15, R16, 0.055503588169813156128 ;  /* 0x3d6357bb0f107423 */ /* 0x000fc80000000010 */
[----:B------:R-:W-:-:S04]  /*1aa0*/  FFMA R16, R15, R16, 0.24022644758224487305 ;  /* 0x3e75fdec0f107423 */ /* 0x000fc80000000010 */
[----:B------:R-:W-:Y:S01]  /*1ab0*/  FFMA R14, R15, R16, 0.69314718246459960938 ;  /* 0x3f3172180f0e7423 */ /* 0x000fe20000000010 */
[----:B------:R-:W-:-:S03]  /*1ac0*/  IADD3 R16, PT, PT, R12, 0x7f000000, RZ ;  /* 0x7f0000000c107810 */ /* 0x000fc60007ffe0ff */
[----:B------:R-:W-:Y:S01]  /*1ad0*/  FFMA R15, R15, R14, 1 ;  /* 0x3f8000000f0f7423 */ /* 0x000fe2000000000e */
[----:B------:R-:W-:-:S03]  /*1ae0*/  FSEL R14, RZ, +INF , !P0 ;  /* 0x7f800000ff0e7808 */ /* 0x000fc60004000000 */
[----:B------:R-:W-:-:S04]  /*1af0*/  FMUL R16, R16, R15 ;  /* 0x0000000f10107220 */ /* 0x000fc80000400000 */
[----:B------:R-:W-:Y:S01]  /*1b00*/  @!P1 FMUL R14, R17, R16 ;  /* 0x00000010110e9220 */ /* 0x000fe20000400000 */
[----:B------:R-:W-:-:S07]  /*1b10*/  @P2 FADD R14, R19, 10 ;  /* 0x41200000130e2421 */ /* 0x000fce0000000000 */
.L_x_145:
[----:B------:R-:W2:Y:S01]  /*1b20*/  F2I.U32.TRUNC.NTZ R15, R14 ;  /* 0x0000000e000f7305 */ /* 0x000ea2000020f000 */
[C---:B-1----:R-:W-:Y:S02]  /*1b30*/  IADD3 R12, P0, PT, R4.reuse, UR6, RZ ;  /* 0x00000006040c7c10 */ /* 0x042fe4000ff1e0ff */
[----:B------:R-:W-:Y:S02]  /*1b40*/  IADD3 R4, P1, PT, R4, 0x1, RZ ;  /* 0x0000000104047810 */ /* 0x000fe40007f3e0ff */
[----:B------:R-:W-:Y:S02]  /*1b50*/  IADD3.X R13, PT, PT, R6, UR7, RZ, P0, !PT ;  /* 0x00000007060d7c10 */ /* 0x000fe400087fe4ff */
[----:B------:R-:W-:Y:S01]  /*1b60*/  IADD3 R9, P0, PT, R9, 0x1, RZ ;  /* 0x0000000109097810 */ /* 0x000fe20007f1e0ff */
[----:B------:R-:W-:-:S03]  /*1b70*/  IMAD.X R6, RZ, RZ, R6, P1 ;  /* 0x000000ffff067224 */ /* 0x000fc600008e0606 */
[----:B------:R-:W-:Y:S02]  /*1b80*/  IADD3.X R11, PT, PT, RZ, R11, RZ, P0, !PT ;  /* 0x0000000bff0b7210 */ /* 0x000fe400007fe4ff */
[----:B------:R-:W-:Y:S01]  /*1b90*/  ISETP.NE.U32.AND P0, PT, R9, RZ, PT ;  /* 0x000000ff0900720c */ /* 0x000fe20003f05070 */
[----:B--2---:R3:W-:Y:S03]  /*1ba0*/  STG.E.U8 desc[UR8][R12.64], R15 ;  /* 0x0000000f0c007986 */ /* 0x0047e6000c101108 */
[----:B------:R-:W-:-:S13]  /*1bb0*/  ISETP.NE.AND.EX P0, PT, R11, RZ, PT, P0 ;  /* 0x000000ff0b00720c */ /* 0x000fda0003f05300 */
[----:B---3--:R-:W-:Y:S05]  /*1bc0*/  @P0 BRA `(.L_x_146) ;  /* 0xfffffffc00580947 */ /* 0x008fea000383ffff */
.L_x_144:
[----:B------:R-:W1:Y:S01]  /*1bd0*/  LDC R10, c[0x0][0x394] ;  /* 0x0000e500ff0a7b82 */ /* 0x000e620000000800 */
[----:B------:R-:W-:-:S04]  /*1be0*/  IADD3 R8, P1, PT, -R8, R5, RZ ;  /* 0x0000000508087210 */ /* 0x000fc80007f3e1ff */
[----:B------:R-:W-:Y:S02]  /*1bf0*/  ISETP.GT.U32.AND P0, PT, R8, -0x4, PT ;  /* 0xfffffffc0800780c */ /* 0x000fe40003f04070 */
[----:B-1----:R-:W-:-:S04]  /*1c00*/  IADD3.X R7, PT, PT, ~R7, R10, RZ, P1, !PT ;  /* 0x0000000a07077210 */ /* 0x002fc80000ffe5ff */
[----:B------:R-:W-:-:S13]  /*1c10*/  ISETP.GT.U32.AND.EX P0, PT, R7, -0x1, PT, P0 ;  /* 0xffffffff0700780c */ /* 0x000fda0003f04100 */
[----:B------:R-:W-:Y:S05]  /*1c20*/  @P0 EXIT ;  /* 0x000000000000094d */ /* 0x000fea0003800000 */
[----:B--2---:R-:W-:Y:S01]  /*1c30*/  PRMT R5, R0, 0x9910, RZ ;  /* 0x0000991000057816 */ /* 0x004fe200000000ff */
[----:B------:R-:W1:Y:S01]  /*1c40*/  LDCU.64 UR6, c[0x0][0x380] ;  /* 0x00007000ff0677ac */ /* 0x000e620008000a00 */
[----:B------:R-:W2:Y:S01]  /*1c50*/  LDCU.64 UR12, c[0x0][0x390] ;  /* 0x00007200ff0c77ac */ /* 0x000ea20008000a00 */
[----:B------:R-:W-:-:S12]  /*1c60*/  UPRMT UR4, UR10, 0x9910, URZ ;  /* 0x000099100a047896 */ /* 0x000fd800080000ff */
.L_x_151:
[----:B------:R-:W-:-:S05]  /*1c70*/  PRMT R8, R4, 0x9910, RZ ;  /* 0x0000991004087816 */ /* 0x000fca00000000ff */
[----:B------:R-:W-:Y:S01]  /*1c80*/  IMAD R9, R5, R8, UR4 ;  /* 0x0000000405097e24 */ /* 0x000fe2000f8e0208 */
[----:B------:R-:W-:-:S04]  /*1c90*/  MOV R8, 0x3f800000 ;  /* 0x3f80000000087802 */ /* 0x000fc80000000f00 */
[----:B---3--:R-:W-:Y:S02]  /*1ca0*/  LOP3.LUT P0, R7, R9, 0xff, RZ, 0xc0, !PT ;  /* 0x000000ff09077812 */ /* 0x008fe4000780c0ff */
[----:B------:R-:W-:-:S11]  /*1cb0*/  IADD3 R17, PT, PT, R0, R9, RZ ;  /* 0x0000000900117210 */ /* 0x000fd60007ffe0ff */
[----:B------:R-:W-:Y:S05]  /*1cc0*/  @!P0 BRA `(.L_x_147) ;  /* 0x0000000000688947 */ /* 0x000fea0003800000 */
[----:B------:R-:W3:Y:S01]  /*1cd0*/  I2F.U16 R15, R7 ;  /* 0x00000007000f7306 */ /* 0x000ee20000101000 */
[----:B------:R-:W-:Y:S02]  /*1ce0*/  IMAD.MOV.U32 R13, RZ, RZ, 0x391fcb8e ;  /* 0x391fcb8eff0d7424 */ /* 0x000fe400078e00ff */
[-C--:B---3--:R-:W-:Y:S01]  /*1cf0*/  FMUL R9, R2, R15.reuse ;  /* 0x0000000f02097220 */ /* 0x088fe20000400000 */
[----:B------:R-:W-:-:S04]  /*1d00*/  FSETP.NAN.AND P2, PT, |R15|, |R15|, PT ;  /* 0x4000000f0f00720b */ /* 0x000fc80003f48200 */
[----:B------:R-:W3:Y:S01]  /*1d10*/  FRND R8, R9 ;  /* 0x0000000900087307 */ /* 0x000ee20000201000 */
[----:B------:R-:W-:Y:S01]  /*1d20*/  FFMA R10, R2, R15, -R9 ;  /* 0x0000000f020a7223 */ /* 0x000fe20000000809 */
[----:B------:R-:W-:-:S03]  /*1d30*/  FSETP.GT.AND P1, PT, |R9|, 152, PT ;  /* 0x431800000900780b */ /* 0x000fc60003f24200 */
[----:B------:R-:W-:-:S03]  /*1d40*/  FFMA R11, R3, R15, R10 ;  /* 0x0000000f030b7223 */ /* 0x000fc6000000000a */
[----:B------:R-:W4:Y:S01]  /*1d50*/  F2I.NTZ R12, R9 ;  /* 0x00000009000c7305 */ /* 0x000f220000203100 */
[----:B---3--:R-:W-:Y:S01]  /*1d60*/  FADD R10, R9, -R8 ;  /* 0x80000008090a7221 */ /* 0x008fe20000000000 */
[----:B------:R-:W-:-:S03]  /*1d70*/  FSETP.GT.AND P0, PT, R8, RZ, PT ;  /* 0x000000ff0800720b */ /* 0x000fc60003f04000 */
[----:B------:R-:W-:Y:S01]  /*1d80*/  FADD R10, R10, R11 ;  /* 0x0000000b0a0a7221 */ /* 0x000fe20000000000 */
[----:B------:R-:W-:Y:S02]  /*1d90*/  SEL R7, RZ, 0x83000000, P0 ;  /* 0x83000000ff077807 */ /* 0x000fe40000000000 */
[----:B------:R-:W-:Y:S01]  /*1da0*/  FSETP.GEU.AND P0, PT, R9, RZ, PT ;  /* 0x000000ff0900720b */ /* 0x000fe20003f0e000 */
[----:B------:R-:W-:Y:S01]  /*1db0*/  FFMA R11, R10, R13, 0.0013391353422775864601 ;  /* 0x3aaf85ed0a0b7423 */ /* 0x000fe2000000000d */
[----:B----4-:R-:W-:Y:S02]  /*1dc0*/  LEA R12, R12, -R7, 0x17 ;  /* 0x800000070c0c7211 */ /* 0x010fe400078eb8ff */
        /* <DEDUP_REMOVED lines=10> */
.L_x_147:
[----:B------:R-:W-:Y:S01]  /*1e70*/  LOP3.LUT P0, R10, R17, 0xff, RZ, 0xc0, !PT ;  /* 0x000000ff110a7812 */ /* 0x000fe2000780c0ff */
[----:B------:R3:W4:Y:S01]  /*1e80*/  F2I.U32.TRUNC.NTZ R7, R8 ;  /* 0x0000000800077305 */ /* 0x000722000020f000 */
[----:B------:R-:W-:Y:S01]  /*1e90*/  IADD3 R9, PT, PT, R0, R17, RZ ;  /* 0x0000001100097210 */ /* 0x000fe20007ffe0ff */
[----:B------:R-:W-:-:S10]  /*1ea0*/  IMAD.MOV.U32 R11, RZ, RZ, 0x3f800000 ;  /* 0x3f800000ff0b7424 */ /* 0x000fd400078e00ff */
[----:B---3--:R-:W-:Y:S05]  /*1eb0*/  @!P0 BRA `(.L_x_148) ;  /* 0x0000000000688947 */ /* 0x008fea0003800000 */
[----:B------:R-:W3:Y:S01]  /*1ec0*/  I2F.U16 R17, R10 ;  /* 0x0000000a00117306 */ /* 0x000ee20000101000 */
[----:B------:R-:W-:Y:S02]  /*1ed0*/  HFMA2 R15, -RZ, RZ, 0.64013671875, -15.109375 ;  /* 0x391fcb8eff0f7431 */ /* 0x000fe400000001ff */
[-C--:B---3--:R-:W-:Y:S01]  /*1ee0*/  FMUL R11, R2, R17.reuse ;  /* 0x00000011020b7220 */ /* 0x088fe20000400000 */
[----:B------:R-:W-:-:S04]  /*1ef0*/  FSETP.NAN.AND P2, PT, |R17|, |R17|, PT ;  /* 0x400000111100720b */ /* 0x000fc80003f48200 */
[----:B------:R-:W3:Y:S01]  /*1f00*/  FRND R8, R11 ;  /* 0x0000000b00087307 */ /* 0x000ee20000201000 */
[----:B------:R-:W-:Y:S01]  /*1f10*/  FFMA R12, R2, R17, -R11 ;  /* 0x00000011020c7223 */ /* 0x000fe2000000080b */
[----:B------:R-:W-:-:S03]  /*1f20*/  FSETP.GT.AND P1, PT, |R11|, 152, PT ;  /* 0x431800000b00780b */ /* 0x000fc60003f24200 */
[----:B------:R-:W-:Y:S01]  /*1f30*/  FFMA R13, R3, R17, R12 ;  /* 0x00000011030d7223 */ /* 0x000fe2000000000c */
[----:B---3--:R-:W-:Y:S01]  /*1f40*/  FADD R12, R11, -R8 ;  /* 0x800000080b0c7221 */ /* 0x008fe20000000000 */
[----:B------:R-:W-:-:S03]  /*1f50*/  FSETP.GT.AND P0, PT, R8, RZ, PT ;  /* 0x000000ff0800720b */ /* 0x000fc60003f04000 */
[----:B------:R-:W-:Y:S01]  /*1f60*/  FADD R12, R12, R13 ;  /* 0x0000000d0c0c7221 */ /* 0x000fe20000000000 */
[----:B------:R-:W-:Y:S02]  /*1f70*/  SEL R8, RZ, 0x83000000, P0 ;  /* 0x83000000ff087807 */ /* 0x000fe40000000000 */
[----:B------:R-:W-:Y:S01]  /*1f80*/  FSETP.GEU.AND P0, PT, R11, RZ, PT ;  /* 0x000000ff0b00720b */ /* 0x000fe20003f0e000 */
[----:B------:R-:W-:Y:S01]  /*1f90*/  FFMA R13, R12, R15, 0.0013391353422775864601 ;  /* 0x3aaf85ed0c0d7423 */ /* 0x000fe2000000000f */
[----:B------:R-:W-:-:S03]  /*1fa0*/  IADD3 R10, PT, PT, R8, 0x7f000000, RZ ;  /* 0x7f000000080a7810 */ /* 0x000fc60007ffe0ff */
[C---:B------:R-:W-:Y:S02]  /*1fb0*/  FFMA R15, R12.reuse, R13, 0.0096188392490148544312 ;  /* 0x3c1d98560c0f7423 */ /* 0x040fe4000000000d */
[----:B------:R3:W5:Y:S02]  /*1fc0*/  F2I.NTZ R13, R11 ;  /* 0x0000000b000d7305 */ /* 0x0007640000203100 */
[----:B------:R-:W-:-:S04]  /*1fd0*/  FFMA R15, R12, R15, 0.055503588169813156128 ;  /* 0x3d6357bb0c0f7423 */ /* 0x000fc8000000000f */
[----:B------:R-:W-:Y:S01]  /*1fe0*/  FFMA R15, R12, R15, 0.24022644758224487305 ;  /* 0x3e75fdec0c0f7423 */ /* 0x000fe2000000000f */
[----:B---3--:R-:W-:-:S03]  /*1ff0*/  FSEL R11, RZ, +INF , !P0 ;  /* 0x7f800000ff0b7808 */ /* 0x008fc60004000000 */
[----:B------:R-:W-:-:S04]  /*2000*/  FFMA R15, R12, R15, 0.69314718246459960938 ;  /* 0x3f3172180c0f7423 */ /* 0x000fc8000000000f */
[----:B------:R-:W-:Y:S01]  /*2010*/  FFMA R15, R12, R15, 1 ;  /* 0x3f8000000c0f7423 */ /* 0x000fe2000000000f */
[----:B-----5:R-:W-:-:S03]  /*2020*/  LEA R13, R13, -R8, 0x17 ;  /* 0x800000080d0d7211 */ /* 0x020fc600078eb8ff */
[----:B------:R-:W-:-:S04]  /*2030*/  FMUL R10, R10, R15 ;  /* 0x0000000f0a0a7220 */ /* 0x000fc80000400000 */
[----:B------:R-:W-:Y:S01]  /*2040*/  @!P1 FMUL R11, R13, R10 ;  /* 0x0000000a0d0b9220 */ /* 0x000fe20000400000 */
[----:B------:R-:W-:-:S07]  /*2050*/  @P2 FADD R11, R17, 10 ;  /* 0x41200000110b2421 */ /* 0x000fce0000000000 */
.L_x_148:
[----:B------:R-:W-:Y:S01]  /*2060*/  LOP3.LUT P0, R8, R9, 0xff, RZ, 0xc0, !PT ;  /* 0x000000ff09087812 */ /* 0x000fe2000780c0ff */
[----:B------:R3:W5:Y:S01]  /*2070*/  F2I.U32.TRUNC.NTZ R13, R11 ;  /* 0x0000000b000d7305 */ /* 0x000762000020f000 */
[----:B------:R-:W-:-:S11]  /*2080*/  IMAD.MOV.U32 R12, RZ, RZ, 0x3f800000 ;  /* 0x3f800000ff0c7424 */ /* 0x000fd600078e00ff */
[----:B---3--:R-:W-:Y:S05]  /*2090*/  @!P0 BRA `(.L_x_149) ;  /* 0x0000000000688947 */ /* 0x008fea0003800000 */
[----:B------:R-:W3:Y:S01]  /*20a0*/  I2F.U16 R19, R8 ;  /* 0x0000000800137306 */ /* 0x000ee20000101000 */
[----:B------:R-:W-:Y:S01]  /*20b0*/  MOV R17, 0x391fcb8e ;  /* 0x391fcb8e00117802 */ /* 0x000fe20000000f00 */
[-C--:B---3--:R-:W-:Y:S01]  /*20c0*/  FMUL R11, R2, R19.reuse ;  /* 0x00000013020b7220 */ /* 0x088fe20000400000 */
[----:B------:R-:W-:-:S05]  /*20d0*/  FSETP.NAN.AND P2, PT, |R19|, |R19|, PT ;  /* 0x400000131300720b */ /* 0x000fca0003f48200 */
        /* <DEDUP_REMOVED lines=12> */
[----:B------:R-:W3:Y:S02]  /*21a0*/  F2I.NTZ R15, R11 ;  /* 0x0000000b000f7305 */ /* 0x000ee40000203100 */
[----:B------:R-:W-:-:S04]  /*21b0*/  FFMA R17, R12, R17, 0.055503588169813156128 ;  /* 0x3d6357bb0c117423 */ /* 0x000fc80000000011 */
[----:B------:R-:W-:-:S04]  /*21c0*/  FFMA R17, R12, R17, 0.24022644758224487305 ;  /* 0x3e75fdec0c117423 */ /* 0x000fc80000000011 */
[----:B------:R-:W-:-:S04]  /*21d0*/  FFMA R17, R12, R17, 0.69314718246459960938 ;  /* 0x3f3172180c117423 */ /* 0x000fc80000000011 */
[----:B------:R-:W-:Y:S01]  /*21e0*/  FFMA R17, R12, R17, 1 ;  /* 0x3f8000000c117423 */ /* 0x000fe20000000011 */
[----:B---3--:R-:W-:Y:S02]  /*21f0*/  LEA R15, R15, -R8, 0x17 ;  /* 0x800000080f0f7211 */ /* 0x008fe400078eb8ff */
[----:B------:R-:W-:Y:S01]  /*2200*/  FSEL R12, RZ, +INF , !P0 ;  /* 0x7f800000ff0c7808 */ /* 0x000fe20004000000 */
[----:B------:R-:W-:-:S04]  /*2210*/  FMUL R10, R10, R17 ;  /* 0x000000110a0a7220 */ /* 0x000fc80000400000 */
[----:B------:R-:W-:Y:S01]  /*2220*/  @!P1 FMUL R12, R15, R10 ;  /* 0x0000000a0f0c9220 */ /* 0x000fe20000400000 */
[----:B------:R-:W-:-:S07]  /*2230*/  @P2 FADD R12, R19, 10 ;  /* 0x41200000130c2421 */ /* 0x000fce0000000000 */
.L_x_149:
[----:B------:R-:W3:Y:S01]  /*2240*/  F2I.U32.TRUNC.NTZ R15, R12 ;  /* 0x0000000c000f7305 */ /* 0x000ee2000020f000 */
[----:B-1----:R-:W-:Y:S01]  /*2250*/  IADD3 R10, P0, PT, R4, UR6, RZ ;  /* 0x00000006040a7c10 */ /* 0x002fe2000ff1e0ff */
[----:B------:R-:W-:Y:S02]  /*2260*/  IMAD.IADD R9, R0, 0x1, R9 ;  /* 0x0000000100097824 */ /* 0x000fe400078e0209 */
[----:B------:R-:W-:Y:S01]  /*2270*/  HFMA2 R8, -RZ, RZ, 1.875, 0 ;  /* 0x3f800000ff087431 */ /* 0x000fe200000001ff */
[----:B------:R-:W-:Y:S02]  /*2280*/  IADD3.X R11, PT, PT, R6, UR7, RZ, P0, !PT ;  /* 0x00000007060b7c10 */ /* 0x000fe400087fe4ff */
[----:B------:R-:W-:-:S03]  /*2290*/  LOP3.LUT P0, R9, R9, 0xff, RZ, 0xc0, !PT ;  /* 0x000000ff09097812 */ /* 0x000fc6000780c0ff */
[----:B----4-:R1:W-:Y:S04]  /*22a0*/  STG.E.U8 desc[UR8][R10.64], R7 ;  /* 0x000000070a007986 */ /* 0x0103e8000c101108 */
[----:B-----5:R1:W-:Y:S04]  /*22b0*/  STG.E.U8 desc[UR8][R10.64+0x1], R13 ;  /* 0x0000010d0a007986 */ /* 0x0203e8000c101108 */
[----:B---3--:R1:W-:Y:S02]  /*22c0*/  STG.E.U8 desc[UR8][R10.64+0x2], R15 ;  /* 0x0000020f0a007986 */ /* 0x0083e4000c101108 */
[----:B------:R-:W-:Y:S05]  /*22d0*/  @!P0 BRA `(.L_x_150) ;  /* 0x0000000000688947 */ /* 0x000fea0003800000 */
[----:B------:R-:W3:Y:S01]  /*22e0*/  I2F.U16 R17, R9 ;  /* 0x0000000900117306 */ /* 0x000ee20000101000 */
[----:B-1----:R-:W-:Y:S01]  /*22f0*/  MOV R15, 0x391fcb8e ;  /* 0x391fcb8e000f7802 */ /* 0x002fe20000000f00 */
[-C--:B---3--:R-:W-:Y:S01]  /*2300*/  FMUL R7, R2, R17.reuse ;  /* 0x0000001102077220 */ /* 0x088fe20000400000 */
        /* <DEDUP_REMOVED lines=23> */
.L_x_150:
[----:B-1----:R-:W1:Y:S01]  /*2480*/  F2I.U32.TRUNC.NTZ R7, R8 ;  /* 0x0000000800077305 */ /* 0x002e62000020f000 */
[----:B------:R-:W-:-:S04]  /*2490*/  IADD3 R4, P0, PT, R4, 0x4, RZ ;  /* 0x0000000404047810 */ /* 0x000fc80007f1e0ff */
[----:B------:R-:W-:Y:S02]  /*24a0*/  IADD3.X R6, PT, PT, RZ, R6, RZ, P0, !PT ;  /* 0x00000006ff067210 */ /* 0x000fe400007fe4ff */
[----:B--2---:R-:W-:-:S04]  /*24b0*/  ISETP.GE.U32.AND P0, PT, R4, UR12, PT ;  /* 0x0000000c04007c0c */ /* 0x004fc8000bf06070 */
[----:B------:R-:W-:Y:S01]  /*24c0*/  ISETP.GE.U32.AND.EX P0, PT, R6, UR13, PT, P0 ;  /* 0x0000000d06007c0c */ /* 0x000fe2000bf06100 */
[----:B-1----:R3:W-:-:S12]  /*24d0*/  STG.E.U8 desc[UR8][R10.64+0x3], R7 ;  /* 0x000003070a007986 */ /* 0x0027d8000c101108 */
[----:B------:R-:W-:Y:S05]  /*24e0*/  @!P0 BRA `(.L_x_151) ;  /* 0xfffffff400e08947 */ /* 0x000fea000383ffff */
[----:B------:R-:W-:Y:S05]  /*24f0*/  EXIT ;  /* 0x000000000000794d */ /* 0x000fea0003800000 */
.L_x_143:
[----:B------:R-:W-:Y:S01]  /*2500*/  IADD3 R9, P1, PT, R5, 0x1, RZ ;  /* 0x0000000105097810 */ /* 0x000fe20007f3e0ff */
[----:B------:R-:W1:Y:S03]  /*2510*/  LDC R10, c[0x0][0x394] ;  /* 0x0000e500ff0a7b82 */ /* 0x000e660000000800 */
[----:B------:R-:W-:Y:S02]  /*2520*/  ISETP.GT.U32.AND P0, PT, R9, R6, PT ;  /* 0x000000060900720c */ /* 0x000fe40003f04070 */
[----:B------:R-:W-:-:S04]  /*2530*/  IADD3.X R4, PT, PT, RZ, R7, RZ, P1, !PT ;  /* 0x00000007ff047210 */ /* 0x000fc80000ffe4ff */
[----:B------:R-:W-:-:S04]  /*2540*/  ISETP.GT.U32.AND.EX P0, PT, R4, R7, PT, P0 ;  /* 0x000000070400720c */ /* 0x000fc80003f04100 */
[----:B------:R-:W-:Y:S02]  /*2550*/  SEL R8, R9, R6, P0 ;  /* 0x0000000609087207 */ /* 0x000fe40000000000 */
[----:B------:R-:W-:Y:S02]  /*2560*/  SEL R7, R4, R7, P0 ;  /* 0x0000000704077207 */ /* 0x000fe40000000000 */
[----:B------:R-:W-:Y:S02]  /*2570*/  LOP3.LUT R9, R8, 0x3, RZ, 0xc0, !PT ;  /* 0x0000000308097812 */ /* 0x000fe400078ec0ff */
[----:B------:R-:W-:Y:S02]  /*2580*/  MOV R4, R5 ;  /* 0x0000000500047202 */ /* 0x000fe40000000f00 */
[----:B------:R-:W-:Y:S01]  /*2590*/  ISETP.NE.U32.AND P1, PT, R9, RZ, PT ;  /* 0x000000ff0900720c */ /* 0x000fe20003f25070 */
[----:B-1----:R-:W-:-:S03]  /*25a0*/  IMAD.MOV.U32 R6, RZ, RZ, R10 ;  /* 0x000000ffff067224 */ /* 0x002fc600078e000a */
[----:B------:R-:W-:-:S13]  /*25b0*/  ISETP.NE.AND.EX P1, PT, RZ, RZ, PT, P1 ;  /* 0x000000ffff00720c */ /* 0x000fda0003f25310 */
[----:B------:R-:W-:Y:S05]  /*25c0*/  @!P1 BRA `(.L_x_152) ;  /* 0x0000000000c89947 */ /* 0x000fea0003800000 */
[----:B------:R-:W-:Y:S01]  /*25d0*/  IADD3 R9, P0, PT, RZ, -R9, RZ ;  /* 0x80000009ff097210 */ /* 0x000fe20007f1e0ff */
[----:B------:R-:W1:Y:S01]  /*25e0*/  LDCU.64 UR6, c[0x0][0x380] ;  /* 0x00007000ff0677ac */ /* 0x000e620008000a00 */
[----:B--2---:R-:W-:Y:S02]  /*25f0*/  PRMT R11, R0, 0x9910, RZ ;  /* 0x00009910000b7816 */ /* 0x004fe400000000ff */
[----:B------:R-:W-:Y:S01]  /*2600*/  MOV R6, R10 ;  /* 0x0000000a00067202 */ /* 0x000fe20000000f00 */
[----:B------:R-:W-:Y:S01]  /*2610*/  UPRMT UR4, UR10, 0x9910, URZ ;  /* 0x000099100a047896 */ /* 0x000fe200080000ff */
[----:B------:R-:W-:Y:S01]  /*2620*/  MOV R10, R11 ;  /* 0x0000000b000a7202 */ /* 0x000fe20000000f00 */
[----:B------:R-:W-:Y:S01]  /*2630*/  IMAD.X R11, RZ, RZ, -0x1, P0 ;  /* 0xffffffffff0b7424 */ /* 0x000fe200000e06ff */
[----:B------:R-:W-:-:S09]  /*2640*/  MOV R4, R5 ;  /* 0x0000000500047202 */ /* 0x000fd20000000f00 */
.L_x_154:
[----:B------:R-:W-:Y:S01]  /*2650*/  PRMT R13, R4, 0x9910, RZ ;  /* 0x00009910040d7816 */ /* 0x000fe200000000ff */
[----:B------:R-:W-:-:S04]  /*2660*/  HFMA2 R14, -RZ, RZ, 1.875, 0 ;  /* 0x3f800000ff0e7431 */ /* 0x000fc800000001ff */
[----:B------:R-:W-:-:S05]  /*2670*/  IMAD R12, R10, R13, UR4 ;  /* 0x000000040a0c7e24 */ /* 0x000fca000f8e020d */
[----:B------:R-:W-:-:S13]  /*2680*/  LOP3.LUT P0, R12, R12, 0xff, RZ, 0xc0, !PT ;  /* 0x000000ff0c0c7812 */ /* 0x000fda000780c0ff */
[----:B------:R-:W-:Y:S05]  /*2690*/  @!P0 BRA `(.L_x_153) ;  /* 0x0000000000688947 */ /* 0x000fea0003800000 */
[----:B------:R-:W2:Y:S01]  /*26a0*/  I2F.U16 R19, R12 ;  /* 0x0000000c00137306 */ /* 0x000ea20000101000 */
[----:B------:R-:W-:Y:S01]  /*26b0*/  MOV R18, 0x391fcb8e ;  /* 0x391fcb8e00127802 */ /* 0x000fe20000000f00 */
[-C--:B--2---:R-:W-:Y:S01]  /*26c0*/  FMUL R13, R2, R19.reuse ;  /* 0x00000013020d7220 */ /* 0x084fe20000400000 */
[----:B------:R-:W-:-:S05]  /*26d0*/  FSETP.NAN.AND P2, PT, |R19|, |R19|, PT ;  /* 0x400000131300720b */ /* 0x000fca0003f48200 */
        /* <DEDUP_REMOVED lines=10> */
[----:B------:R-:W-:Y:S02]  /*2780*/  FFMA R16, R15, R18, 0.0013391353422775864601 ;  /* 0x3aaf85ed0f107423 */ /* 0x000fe40000000012 */
[----:B---3--:R-:W-:Y:S02]  /*2790*/  IMAD R17, R17, 0x800000, -R12 ;  /* 0x0080000011117824 */ /* 0x008fe400078e0a0c */
        /* <DEDUP_REMOVED lines=10> */
.L_x_153:
[----:B------:R-:W2:Y:S01]  /*2840*/  F2I.U32.TRUNC.NTZ R15, -R14 ;  /* 0x8000000e000f7305 */ /* 0x000ea2000020f000 */
[C---:B-1----:R-:W-:Y:S02]  /*2850*/  IADD3 R12, P0, PT, R4.reuse, UR6, RZ ;  /* 0x00000006040c7c10 */ /* 0x042fe4000ff1e0ff */
[----:B------:R-:W-:Y:S02]  /*2860*/  IADD3 R4, P1, PT, R4, 0x1, RZ ;  /* 0x0000000104047810 */ /* 0x000fe40007f3e0ff */
[----:B------:R-:W-:Y:S02]  /*2870*/  IADD3.X R13, PT, PT, R6, UR7, RZ, P0, !PT ;  /* 0x00000007060d7c10 */ /* 0x000fe400087fe4ff */
[----:B------:R-:W-:Y:S02]  /*2880*/  IADD3 R9, P0, PT, R9, 0x1, RZ ;  /* 0x0000000109097810 */ /* 0x000fe40007f1e0ff */
[----:B------:R-:W-:Y:S02]  /*2890*/  IADD3.X R6, PT, PT, RZ, R6, RZ, P1, !PT ;  /* 0x00000006ff067210 */ /* 0x000fe40000ffe4ff */
[----:B------:R-:W-:-:S02]  /*28a0*/  IADD3.X R11, PT, PT, RZ, R11, RZ, P0, !PT ;  /* 0x0000000bff0b7210 */ /* 0x000fc400007fe4ff */
[----:B------:R-:W-:Y:S01]  /*28b0*/  ISETP.NE.U32.AND P0, PT, R9, RZ, PT ;  /* 0x000000ff0900720c */ /* 0x000fe20003f05070 */
[----:B--2---:R3:W-:Y:S03]  /*28c0*/  STG.E.U8 desc[UR8][R12.64], R15 ;  /* 0x0000000f0c007986 */ /* 0x0047e6000c101108 */
[----:B------:R-:W-:-:S13]  /*28d0*/  ISETP.NE.AND.EX P0, PT, R11, RZ, PT, P0 ;  /* 0x000000ff0b00720c */ /* 0x000fda0003f05300 */
[----:B---3--:R-:W-:Y:S05]  /*28e0*/  @P0 BRA `(.L_x_154) ;  /* 0xfffffffc00580947 */ /* 0x008fea000383ffff */
.L_x_152:
        /* <DEDUP_REMOVED lines=10> */
.L_x_159:
[----:B------:R-:W-:-:S05]  /*2990*/  PRMT R8, R4, 0x9910, RZ ;  /* 0x0000991004087816 */ /* 0x000fca00000000ff */
[----:B------:R-:W-:Y:S01]  /*29a0*/  IMAD R9, R5, R8, UR4 ;  /* 0x0000000405097e24 */ /* 0x000fe2000f8e0208 */
[----:B------:R-:W-:-:S03]  /*29b0*/  MOV R8, 0x3f800000 ;  /* 0x3f80000000087802 */ /* 0x000fc60000000f00 */
[----:B------:R-:W-:Y:S01]  /*29c0*/  IMAD.IADD R17, R0, 0x1, R9 ;  /* 0x0000000100117824 */ /* 0x000fe200078e0209 */
[----:B---3--:R-:W-:-:S13]  /*29d0*/  LOP3.LUT P0, R7, R9, 0xff, RZ, 0xc0, !PT ;  /* 0x000000ff09077812 */ /* 0x008fda000780c0ff */
[----:B------:R-:W-:Y:S05]  /*29e0*/  @!P0 BRA `(.L_x_155) ;  /* 0x0000000000688947 */ /* 0x000fea0003800000 */
[----:B------:R-:W3:Y:S01]  /*29f0*/  I2F.U16 R15, R7 ;  /* 0x00000007000f7306 */ /* 0x000ee20000101000 */
[----:B------:R-:W-:Y:S02]  /*2a00*/  HFMA2 R13, -RZ, RZ, 0.64013671875, -15.109375 ;  /* 0x391fcb8eff0d7431 */ /* 0x000fe400000001ff */
        /* <DEDUP_REMOVED lines=12> */
[----:B------:R-:W-:Y:S02]  /*2ad0*/  FFMA R11, R10, R13, 0.0013391353422775864601 ;  /* 0x3aaf85ed0a0b7423 */ /* 0x000fe4000000000d */
[----:B----4-:R-:W-:Y:S01]  /*2ae0*/  IMAD R12, R12, 0x800000, -R7 ;  /* 0x008000000c0c7824 */ /* 0x010fe200078e0a07 */
        /* <DEDUP_REMOVED lines=10> */
.L_x_155:
[----:B------:R-:W-:Y:S01]  /*2b90*/  LOP3.LUT P0, R10, R17, 0xff, RZ, 0xc0, !PT ;  /* 0x000000ff110a7812 */ /* 0x000fe2000780c0ff */
[----:B------:R3:W4:Y:S01]  /*2ba0*/  F2I.U32.TRUNC.NTZ R7, -R8 ;  /* 0x8000000800077305 */ /* 0x000722000020f000 */
[----:B------:R-:W-:Y:S02]  /*2bb0*/  IADD3 R9, PT, PT, R0, R17, RZ ;  /* 0x0000001100097210 */ /* 0x000fe40007ffe0ff */
[----:B------:R-:W-:-:S09]  /*2bc0*/  MOV R11, 0x3f800000 ;  /* 0x3f800000000b7802 */ /* 0x000fd20000000f00 */
        /* <DEDUP_REMOVED lines=14> */
[----:B------:R-:W-:Y:S02]  /*2cb0*/  FFMA R13, R12, R15, 0.0013391353422775864601 ;  /* 0x3aaf85ed0c0d7423 */ /* 0x000fe4000000000f */
[----:B------:R-:W-:Y:S02]  /*2cc0*/  VIADD R10, R8, 0x7f000000 ;  /* 0x7f000000080a7836 */ /* 0x000fe40000000000 */
        /* <DEDUP_REMOVED lines=11> */
.L_x_156:
[----:B------:R-:W-:Y:S01]  /*2d80*/  LOP3.LUT P0, R8, R9, 0xff, RZ, 0xc0, !PT ;  /* 0x000000ff09087812 */ /* 0x000fe2000780c0ff */
[----:B------:R3:W5:Y:S01]  /*2d90*/  F2I.U32.TRUNC.NTZ R13, -R11 ;  /* 0x8000000b000d7305 */ /* 0x000762000020f000 */
[----:B------:R-:W-:-:S11]  /*2da0*/  HFMA2 R12, -RZ, RZ, 1.875, 0 ;  /* 0x3f800000ff0c7431 */ /* 0x000fd600000001ff */
        /* <DEDUP_REMOVED lines=27> */
.L_x_157:
[----:B------:R-:W3:Y:S01]  /*2f60*/  F2I.U32.TRUNC.NTZ R15, -R12 ;  /* 0x8000000c000f7305 */ /* 0x000ee2000020f000 */
[----:B-1----:R-:W-:Y:S02]  /*2f70*/  IADD3 R10, P0, PT, R4, UR6, RZ ;  /* 0x00000006040a7c10 */ /* 0x002fe4000ff1e0ff */
[----:B------:R-:W-:Y:S02]  /*2f80*/  IADD3 R9, PT, PT, R0, R9, RZ ;  /* 0x0000000900097210 */ /* 0x000fe40007ffe0ff */
[----:B------:R-:W-:Y:S02]  /*2f90*/  IADD3.X R11, PT, PT, R6, UR7, RZ, P0, !PT ;  /* 0x00000007060b7c10 */ /* 0x000fe400087fe4ff */
[----:B------:R-:W-:Y:S02]  /*2fa0*/  LOP3.LUT P0, R9, R9, 0xff, RZ, 0xc0, !PT ;  /* 0x000000ff09097812 */ /* 0x000fe4000780c0ff */
[----:B------:R-:W-:Y:S01]  /*2fb0*/  MOV R8, 0x3f800000 ;  /* 0x3f80000000087802 */ /* 0x000fe20000000f00 */
[----:B----4-:R1:W-:Y:S04]  /*2fc0*/  STG.E.U8 desc[UR8][R10.64], R7 ;  /* 0x000000070a007986 */ /* 0x0103e8000c101108 */
[----:B-----5:R1:W-:Y:S04]  /*2fd0*/  STG.E.U8 desc[UR8][R10.64+0x1], R13 ;  /* 0x0000010d0a007986 */ /* 0x0203e8000c101108 */
[----:B---3--:R1:W-:Y:S02]  /*2fe0*/  STG.E.U8 desc[UR8][R10.64+0x2], R15 ;  /* 0x0000020f0a007986 */ /* 0x0083e4000c101108 */
[----:B------:R-:W-:Y:S05]  /*2ff0*/  @!P0 BRA `(.L_x_158) ;  /* 0x0000000000688947 */ /* 0x000fea0003800000 */
[----:B------:R-:W3:Y:S01]  /*3000*/  I2F.U16 R17, R9 ;  /* 0x0000000900117306 */ /* 0x000ee20000101000 */
[----:B-1----:R-:W-:Y:S02]  /*3010*/  IMAD.MOV.U32 R15, RZ, RZ, 0x391fcb8e ;  /* 0x391fcb8eff0f7424 */ /* 0x002fe400078e00ff */
[-C--:B---3--:R-:W-:Y:S01]  /*3020*/  FMUL R7, R2, R17.reuse ;  /* 0x0000001102077220 */ /* 0x088fe20000400000 */
        /* <DEDUP_REMOVED lines=23> */
.L_x_158:
[----:B-1----:R-:W1:Y:S01]  /*31a0*/  F2I.U32.TRUNC.NTZ R7, -R8 ;  /* 0x8000000800077305 */ /* 0x002e62000020f000 */
[----:B------:R-:W-:-:S04]  /*31b0*/  IADD3 R4, P0, PT, R4, 0x4, RZ ;  /* 0x0000000404047810 */ /* 0x000fc80007f1e0ff */
[----:B------:R-:W-:Y:S02]  /*31c0*/  IADD3.X R6, PT, PT, RZ, R6, RZ, P0, !PT ;  /* 0x00000006ff067210 */ /* 0x000fe400007fe4ff */
[----:B--2---:R-:W-:-:S04]  /*31d0*/  ISETP.GE.U32.AND P0, PT, R4, UR12, PT ;  /* 0x0000000c04007c0c */ /* 0x004fc8000bf06070 */
[----:B------:R-:W-:Y:S01]  /*31e0*/  ISETP.GE.U32.AND.EX P0, PT, R6, UR13, PT, P0 ;  /* 0x0000000d06007c0c */ /* 0x000fe2000bf06100 */
[----:B-1----:R3:W-:-:S12]  /*31f0*/  STG.E.U8 desc[UR8][R10.64+0x3], R7 ;  /* 0x000003070a007986 */ /* 0x0027d8000c101108 */
[----:B------:R-:W-:Y:S05]  /*3200*/  @!P0 BRA `(.L_x_159) ;  /* 0xfffffff400e08947 */ /* 0x000fea000383ffff */
[----:B------:R-:W-:Y:S05]  /*3210*/  EXIT ;  /* 0x000000000000794d */ /* 0x000fea0003800000 */
.L_x_160:
        /* <DEDUP_REMOVED lines=14> */
.L_x_465:


//--------------------- .text.geomspace_i64       --------------------------
	.section	.text.geomspace_i64,"ax",@progbits
	.align	128
        .global         geomspace_i64
        .type           geomspace_i64,@function
        .size           geomspace_i64,(.L_x_460 - geomspace_i64)
        .other          geomspace_i64,@"STO_CUDA_ENTRY STV_DEFAULT"
geomspace_i64:
.text.geomspace_i64:
        /* <DEDUP_REMOVED lines=45> */
.L_x_179:
        /* <DEDUP_REMOVED lines=11> */
[----:B------:R-:W-:Y:S05]  /*0380*/  CALL.REL.NOINC `($geomspace_i64$__internal_accurate_pow) ;  /* 0x0000001c00307944 */ /* 0x000fea0003c00000 */
[----:B------:R-:W-:Y:S05]  /*0390*/  BSYNC.RECONVERGENT B1 ;  /* 0x0000000000017941 */ /* 0x000fea0003800200 */
.L_x_164:
[----:B------:R-:W-:Y:S01]  /*03a0*/  IMAD.MOV.U32 R15, RZ, RZ, R13 ;  /* 0x000000ffff0f7224 */ /* 0x000fe200078e000d */
[----:B------:R-:W-:-:S04]  /*03b0*/  ISETP.NE.U32.AND P0, PT, R44, RZ, PT ;  /* 0x000000ff2c00720c */ /* 0x000fc80003f05070 */
[----:B------:R-:W-:Y:S01]  /*03c0*/  ISETP.NE.AND.EX P0, PT, R45, RZ, PT, P0 ;  /* 0x000000ff2d00720c */ /* 0x000fe20003f05300 */
[----:B------:R-:W-:-:S10]  /*03d0*/  DADD R14, -RZ, -R14 ;  /* 0x00000000ff0e7229 */ /* 0x000fd4000000090e */
[----:B------:R-:W-:Y:S02]  /*03e0*/  FSEL R48, R14, RZ, P0 ;  /* 0x000000ff0e307208 */ /* 0x000fe40000000000 */
[----:B------:R-:W-:Y:S01]  /*03f0*/  FSEL R49, R15, -1.875, P0 ;  /* 0xbff000000f317808 */ /* 0x000fe20000000000 */
[----:B------:R-:W-:Y:S06]  /*0400*/  BRA `(.L_x_165) ;  /* 0x0000000000307947 */ /* 0x000fec0003800000 */
.L_x_163:
        /* <DEDUP_REMOVED lines=8> */
.L_x_166:
[----:B------:R-:W-:-:S04]  /*0490*/  ISETP.NE.U32.AND P0, PT, R44, RZ, PT ;  /* 0x000000ff2c00720c */ /* 0x000fc80003f05070 */
[----:B------:R-:W-:-:S04]  /*04a0*/  ISETP.NE.AND.EX P0, PT, R45, RZ, PT, P0 ;  /* 0x000000ff2d00720c */ /* 0x000fc80003f05300 */
[----:B------:R-:W-:Y:S02]  /*04b0*/  FSEL R48, R14, RZ, P0 ;  /* 0x000000ff0e307208 */ /* 0x000fe40000000000 */
[----:B------:R-:W-:-:S07]  /*04c0*/  FSEL R49, R13, 1.875, P0 ;  /* 0x3ff000000d317808 */ /* 0x000fce0000000000 */
.L_x_165:
        /* <DEDUP_REMOVED lines=9> */
.L_x_168:
[----:B------:R-:W-:Y:S01]  /*0560*/  IMAD.MOV.U32 R15, RZ, RZ, R13 ;  /* 0x000000ffff0f7224 */ /* 0x000fe200078e000d */
[----:B------:R-:W-:-:S04]  /*0570*/  ISETP.NE.U32.AND P0, PT, R44, RZ, PT ;  /* 0x000000ff2c00720c */ /* 0x000fc80003f05070 */
[----:B------:R-:W-:Y:S01]  /*0580*/  ISETP.NE.AND.EX P0, PT, R45, RZ, PT, P0 ;  /* 0x000000ff2d00720c */ /* 0x000fe20003f05300 */
[----:B------:R-:W-:-:S10]  /*0590*/  DADD R14, -RZ, -R14 ;  /* 0x00000000ff0e7229 */ /* 0x000fd4000000090e */
[----:B------:R-:W-:Y:S02]  /*05a0*/  FSEL R46, R14, RZ, P0 ;  /* 0x000000ff0e2e7208 */ /* 0x000fe40000000000 */
[----:B------:R-:W-:Y:S01]  /*05b0*/  FSEL R47, R15, -1.875, P0 ;  /* 0xbff000000f2f7808 */ /* 0x000fe20000000000 */
[----:B------:R-:W-:Y:S06]  /*05c0*/  BRA `(.L_x_169) ;  /* 0x0000000000307947 */ /* 0x000fec0003800000 */
.L_x_167:
        /* <DEDUP_REMOVED lines=8> */
.L_x_170:
[----:B------:R-:W-:-:S04]  /*0650*/  ISETP.NE.U32.AND P0, PT, R44, RZ, PT ;  /* 0x000000ff2c00720c */ /* 0x000fc80003f05070 */
[----:B------:R-:W-:-:S04]  /*0660*/  ISETP.NE.AND.EX P0, PT, R45, RZ, PT, P0 ;  /* 0x000000ff2d00720c */ /* 0x000fc80003f05300 */
[----:B------:R-:W-:Y:S02]  /*0670*/  FSEL R46, R14, RZ, P0 ;  /* 0x000000ff0e2e7208 */ /* 0x000fe40000000000 */
[----:B------:R-:W-:-:S07]  /*0680*/  FSEL R47, R13, 1.875, P0 ;  /* 0x3ff000000d2f7808 */ /* 0x000fce0000000000 */
.L_x_169:
        /* <DEDUP_REMOVED lines=10> */
[----:B------:R-:W-:Y:S05]  /*0730*/  CALL.REL.NOINC `($geomspace_i64$__internal_accurate_pow) ;  /* 0x0000001800447944 */ /* 0x000fea0003c00000 */
[----:B------:R-:W-:Y:S05]  /*0740*/  BSYNC.RECONVERGENT B1 ;  /* 0x0000000000017941 */ /* 0x000fea0003800200 */
.L_x_172:
[----:B------:R-:W-:Y:S01]  /*0750*/  IMAD.MOV.U32 R15, RZ, RZ, R13 ;  /* 0x000000ffff0f7224 */ /* 0x000fe200078e000d */
[----:B------:R-:W-:-:S04]  /*0760*/  ISETP.NE.U32.AND P0, PT, R44, RZ, PT ;  /* 0x000000ff2c00720c */ /* 0x000fc80003f05070 */
[----:B------:R-:W-:Y:S01]  /*0770*/  ISETP.NE.AND.EX P0, PT, R51, RZ, PT, P0 ;  /* 0x000000ff3300720c */ /* 0x000fe20003f05300 */
[----:B------:R-:W-:-:S10]  /*0780*/  DADD R14, -RZ, -R14 ;  /* 0x00000000ff0e7229 */ /* 0x000fd4000000090e */
[----:B------:R-:W-:Y:S02]  /*0790*/  FSEL R44, R14, RZ, P0 ;  /* 0x000000ff0e2c7208 */ /* 0x000fe40000000000 */
[----:B------:R-:W-:Y:S01]  /*07a0*/  FSEL R45, R15, -1.875, P0 ;  /* 0xbff000000f2d7808 */ /* 0x000fe20000000000 */
[----:B------:R-:W-:Y:S06]  /*07b0*/  BRA `(.L_x_173) ;  /* 0x00000000003c7947 */ /* 0x000fec0003800000 */
.L_x_171:
        /* <DEDUP_REMOVED lines=11> */
.L_x_174:
[----:B------:R-:W-:-:S04]  /*0870*/  ISETP.NE.U32.AND P0, PT, R44, RZ, PT ;  /* 0x000000ff2c00720c */ /* 0x000fc80003f05070 */
[----:B------:R-:W-:-:S04]  /*0880*/  ISETP.NE.AND.EX P0, PT, R51, RZ, PT, P0 ;  /* 0x000000ff3300720c */ /* 0x000fc80003f05300 */
[----:B------:R-:W-:Y:S02]  /*0890*/  FSEL R44, R14, RZ, P0 ;  /* 0x000000ff0e2c7208 */ /* 0x000fe40000000000 */
[----:B------:R-:W-:-:S07]  /*08a0*/  FSEL R45, R13, 1.875, P0 ;  /* 0x3ff000000d2d7808 */ /* 0x000fce0000000000 */
.L_x_173:
        /* <DEDUP_REMOVED lines=12> */
.L_x_176:
[----:B------:R-:W-:Y:S01]  /*0970*/  IMAD.MOV.U32 R15, RZ, RZ, R13 ;  /* 0x000000ffff0f7224 */ /* 0x000fe200078e000d */
[----:B------:R-:W-:-:S04]  /*0980*/  ISETP.NE.U32.AND P0, PT, R50, RZ, PT ;  /* 0x000000ff3200720c */ /* 0x000fc80003f05070 */
[----:B------:R-:W-:Y:S01]  /*0990*/  ISETP.NE.AND.EX P0, PT, R53, RZ, PT, P0 ;  /* 0x000000ff3500720c */ /* 0x000fe20003f05300 */
[----:B------:R-:W-:-:S10]  /*09a0*/  DADD R14, -RZ, -R14 ;  /* 0x00000000ff0e7229 */ /* 0x000fd4000000090e */
[----:B------:R-:W-:Y:S02]  /*09b0*/  FSEL R18, R14, RZ, P0 ;  /* 0x000000ff0e127208 */ /* 0x000fe40000000000 */
[----:B------:R-:W-:Y:S01]  /*09c0*/  FSEL R19, R15, -1.875, P0 ;  /* 0xbff000000f137808 */ /* 0x000fe20000000000 */
[----:B------:R-:W-:Y:S06]  /*09d0*/  BRA `(.L_x_177) ;  /* 0x00000000003c7947 */ /* 0x000fec0003800000 */
.L_x_175:
        /* <DEDUP_REMOVED lines=11> */
.L_x_178:
[----:B------:R-:W-:-:S04]  /*0a90*/  ISETP.NE.U32.AND P0, PT, R50, RZ, PT ;  /* 0x000000ff3200720c */ /* 0x000fc80003f05070 */
[----:B------:R-:W-:-:S04]  /*0aa0*/  ISETP.NE.AND.EX P0, PT, R53, RZ, PT, P0 ;  /* 0x000000ff3500720c */ /* 0x000fc80003f05300 */
[----:B------:R-:W-:Y:S02]  /*0ab0*/  FSEL R18, R14, RZ, P0 ;  /* 0x000000ff0e127208 */ /* 0x000fe40000000000 */
[----:B------:R-:W-:-:S07]  /*0ac0*/  FSEL R19, R13, 1.875, P0 ;  /* 0x3ff000000d137808 */ /* 0x000fce0000000000 */
.L_x_177:
[----:B------:R-:W-:Y:S01]  /*0ad0*/  F2I.S64.F64.TRUNC R18, R18 ;  /* 0x0000001200127311 */ /* 0x000fe2000030d900 */
[----:B------:R-:W-:Y:S02]  /*0ae0*/  IADD3 R9, P0, PT, R2, R9, RZ ;  /* 0x0000000902097210 */ /* 0x000fe40007f1e0ff */
[----:B------:R-:W-:Y:S02]  /*0af0*/  LEA R6, P1, R40, R6, 0x2 ;  /* 0x0000000628067211 */ /* 0x000fe400078210ff */
[C---:B------:R-:W-:Y:S01]  /*0b00*/  LEA R21, P2, R2.reuse, R38, 0x5 ;  /* 0x0000002602157211 */ /* 0x040fe200078428ff */
[----:B------:R-:W-:Y:S01]  /*0b10*/  IMAD.X R8, RZ, RZ, R8, P0 ;  /* 0x000000ffff087224 */ /* 0x000fe200000e0608 */
[----:B------:R-:W-:Y:S01]  /*0b20*/  ISETP.GE.U32.AND P0, PT, R9, UR6, PT ;  /* 0x0000000609007c0c */ /* 0x000fe2000bf06070 */
[----:B------:R-:W-:Y:S01]  /*0b30*/  F2I.S64.F64.TRUNC R12, R48 ;  /* 0x00000030000c7311 */ /* 0x000fe2000030d900 */
[----:B------:R-:W-:Y:S01]  /*0b40*/  LEA.HI.X R24, R2, R39, RZ, 0x5, P2 ;  /* 0x0000002702187211 */ /* 0x000fe200010f2cff */
[----:B------:R-:W-:Y:S01]  /*0b50*/  IMAD.X R7, R7, 0x1, R20, P1 ;  /* 0x0000000107077824 */ /* 0x000fe200008e0614 */
[----:B------:R-:W-:-:S05]  /*0b60*/  ISETP.GE.U32.AND.EX P0, PT, R8, UR7, PT, P0 ;  /* 0x0000000708007c0c */ /* 0x000fca000bf06100 */
[----:B------:R-:W0:Y:S08]  /*0b70*/  F2I.S64.F64.TRUNC R14, R46 ;  /* 0x0000002e000e7311 */ /* 0x000e30000030d900 */
[----:B------:R-:W1:Y:S01]  /*0b80*/  F2I.S64.F64.TRUNC R16, R44 ;  /* 0x0000002c00107311 */ /* 0x000e62000030d900 */
[----:B0-----:R0:W-:Y:S04]  /*0b90*/  STG.E.128 desc[UR20][R38.64+-0x10], R12 ;  /* 0xfffff00c26007986 */ /* 0x0011e8000c101d14 */
[----:B-1----:R0:W-:Y:S01]  /*0ba0*/  STG.E.128 desc[UR20][R38.64], R16 ;  /* 0x0000001026007986 */ /* 0x0021e2000c101d14 */
[----:B------:R-:W-:Y:S05]  /*0bb0*/  @!P0 BRA `(.L_x_179) ;  /* 0xfffffff400c48947 */ /* 0x000fea000383ffff */
.L_x_162:
[----:B------:R-:W-:Y:S05]  /*0bc0*/  BSYNC.RECONVERGENT B0 ;  /* 0x0000000000007941 */ /* 0x000fea0003800200 */
.L_x_161:
        /* <DEDUP_REMOVED lines=37> */
.L_x_183:
[----:B------:R-:W-:Y:S01]  /*0e20*/  UMOV UR8, UR10 ;  /* 0x0000000a00087c82 */ /* 0x000fe20008000000 */
[----:B------:R-:W-:Y:S01]  /*0e30*/  BSSY.RECONVERGENT B0, `(.L_x_182) ;  /* 0x0000005000007945 */ /* 0x000fe20003800200 */
[----:B0-----:R-:W0:Y:S02]  /*0e40*/  I2F.F64.S64 R12, UR8 ;  /* 0x00000008000c7d12 */ /* 0x001e240008301c00 */
[----:B0-----:R-:W-:Y:S01]  /*0e50*/  IMAD.MOV.U32 R14, RZ, RZ, R12 ;  /* 0x000000ffff0e7224 */ /* 0x001fe200078e000c */
[----:B--2---:R-:W-:-:S07]  /*0e60*/  MOV R12, 0xe80 ;  /* 0x00000e80000c7802 */ /* 0x004fce0000000f00 */
[----:B------:R-:W-:Y:S05]  /*0e70*/  CALL.REL.NOINC `($geomspace_i64$__internal_accurate_pow) ;  /* 0x0000001000747944 */ /* 0x000fea0003c00000 */
[----:B------:R-:W-:Y:S05]  /*0e80*/  BSYNC.RECONVERGENT B0 ;  /* 0x0000000000007941 */ /* 0x000fea0003800200 */
.L_x_182:
        /* <DEDUP_REMOVED lines=11> */
[----:B------:R-:W0:Y:S01]  /*0f40*/  F2I.S64.F64.TRUNC R8, R8 ;  /* 0x0000000800087311 */ /* 0x000e22000030d900 */
[----:B------:R-:W-:Y:S01]  /*0f50*/  IMAD.X R7, RZ, RZ, R7, P0 ;  /* 0x000000ffff077224 */ /* 0x000fe200000e0607 */
[----:B------:R-:W-:-:S04]  /*0f60*/  ISETP.NE.U32.AND P0, PT, R6, RZ, PT ;  /* 0x000000ff0600720c */ /* 0x000fc80003f05070 */
[----:B------:R-:W-:Y:S01]  /*0f70*/  ISETP.NE.AND.EX P0, PT, R7, RZ, PT, P0 ;  /* 0x000000ff0700720c */ /* 0x000fe20003f05300 */
[----:B0-----:R2:W-:-:S12]  /*0f80*/  STG.E.64 desc[UR20][R10.64], R8 ;  /* 0x000000080a007986 */ /* 0x0015d8000c101b14 */
[----:B------:R-:W-:Y:S05]  /*0f90*/  @P0 BRA `(.L_x_183) ;  /* 0xfffffffc00a00947 */ /* 0x000fea000383ffff */
.L_x_181:
        /* <DEDUP_REMOVED lines=26> */
.L_x_188:
[-C--:B0-----:R-:W-:Y:S01]  /*1140*/  IMAD R12, R9, R6.reuse, RZ ;  /* 0x00000006090c7224 */ /* 0x081fe200078e02ff */
[----:B------:R-:W-:Y:S01]  /*1150*/  BSSY.RECONVERGENT B0, `(.L_x_184) ;  /* 0x000000b000007945 */ /* 0x000fe20003800200 */
[----:B------:R-:W-:-:S04]  /*1160*/  IMAD.WIDE.U32 R20, R2, R6, UR4 ;  /* 0x0000000402147e25 */ /* 0x000fc8000f8e0006 */
[----:B------:R-:W-:Y:S02]  /*1170*/  IMAD R39, R2, R7, R12 ;  /* 0x0000000702277224 */ /* 0x000fe400078e020c */
[----:B------:R-:W-:Y:S02]  /*1180*/  IMAD.MOV.U32 R38, RZ, RZ, R20 ;  /* 0x000000ffff267224 */ /* 0x000fe400078e0014 */
[----:B------:R-:W-:Y:S02]  /*1190*/  IMAD.IADD R39, R21, 0x1, R39 ;  /* 0x0000000115277824 */ /* 0x000fe400078e0227 */
[----:B------:R-:W-:Y:S02]  /*11a0*/  IMAD.MOV.U32 R40, RZ, RZ, R10 ;  /* 0x000000ffff287224 */ /* 0x000fe400078e000a */
[----:B------:R-:W0:Y:S01]  /*11b0*/  I2F.F64.S64 R12, R38 ;  /* 0x00000026000c7312 */ /* 0x000e220000301c00 */
[----:B------:R-:W-:Y:S02]  /*11c0*/  IMAD.MOV.U32 R41, RZ, RZ, R17 ;  /* 0x000000ffff297224 */ /* 0x000fe400078e0011 */
[----:B0-----:R-:W-:Y:S01]  /*11d0*/  IMAD.MOV.U32 R14, RZ, RZ, R12 ;  /* 0x000000ffff0e7224 */ /* 0x001fe200078e000c */
[----:B------:R-:W-:-:S07]  /*11e0*/  MOV R12, 0x1200 ;  /* 0x00001200000c7802 */ /* 0x000fce0000000f00 */
[----:B------:R-:W-:Y:S05]  /*11f0*/  CALL.REL.NOINC `($geomspace_i64$__internal_accurate_pow) ;  /* 0x0000000c00947944 */ /* 0x000fea0003c00000 */
[----:B------:R-:W-:Y:S05]  /*1200*/  BSYNC.RECONVERGENT B0 ;  /* 0x0000000000007941 */ /* 0x000fea0003800200 */
.L_x_184:
[----:B------:R-:W-:Y:S01]  /*1210*/  ISETP.NE.U32.AND P0, PT, R20, RZ, PT ;  /* 0x000000ff1400720c */ /* 0x000fe20003f05070 */
[----:B------:R-:W-:Y:S03]  /*1220*/  BSSY.RECONVERGENT B0, `(.L_x_185) ;  /* 0x000000c000007945 */ /* 0x000fe60003800200 */
[----:B------:R-:W-:-:S04]  /*1230*/  ISETP.NE.AND.EX P0, PT, R39, RZ, PT, P0 ;  /* 0x000000ff2700720c */ /* 0x000fc80003f05300 */
[----:B------:R-:W-:Y:S02]  /*1240*/  FSEL R16, R14, RZ, P0 ;  /* 0x000000ff0e107208 */ /* 0x000fe40000000000 */
[----:B------:R-:W-:Y:S02]  /*1250*/  FSEL R17, R13, 1.875, P0 ;  /* 0x3ff000000d117808 */ /* 0x000fe40000000000 */
[----:B------:R-:W-:-:S04]  /*1260*/  IADD3 R20, P0, PT, R22, UR4, RZ ;  /* 0x0000000416147c10 */ /* 0x000fc8000ff1e0ff */
[----:B------:R-:W0:Y:S01]  /*1270*/  F2I.S64.F64.TRUNC R16, R16 ;  /* 0x0000001000107311 */ /* 0x000e22000030d900 */
[----:B------:R-:W-:-:S07]  /*1280*/  IADD3.X R21, PT, PT, R8, UR5, RZ, P0, !PT ;  /* 0x0000000508157c10 */ /* 0x000fce00087fe4ff */
[----:B------:R-:W1:Y:S01]  /*1290*/  I2F.F64.S64 R12, R20 ;  /* 0x00000014000c7312 */ /* 0x000e620000301c00 */
[----:B0-----:R0:W-:Y:S01]  /*12a0*/  STG.E.64 desc[UR20][R40.64+-0x10], R16 ;  /* 0xfffff01028007986 */ /* 0x0011e2000c101b14 */
[----:B-1----:R-:W-:Y:S01]  /*12b0*/  IMAD.MOV.U32 R14, RZ, RZ, R12 ;  /* 0x000000ffff0e7224 */ /* 0x002fe200078e000c */
[----:B------:R-:W-:-:S07]  /*12c0*/  MOV R12, 0x12e0 ;  /* 0x000012e0000c7802 */ /* 0x000fce0000000f00 */
[----:B0-----:R-:W-:Y:S05]  /*12d0*/  CALL.REL.NOINC `($geomspace_i64$__internal_accurate_pow) ;  /* 0x0000000c005c7944 */ /* 0x001fea0003c00000 */
[----:B------:R-:W-:Y:S05]  /*12e0*/  BSYNC.RECONVERGENT B0 ;  /* 0x0000000000007941 */ /* 0x000fea0003800200 */
.L_x_185:
        /* <DEDUP_REMOVED lines=10> */
[----:B------:R-:W0:Y:S08]  /*1390*/  F2I.S64.F64.TRUNC R16, R16 ;  /* 0x0000001000107311 */ /* 0x000e30000030d900 */
[----:B------:R-:W1:Y:S01]  /*13a0*/  I2F.F64.S64 R12, R38 ;  /* 0x00000026000c7312 */ /* 0x000e620000301c00 */
[----:B0-----:R0:W-:Y:S01]  /*13b0*/  STG.E.64 desc[UR20][R40.64+-0x8], R16 ;  /* 0xfffff81028007986 */ /* 0x0011e2000c101b14 */
[----:B-1----:R-:W-:Y:S01]  /*13c0*/  IMAD.MOV.U32 R14, RZ, RZ, R12 ;  /* 0x000000ffff0e7224 */ /* 0x002fe200078e000c */
[----:B------:R-:W-:-:S07]  /*13d0*/  MOV R12, 0x13f0 ;  /* 0x000013f0000c7802 */ /* 0x000fce0000000f00 */
[----:B0-----:R-:W-:Y:S05]  /*13e0*/  CALL.REL.NOINC `($geomspace_i64$__internal_accurate_pow) ;  /* 0x0000000c00187944 */ /* 0x001fea0003c00000 */
[----:B------:R-:W-:Y:S05]  /*13f0*/  BSYNC.RECONVERGENT B0 ;  /* 0x0000000000007941 */ /* 0x000fea0003800200 */
.L_x_186:
        /* <DEDUP_REMOVED lines=10> */
[----:B------:R-:W0:Y:S08]  /*14a0*/  I2F.F64.S64 R12, R38 ;  /* 0x00000026000c7312 */ /* 0x000e300000301c00 */
[----:B------:R-:W1:Y:S01]  /*14b0*/  F2I.S64.F64.TRUNC R16, R16 ;  /* 0x0000001000107311 */ /* 0x000e62000030d900 */
[----:B0-----:R-:W-:Y:S01]  /*14c0*/  IMAD.MOV.U32 R14, RZ, RZ, R12 ;  /* 0x000000ffff0e7224 */ /* 0x001fe200078e000c */
[----:B------:R-:W-:Y:S01]  /*14d0*/  MOV R12, 0x1500 ;  /* 0x00001500000c7802 */ /* 0x000fe20000000f00 */
[----:B-1----:R0:W-:Y:S06]  /*14e0*/  STG.E.64 desc[UR20][R40.64], R16 ;  /* 0x0000001028007986 */ /* 0x0021ec000c101b14 */
[----:B0-----:R-:W-:Y:S05]  /*14f0*/  CALL.REL.NOINC `($geomspace_i64$__internal_accurate_pow) ;  /* 0x0000000800d47944 */ /* 0x001fea0003c00000 */
[----:B------:R-:W-:Y:S05]  /*1500*/  BSYNC.RECONVERGENT B0 ;  /* 0x0000000000007941 */ /* 0x000fea0003800200 */
.L_x_187:
        /* <DEDUP_REMOVED lines=9> */
[----:B------:R-:W0:Y:S01]  /*15a0*/  F2I.S64.F64.TRUNC R12, R12 ;  /* 0x0000000c000c7311 */ /* 0x000e22000030d900 */
[----:B------:R-:W-:Y:S01]  /*15b0*/  IMAD.X R0, RZ, RZ, R0, P0 ;  /* 0x000000ffff007224 */ /* 0x000fe200000e0600 */
[----:B------:R-:W-:-:S04]  /*15c0*/  ISETP.GE.U32.AND P0, PT, R3, UR10, PT ;  /* 0x0000000a03007c0c */ /* 0x000fc8000bf06070 */
[----:B------:R-:W-:Y:S01]  /*15d0*/  ISETP.GE.U32.AND.EX P0, PT, R0, UR11, PT, P0 ;  /* 0x0000000b00007c0c */ /* 0x000fe2000bf06100 */
[----:B0-----:R0:W-:-:S12]  /*15e0*/  STG.E.64 desc[UR20][R40.64+0x8], R12 ;  /* 0x0000080c28007986 */ /* 0x0011d8000c101b14 */
[----:B------:R-:W-:Y:S05]  /*15f0*/  @!P0 BRA `(.L_x_188) ;  /* 0xfffffff800d08947 */ /* 0x000fea000383ffff */
[----:B------:R-:W-:Y:S05]  /*1600*/  EXIT ;  /* 0x000000000000794d */ /* 0x000fea0003800000 */
.L_x_180:
        /* <DEDUP_REMOVED lines=27> */
.L_x_191:
[----:B------:R-:W-:Y:S01]  /*17c0*/  UMOV UR8, UR10 ;  /* 0x0000000a00087c82 */ /* 0x000fe20008000000 */
[----:B------:R-:W-:Y:S01]  /*17d0*/  BSSY.RECONVERGENT B0, `(.L_x_190) ;  /* 0x0000005000007945 */ /* 0x000fe20003800200 */
[----:B0-----:R-:W0:Y:S02]  /*17e0*/  I2F.F64.S64 R12, UR8 ;  /* 0x00000008000c7d12 */ /* 0x001e240008301c00 */
[----:B0-----:R-:W-:Y:S01]  /*17f0*/  IMAD.MOV.U32 R14, RZ, RZ, R12 ;  /* 0x000000ffff0e7224 */ /* 0x001fe200078e000c */
[----:B--2---:R-:W-:-:S07]  /*1800*/  MOV R12, 0x1820 ;  /* 0x00001820000c7802 */ /* 0x004fce0000000f00 */
[----:B------:R-:W-:Y:S05]  /*1810*/  CALL.REL.NOINC `($geomspace_i64$__internal_accurate_pow) ;  /* 0x00000008000c7944 */ /* 0x000fea0003c00000 */
[----:B------:R-:W-:Y:S05]  /*1820*/  BSYNC.RECONVERGENT B0 ;  /* 0x0000000000007941 */ /* 0x000fea0003800200 */
.L_x_190:
        /* <DEDUP_REMOVED lines=13> */
[----:B------:R-:W0:Y:S01]  /*1900*/  F2I.S64.F64.TRUNC R8, R8 ;  /* 0x0000000800087311 */ /* 0x000e22000030d900 */
[----:B------:R-:W-:Y:S01]  /*1910*/  IMAD.X R7, RZ, RZ, R7, P0 ;  /* 0x000000ffff077224 */ /* 0x000fe200000e0607 */
[----:B------:R-:W-:-:S04]  /*1920*/  ISETP.NE.U32.AND P0, PT, R6, RZ, PT ;  /* 0x000000ff0600720c */ /* 0x000fc80003f05070 */
[----:B------:R-:W-:Y:S01]  /*1930*/  ISETP.NE.AND.EX P0, PT, R7, RZ, PT, P0 ;  /* 0x000000ff0700720c */ /* 0x000fe20003f05300 */
[----:B0-----:R2:W-:-:S12]  /*1940*/  STG.E.64 desc[UR20][R10.64], R8 ;  /* 0x000000080a007986 */ /* 0x0015d8000c101b14 */
[----:B------:R-:W-:Y:S05]  /*1950*/  @P0 BRA `(.L_x_191) ;  /* 0xfffffffc00980947 */ /* 0x000fea000383ffff */
.L_x_189:
        /* <DEDUP_REMOVED lines=26> */
.L_x_196:
        /* <DEDUP_REMOVED lines=13> */
.L_x_192:
        /* <DEDUP_REMOVED lines=16> */
.L_x_193:
        /* <DEDUP_REMOVED lines=12> */
[----:B------:R-:W0:Y:S08]  /*1d90*/  I2F.F64.S64 R12, R38 ;  /* 0x00000026000c7312 */ /* 0x000e300000301c00 */
[----:B------:R-:W1:Y:S01]  /*1da0*/  F2I.S64.F64.TRUNC R16, R16 ;  /* 0x0000001000107311 */ /* 0x000e62000030d900 */
[----:B0-----:R-:W-:Y:S01]  /*1db0*/  IMAD.MOV.U32 R14, RZ, RZ, R12 ;  /* 0x000000ffff0e7224 */ /* 0x001fe200078e000c */
[----:B------:R-:W-:Y:S01]  /*1dc0*/  MOV R12, 0x1df0 ;  /* 0x00001df0000c7802 */ /* 0x000fe20000000f00 */
[----:B-1----:R0:W-:Y:S06]  /*1dd0*/  STG.E.64 desc[UR20][R40.64+-0x8], R16 ;  /* 0xfffff81028007986 */ /* 0x0021ec000c101b14 */
[----:B0-----:R-:W-:Y:S05]  /*1de0*/  CALL.REL.NOINC `($geomspace_i64$__internal_accurate_pow) ;  /* 0x0000000000987944 */ /* 0x001fea0003c00000 */
[----:B------:R-:W-:Y:S05]  /*1df0*/  BSYNC.RECONVERGENT B0 ;  /* 0x0000000000007941 */ /* 0x000fea0003800200 */
.L_x_194:
        /* <DEDUP_REMOVED lines=19> */
.L_x_195:
        /* <DEDUP_REMOVED lines=18> */
        .type           $geomspace_i64$__internal_accurate_pow,@function
        .size           $geomspace_i64$__internal_accurate_pow,(.L_x_460 - $geomspace_i64$__internal_accurate_pow)
$geomspace_i64$__internal_accurate_pow:
        /* <DEDUP_REMOVED lines=151> */
.L_x_197:
[----:B------:R-:W-:Y:S01]  /*29c0*/  DFMA R18, R18, R24, R24 ;  /* 0x000000181212722b */ /* 0x000fe20000000018 */
[----:B------:R-:W-:Y:S01]  /*29d0*/  IMAD.MOV.U32 R16, RZ, RZ, R12 ;  /* 0x000000ffff107224 */ /* 0x000fe200078e000c */
[----:B------:R-:W-:Y:S01]  /*29e0*/  DSETP.NEU.AND P0, PT, |R24|, +INF , PT ;  /* 0x7ff000001800742a */ /* 0x000fe20003f0d200 */
[----:B------:R-:W-:-:S07]  /*29f0*/  IMAD.MOV.U32 R17, RZ, RZ, 0x0 ;  /* 0x00000000ff117424 */ /* 0x000fce00078e00ff */
[----:B------:R-:W-:Y:S02]  /*2a00*/  FSEL R14, R24, R18, !P0 ;  /* 0x00000012180e7208 */ /* 0x000fe40004000000 */
[----:B------:R-:W-:Y:S01]  /*2a10*/  FSEL R13, R25, R19, !P0 ;  /* 0x00000013190d7208 */ /* 0x000fe20004000000 */
[----:B------:R-:W-:Y:S06]  /*2a20*/  RET.REL.NODEC R16 `(geomspace_i64) ;  /* 0xffffffd410747950 */ /* 0x000fec0003c3ffff */
.L_x_198:
        /* <DEDUP_REMOVED lines=13> */
.L_x_460:


//--------------------- .text.geomspace_i32       --------------------------
	.section	.text.geomspace_i32,"ax",@progbits
	.align	128
        .global         geomspace_i32
        .type           geomspace_i32,@function
        .size           geomspace_i32,(.L_x_467 - geomspace_i32)
        .other          geomspace_i32,@"STO_CUDA_ENTRY STV_DEFAULT"
geomspace_i32:
.text.geomspace_i32:
        /* <DEDUP_REMOVED lines=16> */
[----:B------:R-:W0:Y:S01]  /*0100*/  LDCU.128 UR12, c[0x0][0x380] ;  /* 0x00007000ff0c77ac */ /* 0x000e220008000c00 */
[----:B------:R-:W-:Y:S01]  /*0110*/  HFMA2 R7, -RZ, RZ, 0.1527099609375, -0.0003798007965087890625 ;  /* 0x30e38e39ff077431 */ /* 0x000fe200000001ff */
[----:B------:R-:W-:Y:S01]  /*0120*/  MOV R0, 0x3fb8aa3b ;  /* 0x3fb8aa3b00007802 */ /* 0x000fe20000000f00 */
[----:B------:R-:W-:Y:S01]  /*0130*/  IMAD.MOV.U32 R9, RZ, RZ, 0x3e638e39 ;  /* 0x3e638e39ff097424 */ /* 0x000fe200078e00ff */
[----:B------:R-:W1:Y:S01]  /*0140*/  LDCU.U8 UR4, c[0x0][0x390] ;  /* 0x00007200ff0477ac */ /* 0x000e620008000000 */
[----:B------:R-:W-:Y:S01]  /*0150*/  MOV R12, R30 ;  /* 0x0000001e000c7202 */ /* 0x000fe20000000f00 */
[----:B------:R-:W2:Y:S01]  /*0160*/  LDCU UR9, c[0x0][0x388] ;  /* 0x00007100ff0977ac */ /* 0x000ea20008000800 */
[----:B------:R-:W-:-:S04]  /*0170*/  FFMA R0, -R7, R0, 5.5370556140132975997e-08 ;  /* 0x336dd09207007423 */ /* 0x000fc80000000100 */
[----:B------:R-:W-:Y:S01]  /*0180*/  FFMA R0, R9, 1.9251366722983220825e-08, R0 ;  /* 0x32a55e3409007823 */ /* 0x000fe20000000000 */
[----:B0-----:R-:W-:Y:S02]  /*0190*/  USHF.R.S32.HI UR6, URZ, 0x1f, UR15 ;  /* 0x0000001fff067899 */ /* 0x001fe4000801140f */
[----:B------:R-:W-:-:S04]  /*01a0*/  IMAD.WIDE.U32 R2, R30, UR15, RZ ;  /* 0x0000000f1e027c25 */ /* 0x000fc8000f8e00ff */
[----:B------:R-:W-:Y:S01]  /*01b0*/  FFMA R0, -R7, 0.017944158986210823059, R0 ;  /* 0x3c92ffa107007823 */ /* 0x000fe20000000100 */
[----:B------:R-:W-:Y:S01]  /*01c0*/  USHF.R.S32.HI UR5, URZ, 0x1f, UR14 ;  /* 0x0000001fff057899 */ /* 0x000fe2000801140e */
[----:B------:R-:W-:Y:S01]  /*01d0*/  LEA R26, P0, R30, UR12, 0x4 ;  /* 0x0000000c1e1a7c11 */ /* 0x000fe2000f8020ff */
[----:B------:R-:W-:Y:S01]  /*01e0*/  IMAD.U32 R16, RZ, RZ, UR15 ;  /* 0x0000000fff107e24 */ /* 0x000fe2000f8e00ff */
[----:B------:R-:W-:Y:S01]  /*01f0*/  SHF.L.U32 R27, R2, 0x2, RZ ;  /* 0x00000002021b7819 */ /* 0x000fe200000006ff */
[----:B------:R-:W-:Y:S01]  /*0200*/  IMAD R5, R30, UR6, RZ ;  /* 0x000000061e057c24 */ /* 0x000fe2000f8e02ff */
[----:B------:R-:W-:Y:S01]  /*0210*/  MOV R17, UR6 ;  /* 0x0000000600117c02 */ /* 0x000fe20008000f00 */
[----:B------:R-:W-:Y:S01]  /*0220*/  FFMA R0, R9, 0.0059813861735165119171, R0 ;  /* 0x3bc3ff8109007823 */ /* 0x000fe20000000000 */
[----:B------:R-:W-:Y:S01]  /*0230*/  IMAD.WIDE.U32 R18, R29, UR15, RZ ;  /* 0x0000000f1d127c25 */ /* 0x000fe2000f8e00ff */
[----:B-1----:R-:W-:Y:S01]  /*0240*/  UPRMT UR4, UR4, 0x8880, URZ ;  /* 0x0000888004047896 */ /* 0x002fe200080000ff */
[----:B------:R-:W-:-:S02]  /*0250*/  IADD3 R5, PT, PT, R3, R5, RZ ;  /* 0x0000000503057210 */ /* 0x000fc40007ffe0ff */
[----:B------:R-:W-:Y:S01]  /*0260*/  FADD R14, R0, 3.3205988407135009766 ;  /* 0x405484b1000e7421 */ /* 0x000fe20000000000 */
[----:B------:R-:W-:Y:S01]  /*0270*/  SHF.L.U32 R3, R30, 0x2, RZ ;  /* 0x000000021e037819 */ /* 0x000fe200000006ff */
[----:B------:R-:W-:Y:S01]  /*0280*/  IMAD R9, R29, UR6, RZ ;  /* 0x000000061d097c24 */ /* 0x000fe2000f8e02ff */
[----:B------:R-:W-:Y:S01]  /*0290*/  SHF.L.U64.HI R28, R2, 0x2, R5 ;  /* 0x00000002021c7819 */ /* 0x000fe20000010205 */
[----:B------:R-:W-:Y:S01]  /*02a0*/  FADD R13, R14, -3.3205988407135009766 ;  /* 0xc05484b10e0d7421 */ /* 0x000fe20000000000 */
[----:B------:R-:W-:Y:S01]  /*02b0*/  SHF.R.U32.HI R2, RZ, 0x1e, R30 ;  /* 0x0000001eff027819 */ /* 0x000fe2000001161e */
[C---:B------:R-:W-:Y:S01]  /*02c0*/  IMAD R5, R3.reuse, UR6, RZ ;  /* 0x0000000603057c24 */ /* 0x040fe2000f8e02ff */
[C---:B------:R-:W-:Y:S01]  /*02d0*/  LOP3.LUT R20, R3.reuse, 0x2, RZ, 0xfc, !PT ;  /* 0x0000000203147812 */ /* 0x040fe200078efcff */
[C---:B------:R-:W-:Y:S01]  /*02e0*/  IMAD.WIDE.U32 R16, R3.reuse, UR15, R16 ;  /* 0x0000000f03107c25 */ /* 0x040fe2000f8e0010 */
[----:B------:R-:W-:-:S03]  /*02f0*/  LOP3.LUT R3, R3, 0x3, RZ, 0xfc, !PT ;  /* 0x0000000303037812 */ /* 0x000fc600078efcff */
[----:B------:R-:W-:Y:S01]  /*0300*/  HFMA2 R7, -RZ, RZ, 0, 0 ;  /* 0x00000000ff077431 */ /* 0x000fe200000001ff */
[----:B------:R-:W-:Y:S01]  /*0310*/  IADD3 R9, PT, PT, R19, R9, RZ ;  /* 0x0000000913097210 */ /* 0x000fe20007ffe0ff */
[----:B------:R-:W-:Y:S02]  /*0320*/  IMAD R11, R2, UR15, R5 ;  /* 0x0000000f020b7c24 */ /* 0x000fe4000f8e0205 */
[----:B------:R-:W-:Y:S01]  /*0330*/  FADD R13, R0, -R13 ;  /* 0x8000000d000d7221 */ /* 0x000fe20000000000 */
[----:B------:R-:W-:Y:S01]  /*0340*/  IMAD R2, R2, UR15, RZ ;  /* 0x0000000f02027c24 */ /* 0x000fe2000f8e02ff */
[----:B------:R-:W-:Y:S01]  /*0350*/  LEA.HI.X R15, R30, UR13, RZ, 0x4, P0 ;  /* 0x0000000d1e0f7c11 */ /* 0x000fe200080f24ff */
[----:B------:R-:W-:Y:S01]  /*0360*/  IMAD.WIDE.U32 R22, R3, UR15, RZ ;  /* 0x0000000f03167c25 */ /* 0x000fe2000f8e00ff */
[----:B------:R-:W-:Y:S02]  /*0370*/  ISETP.NE.AND P1, PT, RZ, UR4, PT ;  /* 0x00000004ff007c0c */ /* 0x000fe4000bf25270 */
[----:B------:R-:W-:Y:S01]  /*0380*/  MOV R5, UR5 ;  /* 0x0000000500057c02 */ /* 0x000fe20008000f00 */
[C---:B------:R-:W-:Y:S01]  /*0390*/  IMAD R25, R20.reuse, UR6, R2 ;  /* 0x0000000614197c24 */ /* 0x040fe2000f8e0202 */
[----:B------:R-:W-:Y:S01]  /*03a0*/  IADD3 R0, PT, PT, R17, R11, RZ ;  /* 0x0000000b11007210 */ /* 0x000fe20007ffe0ff */
[----:B------:R-:W-:-:S04]  /*03b0*/  IMAD.WIDE.U32 R20, R20, UR15, RZ ;  /* 0x0000000f14147c25 */ /* 0x000fc8000f8e00ff */
[----:B------:R-:W-:Y:S01]  /*03c0*/  IMAD R31, R3, UR6, R2 ;  /* 0x00000006031f7c24 */ /* 0x000fe2000f8e0202 */
[----:B------:R-:W-:Y:S01]  /*03d0*/  IADD3 R4, PT, PT, R21, R25, RZ ;  /* 0x0000001915047210 */ /* 0x000fe20007ffe0ff */
[----:B--2---:R-:W-:Y:S01]  /*03e0*/  IMAD.U32 R6, RZ, RZ, UR9 ;  /* 0x00000009ff067e24 */ /* 0x004fe2000f8e00ff */
[----:B------:R-:W-:Y:S01]  /*03f0*/  SHF.L.U64.HI R2, R18, 0x2, R9 ;  /* 0x0000000212027819 */ /* 0x000fe20000010209 */
[----:B------:R-:W-:-:S07]  /*0400*/  IMAD.IADD R3, R23, 0x1, R31 ;  /* 0x0000000117037824 */ /* 0x000fce00078e021f */
.L_x_221:
        /* <DEDUP_REMOVED lines=35> */
.L_x_204:
[----:B------:R-:W-:Y:S05]  /*0640*/  BSYNC.RECONVERGENT B2 ;  /* 0x0000000000027941 */ /* 0x000fea0003800200 */
.L_x_203:
[----:B------:R-:W-:Y:S01]  /*0650*/  FADD R25, -R25, -RZ ;  /* 0x800000ff19197221 */ /* 0x000fe20000000100 */
[----:B------:R-:W-:Y:S06]  /*0660*/  BRA `(.L_x_205) ;  /* 0x0000000000807947 */ /* 0x000fec0003800000 */
.L_x_202:
[----:B------:R-:W-:Y:S01]  /*0670*/  IADD3 R8, P2, PT, R6, R27, RZ ;  /* 0x0000001b06087210 */ /* 0x000fe20007f5e0ff */
[----:B------:R-:W-:-:S03]  /*0680*/  IMAD.MOV.U32 R25, RZ, RZ, 0x3f800000 ;  /* 0x3f800000ff197424 */ /* 0x000fc600078e00ff */
        /* <DEDUP_REMOVED lines=30> */
.L_x_205:
[----:B------:R-:W-:Y:S05]  /*0870*/  BSYNC.RECONVERGENT B1 ;  /* 0x0000000000017941 */ /* 0x000fea0003800200 */
.L_x_201:
        /* <DEDUP_REMOVED lines=31> */
[----:B0-----:R-:W-:-:S03]  /*0a70*/  IMAD R31, R31, 0x800000, -R8 ;  /* 0x008000001f1f7824 */ /* 0x001fc600078e0a08 */
[----:B------:R-:W-:-:S04]  /*0a80*/  FMUL R32, R32, R33 ;  /* 0x0000002120207220 */ /* 0x000fc80000400000 */
[----:B------:R-:W-:Y:S01]  /*0a90*/  @!P0 FMUL R24, R31, R32 ;  /* 0x000000201f188220 */ /* 0x000fe20000400000 */
[----:B------:R-:W-:-:S07]  /*0aa0*/  @P3 FADD R24, R9, 10 ;  /* 0x4120000009183421 */ /* 0x000fce0000000000 */
.L_x_209:
[----:B------:R-:W-:Y:S05]  /*0ab0*/  BSYNC.RECONVERGENT B2 ;  /* 0x0000000000027941 */ /* 0x000fea0003800200 */
.L_x_208:
[----:B------:R-:W-:Y:S01]  /*0ac0*/  FADD R24, -R24, -RZ ;  /* 0x800000ff18187221 */ /* 0x000fe20000000100 */
[----:B------:R-:W-:Y:S06]  /*0ad0*/  BRA `(.L_x_210) ;  /* 0x0000000000807947 */ /* 0x000fec0003800000 */
.L_x_207:
[----:B------:R-:W-:Y:S02]  /*0ae0*/  IADD3 R8, P2, PT, R6, R16, RZ ;  /* 0x0000001006087210 */ /* 0x000fe40007f5e0ff */
        /* <DEDUP_REMOVED lines=31> */
.L_x_210:
[----:B------:R-:W-:Y:S05]  /*0ce0*/  BSYNC.RECONVERGENT B1 ;  /* 0x0000000000017941 */ /* 0x000fea0003800200 */
.L_x_206:
        /* <DEDUP_REMOVED lines=16> */
[----:B------:R-:W-:-:S03]  /*0df0*/  FFMA R32, R13, R9, R32 ;  /* 0x000000090d207223 */ /* 0x000fc60000000020 */
[----:B------:R-:W1:Y:S01]  /*0e00*/  F2I.NTZ R33, R11 ;  /* 0x0000000b00217305 */ /* 0x000e620000203100 */
[----:B0-----:R-:W-:Y:S01]  /*0e10*/  FADD R31, R11, -R10 ;  /* 0x8000000a0b1f7221 */ /* 0x001fe20000000000 */
[----:B------:R-:W-:Y:S02]  /*0e20*/  FSETP.GT.AND P3, PT, R10, RZ, PT ;  /* 0x000000ff0a00720b */ /* 0x000fe40003f64000 */
[----:B------:R-:W-:Y:S01]  /*0e30*/  FSEL R10, RZ, +INF , !P2 ;  /* 0x7f800000ff0a7808 */ /* 0x000fe20005000000 */
[----:B------:R-:W-:Y:S01]  /*0e40*/  FADD R31, R31, R32 ;  /* 0x000000201f1f7221 */ /* 0x000fe20000000000 */
[----:B------:R-:W-:Y:S02]  /*0e50*/  SEL R8, RZ, 0x83000000, P3 ;  /* 0x83000000ff087807 */ /* 0x000fe40001800000 */
[----:B------:R-:W-:Y:S01]  /*0e60*/  FSETP.NAN.AND P3, PT, |R9|, |R9|, PT ;  /* 0x400000090900720b */ /* 0x000fe20003f68200 */
[----:B------:R-:W-:Y:S01]  /*0e70*/  FFMA R32, R31, R34, 0.0013391353422775864601 ;  /* 0x3aaf85ed1f207423 */ /* 0x000fe20000000022 */
[----:B-1----:R-:W-:-:S03]  /*0e80*/  LEA R33, R33, -R8, 0x17 ;  /* 0x8000000821217211 */ /* 0x002fc600078eb8ff */
[----:B------:R-:W-:-:S04]  /*0e90*/  FFMA R32, R31, R32, 0.0096188392490148544312 ;  /* 0x3c1d98561f207423 */ /* 0x000fc80000000020 */
[----:B------:R-:W-:-:S04]  /*0ea0*/  FFMA R32, R31, R32, 0.055503588169813156128 ;  /* 0x3d6357bb1f207423 */ /* 0x000fc80000000020 */
[----:B------:R-:W-:-:S04]  /*0eb0*/  FFMA R32, R31, R32, 0.24022644758224487305 ;  /* 0x3e75fdec1f207423 */ /* 0x000fc80000000020 */
[----:B------:R-:W-:-:S04]  /*0ec0*/  FFMA R32, R31, R32, 0.69314718246459960938 ;  /* 0x3f3172181f207423 */ /* 0x000fc80000000020 */
[----:B------:R-:W-:Y:S01]  /*0ed0*/  FFMA R32, R31, R32, 1 ;  /* 0x3f8000001f207423 */ /* 0x000fe20000000020 */
[----:B------:R-:W-:-:S05]  /*0ee0*/  IADD3 R31, PT, PT, R8, 0x7f000000, RZ ;  /* 0x7f000000081f7810 */ /* 0x000fca0007ffe0ff */
[----:B------:R-:W-:-:S04]  /*0ef0*/  FMUL R32, R31, R32 ;  /* 0x000000201f207220 */ /* 0x000fc80000400000 */
[----:B------:R-:W-:Y:S01]  /*0f00*/  @!P0 FMUL R10, R33, R32 ;  /* 0x00000020210a8220 */ /* 0x000fe20000400000 */
[----:B------:R-:W-:-:S07]  /*0f10*/  @P3 FADD R10, R9, 10 ;  /* 0x41200000090a3421 */ /* 0x000fce0000000000 */
.L_x_214:
[----:B------:R-:W-:Y:S05]  /*0f20*/  BSYNC.RECONVERGENT B2 ;  /* 0x0000000000027941 */ /* 0x000fea0003800200 */
.L_x_213:
[----:B------:R-:W-:Y:S01]  /*0f30*/  FADD R10, -R10, -RZ ;  /* 0x800000ff0a0a7221 */ /* 0x000fe20000000100 */
[----:B------:R-:W-:Y:S06]  /*0f40*/  BRA `(.L_x_215) ;  /* 0x0000000000807947 */ /* 0x000fec0003800000 */
.L_x_212:
        /* <DEDUP_REMOVED lines=32> */
.L_x_215:
[----:B------:R-:W-:Y:S05]  /*1150*/  BSYNC.RECONVERGENT B1 ;  /* 0x0000000000017941 */ /* 0x000fea0003800200 */
.L_x_211:
        /* <DEDUP_REMOVED lines=15> */
[----:B------:R-:W-:-:S03]  /*1250*/  FFMA R34, R13, R9, R34 ;  /* 0x000000090d227223 */ /* 0x000fc60000000022 */
[----:B------:R1:W2:Y:S01]  /*1260*/  F2I.NTZ R33, R11 ;  /* 0x0000000b00217305 */ /* 0x0002a20000203100 */
[----:B0-----:R-:W-:Y:S01]  /*1270*/  FADD R31, R11, -R32 ;  /* 0x800000200b1f7221 */ /* 0x001fe20000000000 */
[----:B------:R-:W-:Y:S02]  /*1280*/  FSETP.GT.AND P3, PT, R32, RZ, PT ;  /* 0x000000ff2000720b */ /* 0x000fe40003f64000 */
[----:B-1----:R-:W-:Y:S01]  /*1290*/  FSEL R11, RZ, +INF , !P2 ;  /* 0x7f800000ff0b7808 */ /* 0x002fe20005000000 */
[----:B------:R-:W-:Y:S01]  /*12a0*/  FADD R31, R31, R34 ;  /* 0x000000221f1f7221 */ /* 0x000fe20000000000 */
[----:B------:R-:W-:Y:S01]  /*12b0*/  HFMA2 R34, -RZ, RZ, 0.64013671875, -15.109375 ;  /* 0x391fcb8eff227431 */ /* 0x000fe200000001ff */
[----:B------:R-:W-:Y:S02]  /*12c0*/  SEL R8, RZ, 0x83000000, P3 ;  /* 0x83000000ff087807 */ /* 0x000fe40001800000 */
[----:B------:R-:W-:-:S03]  /*12d0*/  FSETP.NAN.AND P3, PT, |R9|, |R9|, PT ;  /* 0x400000090900720b */ /* 0x000fc60003f68200 */
[----:B--2---:R-:W-:Y:S02]  /*12e0*/  IMAD R33, R33, 0x800000, -R8 ;  /* 0x0080000021217824 */ /* 0x004fe400078e0a08 */
[----:B------:R-:W-:-:S04]  /*12f0*/  FFMA R34, R31, R34, 0.0013391353422775864601 ;  /* 0x3aaf85ed1f227423 */ /* 0x000fc80000000022 */
        /* <DEDUP_REMOVED lines=9> */
.L_x_219:
[----:B------:R-:W-:Y:S05]  /*1390*/  BSYNC.RECONVERGENT B2 ;  /* 0x0000000000027941 */ /* 0x000fea0003800200 */
.L_x_218:
[----:B------:R-:W-:Y:S01]  /*13a0*/  FADD R11, -R11, -RZ ;  /* 0x800000ff0b0b7221 */ /* 0x000fe20000000100 */
[----:B------:R-:W-:Y:S06]  /*13b0*/  BRA `(.L_x_220) ;  /* 0x0000000000807947 */ /* 0x000fec0003800000 */
.L_x_217:
[----:B------:R-:W-:Y:S02]  /*13c0*/  IADD3 R8, P2, PT, R6, R22, RZ ;  /* 0x0000001606087210 */ /* 0x000fe40007f5e0ff */
[----:B------:R-:W-:Y:S02]  /*13d0*/  MOV R11, 0x3f800000 ;  /* 0x3f800000000b7802 */ /* 0x000fe40000000f00 */
        /* <DEDUP_REMOVED lines=18> */
[----:B------:R-:W-:Y:S02]  /*1500*/  FSETP.NAN.AND P3, PT, |R9|, |R9|, PT ;  /* 0x400000090900720b */ /* 0x000fe40003f68200 */
[----:B--2---:R-:W-:Y:S01]  /*1510*/  LEA R33, R33, -R8, 0x17 ;  /* 0x8000000821217211 */ /* 0x004fe200078eb8ff */
[----:B------:R-:W-:-:S04]  /*1520*/  FFMA R34, R31, R34, 0.0013391353422775864601 ;  /* 0x3aaf85ed1f227423 */ /* 0x000fc80000000022 */
[----:B------:R-:W-:-:S04]  /*1530*/  FFMA R34, R31, R34, 0.0096188392490148544312 ;  /* 0x3c1d98561f227423 */ /* 0x000fc80000000022 */
[----:B------:R-:W-:-:S04]  /*1540*/  FFMA R34, R31, R34, 0.055503588169813156128 ;  /* 0x3d6357bb1f227423 */ /* 0x000fc80000000022 */
[----:B------:R-:W-:-:S04]  /*1550*/  FFMA R34, R31, R34, 0.24022644758224487305 ;  /* 0x3e75fdec1f227423 */ /* 0x000fc80000000022 */
[----:B------:R-:W-:-:S04]  /*1560*/  FFMA R34, R31, R34, 0.69314718246459960938 ;  /* 0x3f3172181f227423 */ /* 0x000fc80000000022 */
[----:B------:R-:W-:Y:S01]  /*1570*/  FFMA R34, R31, R34, 1 ;  /* 0x3f8000001f227423 */ /* 0x000fe20000000022 */
[----:B------:R-:W-:-:S04]  /*1580*/  VIADD R31, R8, 0x7f000000 ;  /* 0x7f000000081f7836 */ /* 0x000fc80000000000 */
[----:B------:R-:W-:-:S04]  /*1590*/  FMUL R34, R31, R34 ;  /* 0x000000221f227220 */ /* 0x000fc80000400000 */
[----:B------:R-:W-:Y:S01]  /*15a0*/  @!P0 FMUL R11, R33, R34 ;  /* 0x00000022210b8220 */ /* 0x000fe20000400000 */
[----:B------:R-:W-:-:S07]  /*15b0*/  @P3 FADD R11, R9, 10 ;  /* 0x41200000090b3421 */ /* 0x000fce0000000000 */
.L_x_220:
[----:B------:R-:W-:Y:S05]  /*15c0*/  BSYNC.RECONVERGENT B1 ;  /* 0x0000000000017941 */ /* 0x000fea0003800200 */
.L_x_216:
[----:B------:R-:W-:Y:S01]  /*15d0*/  F2I.TRUNC.NTZ R11, R11 ;  /* 0x0000000b000b7305 */ /* 0x000fe2000020f100 */
[----:B------:R-:W-:Y:S02]  /*15e0*/  IADD3 R12, P0, PT, R29, R12, RZ ;  /* 0x0000000c1d0c7210 */ /* 0x000fe40007f1e0ff */
[----:B------:R-:W-:-:S03]  /*15f0*/  LEA R6, P2, R18, R6, 0x2 ;  /* 0x0000000612067211 */ /* 0x000fc600078410ff */
[----:B------:R-:W-:Y:S01]  /*1600*/  IMAD.X R7, RZ, RZ, R7, P0 ;  /* 0x000000ffff077224 */ /* 0x000fe200000e0607 */
[----:B------:R-:W-:Y:S01]  /*1610*/  ISETP.GE.U32.AND P0, PT, R12, UR7, PT ;  /* 0x000000070c007c0c */ /* 0x000fe2000bf06070 */
[----:B------:R0:W-:Y:S01]  /*1620*/  F2I.TRUNC.NTZ R8, R25 ;  /* 0x0000001900087305 */ /* 0x0001e2000020f100 */
[----:B------:R-:W-:Y:S02]  /*1630*/  IADD3.X R5, PT, PT, R5, R2, RZ, P2, !PT ;  /* 0x0000000205057210 */ /* 0x000fe400017fe4ff */
[----:B------:R-:W-:-:S05]  /*1640*/  ISETP.GE.U32.AND.EX P0, PT, R7, UR8, PT, P0 ;  /* 0x0000000807007c0c */ /* 0x000fca000bf06100 */
[----:B------:R1:W-:Y:S01]  /*1650*/  F2I.TRUNC.NTZ R9, R24 ;  /* 0x0000001800097305 */ /* 0x0003e2000020f100 */
[----:B0-----:R-:W-:-:S07]  /*1660*/  MOV R25, R15 ;  /* 0x0000000f00197202 */ /* 0x001fce0000000f00 */
[----:B------:R-:W0:Y:S01]  /*1670*/  F2I.TRUNC.NTZ R10, R10 ;  /* 0x0000000a000a7305 */ /* 0x000e22000020f100 */
[-C--:B-1----:R-:W-:Y:S02]  /*1680*/  MOV R24, R26.reuse ;  /* 0x0000001a00187202 */ /* 0x082fe40000000f00 */
[----:B------:R-:W-:-:S04]  /*1690*/  LEA R26, P3, R29, R26, 0x4 ;  /* 0x0000001a1d1a7211 */ /* 0x000fc800078620ff */
[----:B------:R-:W-:Y:S01]  /*16a0*/  LEA.HI.X R15, R29, R15, RZ, 0x4, P3 ;  /* 0x0000000f1d0f7211 */ /* 0x000fe200018f24ff */
[----:B0-----:R0:W-:Y:S01]  /*16b0*/  STG.E.128 desc[UR10][R24.64], R8 ;  /* 0x0000000818007986 */ /* 0x0011e2000c101d0a */
[----:B------:R-:W-:Y:S07]  /*16c0*/  @!P0 BRA `(.L_x_221) ;  /* 0xffffffec00508947 */ /* 0x000fee000383ffff */
.L_x_200:
[----:B------:R-:W-:Y:S05]  /*16d0*/  BSYNC.RECONVERGENT B0 ;  /* 0x0000000000007941 */ /* 0x000fea0003800200 */
.L_x_199:
        /* <DEDUP_REMOVED lines=8> */
[----:B------:R-:W-:Y:S01]  /*1760*/  MOV R3, 0x3fb8aa3b ;  /* 0x3fb8aa3b00037802 */ /* 0x000fe20000000f00 */
[----:B------:R-:W-:-:S04]  /*1770*/  IMAD.MOV.U32 R2, RZ, RZ, 0x3e638e39 ;  /* 0x3e638e39ff027424 */ /* 0x000fc800078e00ff */
        /* <DEDUP_REMOVED lines=12> */
[----:B------:R-:W-:Y:S02]  /*1840*/  ISETP.GT.U32.AND P1, PT, R3, R6, PT ;  /* 0x000000060300720c */ /* 0x000fe40003f24070 */
[----:B0-----:R-:W-:-:S04]  /*1850*/  IADD3.X R8, PT, PT, RZ, R7, RZ, P0, !PT ;  /* 0x00000007ff087210 */ /* 0x001fc800007fe4ff */
        /* <DEDUP_REMOVED lines=12> */
[----:B-1----:R-:W-:-:S03]  /*1920*/  IADD3.X R4, PT, PT, RZ, R7, RZ, P0, !PT ;  /* 0x00000007ff047210 */ /* 0x002fc600007fe4ff */
[----:B------:R-:W-:Y:S01]  /*1930*/  IMAD.X R13, RZ, RZ, -0x1, P1 ;  /* 0xffffffffff0d7424 */ /* 0x000fe200008e06ff */
[----:B0-----:R-:W-:Y:S02]  /*1940*/  ULEA UR5, UP0, UR7, UR12, 0x4 ;  /* 0x0000000c07057291 */ /* 0x001fe4000f8020ff */
[----:B------:R-:W-:Y:S02]  /*1950*/  UIMAD UR4, UR7, UR15, URZ ;  /* 0x0000000f070472a4 */ /* 0x000fe4000f8e02ff */
[----:B------:R-:W-:Y:S02]  /*1960*/  ULEA.HI.X UR6, UR7, UR13, UR8, 0x4, UP0 ;  /* 0x0000000d07067291 */ /* 0x000fe400080f2408 */
[----:B--2---:R-:W-:-:S12]  /*1970*/  ULEA UR4, UR4, UR14, 0x2 ;  /* 0x0000000e04047291 */ /* 0x004fd8000f8e10ff */
.L_x_225:
[----:B------:R-:W-:Y:S01]  /*1980*/  UISETP.NE.AND UP0, UPT, UR4, URZ, UPT ;  /* 0x000000ff0400728c */ /* 0x000fe2000bf05270 */
[----:B------:R-:W-:-:S08]  /*1990*/  HFMA2 R8, -RZ, RZ, 1.875, 0 ;  /* 0x3f800000ff087431 */ /* 0x000fd000000001ff */
[----:B------:R-:W-:Y:S05]  /*19a0*/  BRA.U !UP0, `(.L_x_224) ;  /* 0x0000000108687547 */ /* 0x000fea000b800000 */
[----:B------:R-:W-:Y:S02]  /*19b0*/  I2FP.F32.S32 R17, UR4 ;  /* 0x0000000400117c45 */ /* 0x000fe40008201400 */
        /* <DEDUP_REMOVED lines=25> */
.L_x_224:
[----:B------:R-:W0:Y:S01]  /*1b50*/  F2I.TRUNC.NTZ R9, R8 ;  /* 0x0000000800097305 */ /* 0x000e22000020f100 */
[----:B------:R-:W-:Y:S01]  /*1b60*/  MOV R6, UR5 ;  /* 0x0000000500067c02 */ /* 0x000fe20008000f00 */
[----:B------:R-:W-:Y:S01]  /*1b70*/  UIADD3 UR5, UP0, UPT, UR5, 0x4, URZ ;  /* 0x0000000405057890 */ /* 0x000fe2000ff1e0ff */
[----:B------:R-:W-:Y:S01]  /*1b80*/  MOV R7, UR6 ;  /* 0x0000000600077c02 */ /* 0x000fe20008000f00 */
[----:B------:R-:W-:Y:S01]  /*1b90*/  UIADD3 UR4, UPT, UPT, UR4, UR9, URZ ;  /* 0x0000000904047290 */ /* 0x000fe2000fffe0ff */
[----:B------:R-:W-:Y:S01]  /*1ba0*/  IADD3 R12, P0, PT, R12, 0x1, RZ ;  /* 0x000000010c0c7810 */ /* 0x000fe20007f1e0ff */
[----:B------:R-:W-:-:S03]  /*1bb0*/  UIADD3.X UR6, UPT, UPT, URZ, UR6, URZ, UP0, !UPT ;  /* 0x00000006ff067290 */ /* 0x000fc600087fe4ff */
[----:B------:R-:W-:Y:S02]  /*1bc0*/  IADD3.X R13, PT, PT, RZ, R13, RZ, P0, !PT ;  /* 0x0000000dff0d7210 */ /* 0x000fe400007fe4ff */
[----:B------:R-:W-:Y:S01]  /*1bd0*/  ISETP.NE.U32.AND P0, PT, R12, RZ, PT ;  /* 0x000000ff0c00720c */ /* 0x000fe20003f05070 */
[----:B0-----:R0:W-:Y:S03]  /*1be0*/  STG.E desc[UR10][R6.64], R9 ;  /* 0x0000000906007986 */ /* 0x0011e6000c10190a */
[----:B------:R-:W-:-:S13]  /*1bf0*/  ISETP.NE.AND.EX P0, PT, R13, RZ, PT, P0 ;  /* 0x000000ff0d00720c */ /* 0x000fda0003f05300 */
[----:B0-----:R-:W-:Y:S05]  /*1c00*/  @P0 BRA `(.L_x_225) ;  /* 0xfffffffc005c0947 */ /* 0x001fea000383ffff */
.L_x_223:
[----:B------:R-:W0:Y:S01]  /*1c10*/  LDC R6, c[0x0][0x39c] ;  /* 0x0000e700ff067b82 */ /* 0x000e220000000800 */
[----:B------:R-:W-:-:S04]  /*1c20*/  IADD3 R5, P1, PT, -R14, R5, RZ ;  /* 0x000000050e057210 */ /* 0x000fc80007f3e1ff */
[----:B------:R-:W-:Y:S01]  /*1c30*/  ISETP.GT.U32.AND P0, PT, R5, -0x4, PT ;  /* 0xfffffffc0500780c */ /* 0x000fe20003f04070 */
[----:B0-----:R-:W-:-:S05]  /*1c40*/  IMAD.X R5, R6, 0x1, ~R15, P1 ;  /* 0x0000000106057824 */ /* 0x001fca00008e0e0f */
[----:B------:R-:W-:-:S13]  /*1c50*/  ISETP.GT.U32.AND.EX P0, PT, R5, -0x1, PT, P0 ;  /* 0xffffffff0500780c */ /* 0x000fda0003f04100 */
[----:B------:R-:W-:Y:S05]  /*1c60*/  @P0 EXIT ;  /* 0x000000000000094d */ /* 0x000fea0003800000 */
[----:B------:R-:W0:Y:S01]  /*1c70*/  LDC.64 R8, c[0x0][0x380] ;  /* 0x0000e000ff087b82 */ /* 0x000e220000000a00 */
[C---:B------:R-:W-:Y:S01]  /*1c80*/  IADD3 R10, PT, PT, R3.reuse, 0x3, RZ ;  /* 0x00000003030a7810 */ /* 0x040fe20007ffe0ff */
[----:B------:R-:W2:Y:S06]  /*1c90*/  LDCU.64 UR4, c[0x0][0x398] ;  /* 0x00007300ff0477ac */ /* 0x000eac0008000a00 */
[----:B------:R-:W3:Y:S08]  /*1ca0*/  LDC.64 R14, c[0x0][0x388] ;  /* 0x0000e200ff0e7b82 */ /* 0x000ef00000000a00 */
[----:B------:R-:W4:Y:S01]  /*1cb0*/  LDC R5, c[0x0][0x38c] ;  /* 0x0000e300ff057b82 */ /* 0x000f220000000800 */
[----:B0-----:R-:W-:-:S02]  /*1cc0*/  LEA R6, P0, R3, R8, 0x2 ;  /* 0x0000000803067211 */ /* 0x001fc400078010ff */
[C---:B------:R-:W-:Y:S02]  /*1cd0*/  IADD3 R8, PT, PT, R3.reuse, 0x2, RZ ;  /* 0x0000000203087810 */ /* 0x040fe40007ffe0ff */
[----:B------:R-:W-:Y:S02]  /*1ce0*/  IADD3 R6, P1, PT, R6, 0x8, RZ ;  /* 0x0000000806067810 */ /* 0x000fe40007f3e0ff */
[C---:B-1----:R-:W-:Y:S01]  /*1cf0*/  LEA.HI.X R9, R3.reuse, R9, R4, 0x2, P0 ;  /* 0x0000000903097211 */ /* 0x042fe200000f1404 */
[CC--:B---3--:R-:W-:Y:S02]  /*1d00*/  IMAD R7, R3.reuse, R15.reuse, R15 ;  /* 0x0000000f03077224 */ /* 0x0c8fe400078e020f */
[-CC-:B------:R-:W-:Y:S02]  /*1d10*/  IMAD R8, R8, R15.reuse, R14.reuse ;  /* 0x0000000f08087224 */ /* 0x180fe400078e020e */
[-CC-:B------:R-:W-:Y:S02]  /*1d20*/  IMAD R10, R10, R15.reuse, R14.reuse ;  /* 0x0000000f0a0a7224 */ /* 0x180fe400078e020e */
[----:B------:R-:W-:Y:S01]  /*1d30*/  IMAD R12, R3, R15, R14 ;  /* 0x0000000f030c7224 */ /* 0x000fe200078e020e */
[----:B------:R-:W-:Y:S01]  /*1d40*/  IADD3 R14, PT, PT, R7, R14, RZ ;  /* 0x0000000e070e7210 */ /* 0x000fe20007ffe0ff */
[----:B--2-4-:R-:W-:-:S07]  /*1d50*/  IMAD.X R7, RZ, RZ, R9, P1 ;  /* 0x000000ffff077224 */ /* 0x014fce00008e0609 */
.L_x_230:
[----:B------:R-:W-:Y:S02]  /*1d60*/  ISETP.NE.AND P0, PT, R12, RZ, PT ;  /* 0x000000ff0c00720c */ /* 0x000fe40003f05270 */
[----:B0-----:R-:W-:-:S11]  /*1d70*/  MOV R9, 0x3f800000 ;  /* 0x3f80000000097802 */ /* 0x001fd60000000f00 */
[----:B-1----:R-:W-:Y:S05]  /*1d80*/  @!P0 BRA `(.L_x_226) ;  /* 0x0000000000688947 */ /* 0x002fea0003800000 */
[----:B------:R-:W-:Y:S01]  /*1d90*/  I2FP.F32.S32 R17, R12 ;  /* 0x0000000c00117245 */ /* 0x000fe20000201400 */
        /* <DEDUP_REMOVED lines=25> */
.L_x_226:
[----:B------:R-:W-:Y:S01]  /*1f30*/  ISETP.NE.AND P0, PT, R14, RZ, PT ;  /* 0x000000ff0e00720c */ /* 0x000fe20003f05270 */
[----:B------:R-:W0:Y:S01]  /*1f40*/  F2I.TRUNC.NTZ R9, R9 ;  /* 0x0000000900097305 */ /* 0x000e22000020f100 */
[----:B------:R-:W-:-:S11]  /*1f50*/  MOV R11, 0x3f800000 ;  /* 0x3f800000000b7802 */ /* 0x000fd60000000f00 */
[----:B------:R-:W-:Y:S05]  /*1f60*/  @!P0 BRA `(.L_x_227) ;  /* 0x0000000000688947 */ /* 0x000fea0003800000 */
[----:B------:R-:W-:Y:S02]  /*1f70*/  I2FP.F32.S32 R17, R14 ;  /* 0x0000000e00117245 */ /* 0x000fe40000201400 */
        /* <DEDUP_REMOVED lines=25> */
.L_x_227:
[----:B------:R-:W-:Y:S01]  /*2110*/  ISETP.NE.AND P0, PT, R8, RZ, PT ;  /* 0x000000ff0800720c */ /* 0x000fe20003f05270 */
[----:B------:R-:W1:Y:S01]  /*2120*/  F2I.TRUNC.NTZ R11, R11 ;  /* 0x0000000b000b7305 */ /* 0x000e62000020f100 */
[----:B------:R-:W-:-:S11]  /*2130*/  HFMA2 R13, -RZ, RZ, 1.875, 0 ;  /* 0x3f800000ff0d7431 */ /* 0x000fd600000001ff */
[----:B------:R-:W-:Y:S05]  /*2140*/  @!P0 BRA `(.L_x_228) ;  /* 0x0000000000688947 */ /* 0x000fea0003800000 */
[----:B------:R-:W-:Y:S02]  /*2150*/  I2FP.F32.S32 R19, R8 ;  /* 0x0000000800137245 */ /* 0x000fe40000201400 */
        /* <DEDUP_REMOVED lines=14> */
[----:B---3--:R-:W-:Y:S01]  /*2240*/  IMAD R17, R17, 0x800000, -R16 ;  /* 0x0080000011117824 */ /* 0x008fe200078e0a10 */
        /* <DEDUP_REMOVED lines=10> */
.L_x_228:
[----:B------:R-:W2:Y:S01]  /*22f0*/  F2I.TRUNC.NTZ R13, R13 ;  /* 0x0000000d000d7305 */ /* 0x000ea2000020f100 */
[----:B------:R-:W-:Y:S02]  /*2300*/  MOV R16, R6 ;  /* 0x0000000600107202 */ /* 0x000fe40000000f00 */
[----:B------:R-:W-:Y:S02]  /*2310*/  MOV R17, R7 ;  /* 0x0000000700117202 */ /* 0x000fe40000000f00 */
[----:B------:R-:W-:Y:S02]  /*2320*/  ISETP.NE.AND P0, PT, R10, RZ, PT ;  /* 0x000000ff0a00720c */ /* 0x000fe40003f05270 */
[----:B------:R-:W-:Y:S01]  /*2330*/  MOV R15, 0x3f800000 ;  /* 0x3f800000000f7802 */ /* 0x000fe20000000f00 */
[----:B0-----:R0:W-:Y:S04]  /*2340*/  STG.E desc[UR10][R16.64+-0x8], R9 ;  /* 0xfffff80910007986 */ /* 0x0011e8000c10190a */
[----:B-1----:R0:W-:Y:S04]  /*2350*/  STG.E desc[UR10][R16.64+-0x4], R11 ;  /* 0xfffffc0b10007986 */ /* 0x0021e8000c10190a */
[----:B--2---:R0:W-:Y:S02]  /*2360*/  STG.E desc[UR10][R16.64], R13 ;  /* 0x0000000d10007986 */ /* 0x0041e4000c10190a */
[----:B------:R-:W-:Y:S05]  /*2370*/  @!P0 BRA `(.L_x_229) ;  /* 0x0000000000688947 */ /* 0x000fea0003800000 */
[----:B------:R-:W-:Y:S01]  /*2380*/  I2FP.F32.S32 R19, R10 ;  /* 0x0000000a00137245 */ /* 0x000fe20000201400 */
[----:B------:R-:W-:-:S03]  /*2390*/  IMAD.MOV.U32 R20, RZ, RZ, 0x391fcb8e ;  /* 0x391fcb8eff147424 */ /* 0x000fc600078e00ff */
        /* <DEDUP_REMOVED lines=13> */
[----:B------:R-:W-:Y:S02]  /*2470*/  IADD3 R13, PT, PT, R6, 0x7f000000, RZ ;  /* 0x7f000000060d7810 */ /* 0x000fe40007ffe0ff */
[----:B0-----:R-:W-:Y:S01]  /*2480*/  LEA R11, R11, -R6, 0x17 ;  /* 0x800000060b0b7211 */ /* 0x001fe200078eb8ff */
[----:B------:R-:W-:Y:S01]  /*2490*/  FFMA R18, R9, R18, 0.0096188392490148544312 ;  /* 0x3c1d985609127423 */ /* 0x000fe20000000012 */
[----:B------:R-:W-:-:S03]  /*24a0*/  FSEL R15, RZ, +INF , !P0 ;  /* 0x7f800000ff0f7808 */ /* 0x000fc60004000000 */
[----:B------:R-:W-:-:S04]  /*24b0*/  FFMA R18, R9, R18, 0.055503588169813156128 ;  /* 0x3d6357bb09127423 */ /* 0x000fc80000000012 */
[----:B------:R-:W-:-:S04]  /*24c0*/  FFMA R18, R9, R18, 0.24022644758224487305 ;  /* 0x3e75fdec09127423 */ /* 0x000fc80000000012 */
[----:B------:R-:W-:-:S04]  /*24d0*/  FFMA R18, R9, R18, 0.69314718246459960938 ;  /* 0x3f31721809127423 */ /* 0x000fc80000000012 */
[----:B------:R-:W-:-:S04]  /*24e0*/  FFMA R18, R9, R18, 1 ;  /* 0x3f80000009127423 */ /* 0x000fc80000000012 */
[----:B------:R-:W-:-:S04]  /*24f0*/  FMUL R18, R13, R18 ;  /* 0x000000120d127220 */ /* 0x000fc80000400000 */
[----:B------:R-:W-:Y:S01]  /*2500*/  @!P1 FMUL R15, R11, R18 ;  /* 0x000000120b0f9220 */ /* 0x000fe20000400000 */
[----:B------:R-:W-:-:S07]  /*2510*/  @P2 FADD R15, R19, 10 ;  /* 0x41200000130f2421 */ /* 0x000fce0000000000 */
.L_x_229:
[----:B------:R-:W1:Y:S01]  /*2520*/  F2I.TRUNC.NTZ R15, R15 ;  /* 0x0000000f000f7305 */ /* 0x000e62000020f100 */
[----:B------:R-:W-:Y:S01]  /*2530*/  IADD3 R3, P0, PT, R3, 0x4, RZ ;  /* 0x0000000403037810 */ /* 0x000fe20007f1e0ff */
[----:B------:R-:W-:Y:S01]  /*2540*/  IMAD R12, R5, 0x4, R12 ;  /* 0x00000004050c7824 */ /* 0x000fe200078e020c */
[----:B------:R-:W-:Y:S02]  /*2550*/  IADD3 R6, P1, PT, R16, 0x10, RZ ;  /* 0x0000001010067810 */ /* 0x000fe40007f3e0ff */
[----:B------:R-:W-:Y:S02]  /*2560*/  IADD3.X R4, PT, PT, RZ, R4, RZ, P0, !PT ;  /* 0x00000004ff047210 */ /* 0x000fe400007fe4ff */
[----:B------:R-:W-:Y:S01]  /*2570*/  ISETP.GE.U32.AND P0, PT, R3, UR4, PT ;  /* 0x0000000403007c0c */ /* 0x000fe2000bf06070 */
[----:B------:R-:W-:Y:S01]  /*2580*/  IMAD.X R7, RZ, RZ, R17, P1 ;  /* 0x000000ffff077224 */ /* 0x000fe200008e0611 */
[----:B------:R-:W-:Y:S02]  /*2590*/  LEA R14, R5, R14, 0x2 ;  /* 0x0000000e050e7211 */ /* 0x000fe400078e10ff */
[----:B------:R-:W-:-:S02]  /*25a0*/  ISETP.GE.U32.AND.EX P0, PT, R4, UR5, PT, P0 ;  /* 0x0000000504007c0c */ /* 0x000fc4000bf06100 */
[C---:B------:R-:W-:Y:S01]  /*25b0*/  LEA R8, R5.reuse, R8, 0x2 ;  /* 0x0000000805087211 */ /* 0x040fe200078e10ff */
[----:B-1----:R1:W-:Y:S01]  /*25c0*/  STG.E desc[UR10][R16.64+0x4], R15 ;  /* 0x0000040f10007986 */ /* 0x0023e2000c10190a */
[----:B------:R-:W-:-:S09]  /*25d0*/  LEA R10, R5, R10, 0x2 ;  /* 0x0000000a050a7211 */ /* 0x000fd200078e10ff */
[----:B------:R-:W-:Y:S05]  /*25e0*/  @!P0 BRA `(.L_x_230) ;  /* 0xfffffff400dc8947 */ /* 0x000fea000383ffff */
[----:B------:R-:W-:Y:S05]  /*25f0*/  EXIT ;  /* 0x000000000000794d */ /* 0x000fea0003800000 */
.L_x_222:
        /* <DEDUP_REMOVED lines=22> */
.L_x_233:
[----:B------:R-:W-:Y:S01]  /*2760*/  UISETP.NE.AND UP0, UPT, UR4, URZ, UPT ;  /* 0x000000ff0400728c */ /* 0x000fe2000bf05270 */
[----:B------:R-:W-:-:S08]  /*2770*/  MOV R8, 0x3f800000 ;  /* 0x3f80000000087802 */ /* 0x000fd00000000f00 */
[----:B------:R-:W-:Y:S05]  /*2780*/  BRA.U !UP0, `(.L_x_232) ;  /* 0x0000000108687547 */ /* 0x000fea000b800000 */
[----:B------:R-:W-:Y:S01]  /*2790*/  I2FP.F32.S32 R15, UR4 ;  /* 0x00000004000f7c45 */ /* 0x000fe20008201400 */
        /* <DEDUP_REMOVED lines=25> */
.L_x_232:
[----:B------:R-:W0:Y:S01]  /*2930*/  F2I.TRUNC.NTZ R9, -R8 ;  /* 0x8000000800097305 */ /* 0x000e22000020f100 */
        /* <DEDUP_REMOVED lines=11> */
.L_x_231:
        /* <DEDUP_REMOVED lines=21> */
.L_x_238:
        /* <DEDUP_REMOVED lines=29> */
.L_x_234:
[----:B------:R-:W-:Y:S01]  /*2d10*/  ISETP.NE.AND P0, PT, R14, RZ, PT ;  /* 0x000000ff0e00720c */ /* 0x000fe20003f05270 */
[----:B------:R-:W0:Y:S01]  /*2d20*/  F2I.TRUNC.NTZ R9, -R9 ;  /* 0x8000000900097305 */ /* 0x000e22000020f100 */
[----:B------:R-:W-:-:S11]  /*2d30*/  IMAD.MOV.U32 R11, RZ, RZ, 0x3f800000 ;  /* 0x3f800000ff0b7424 */ /* 0x000fd600078e00ff */
        /* <DEDUP_REMOVED lines=27> */
.L_x_235:
[----:B------:R-:W-:Y:S01]  /*2ef0*/  ISETP.NE.AND P0, PT, R8, RZ, PT ;  /* 0x000000ff0800720c */ /* 0x000fe20003f05270 */
[----:B------:R-:W1:Y:S01]  /*2f00*/  F2I.TRUNC.NTZ R11, -R11 ;  /* 0x8000000b000b7305 */ /* 0x000e62000020f100 */
[----:B------:R-:W-:-:S11]  /*2f10*/  HFMA2 R13, -RZ, RZ, 1.875, 0 ;  /* 0x3f800000ff0d7431 */ /* 0x000fd600000001ff */
[----:B------:R-:W-:Y:S05]  /*2f20*/  @!P0 BRA `(.L_x_236) ;  /* 0x0000000000688947 */ /* 0x000fea0003800000 */
[----:B------:R-:W-:Y:S01]  /*2f30*/  I2FP.F32.S32 R19, R8 ;  /* 0x0000000800137245 */ /* 0x000fe20000201400 */
[----:B------:R-:W-:-:S03]  /*2f40*/  IMAD.MOV.U32 R20, RZ, RZ, 0x391fcb8e ;  /* 0x391fcb8eff147424 */ /* 0x000fc600078e00ff */
        /* <DEDUP_REMOVED lines=24> */
.L_x_236:
[----:B------:R-:W2:Y:S01]  /*30d0*/  F2I.TRUNC.NTZ R13, -R13 ;  /* 0x8000000d000d7305 */ /* 0x000ea2000020f100 */
[----:B------:R-:W-:Y:S01]  /*30e0*/  MOV R16, R6 ;  /* 0x0000000600107202 */ /* 0x000fe20000000f00 */
[----:B------:R-:W-:Y:S01]  /*30f0*/  IMAD.MOV.U32 R15, RZ, RZ, 0x3f800000 ;  /* 0x3f800000ff0f7424 */ /* 0x000fe200078e00ff */
[----:B------:R-:W-:Y:S02]  /*3100*/  MOV R17, R7 ;  /* 0x0000000700117202 */ /* 0x000fe40000000f00 */
[----:B------:R-:W-:-:S03]  /*3110*/  ISETP.NE.AND P0, PT, R10, RZ, PT ;  /* 0x000000ff0a00720c */ /* 0x000fc60003f05270 */
[----:B0-----:R0:W-:Y:S04]  /*3120*/  STG.E desc[UR10][R16.64+-0x8], R9 ;  /* 0xfffff80910007986 */ /* 0x0011e8000c10190a */
[----:B-1----:R0:W-:Y:S04]  /*3130*/  STG.E desc[UR10][R16.64+-0x4], R11 ;  /* 0xfffffc0b10007986 */ /* 0x0021e8000c10190a */
[----:B--2---:R0:W-:Y:S02]  /*3140*/  STG.E desc[UR10][R16.64], R13 ;  /* 0x0000000d10007986 */ /* 0x0041e4000c10190a */
[----:B------:R-:W-:Y:S05]  /*3150*/  @!P0 BRA `(.L_x_237) ;  /* 0x0000000000688947 */ /* 0x000fea0003800000 */
[----:B------:R-:W-:Y:S02]  /*3160*/  I2FP.F32.S32 R19, R10 ;  /* 0x0000000a00137245 */ /* 0x000fe40000201400 */
        /* <DEDUP_REMOVED lines=25> */
.L_x_237:
[----:B------:R-:W1:Y:S01]  /*3300*/  F2I.TRUNC.NTZ R15, -R15 ;  /* 0x8000000f000f7305 */ /* 0x000e62000020f100 */
[----:B------:R-:W-:Y:S02]  /*3310*/  IADD3 R3, P0, PT, R3, 0x4, RZ ;  /* 0x0000000403037810 */ /* 0x000fe40007f1e0ff */
        /* <DEDUP_REMOVED lines=8> */
[C---:B------:R-:W-:Y:S02]  /*33a0*/  LEA R10, R5.reuse, R10, 0x2 ;  /* 0x0000000a050a7211 */ /* 0x040fe400078e10ff */
[----:B------:R-:W-:-:S07]  /*33b0*/  LEA R12, R5, R12, 0x2 ;  /* 0x0000000c050c7211 */ /* 0x000fce00078e10ff */
[----:B------:R-:W-:Y:S05]  /*33c0*/  @!P0 BRA `(.L_x_238) ;  /* 0xfffffff400dc8947 */ /* 0x000fea000383ffff */
[----:B------:R-:W-:Y:S05]  /*33d0*/  EXIT ;  /* 0x000000000000794d */ /* 0x000fea0003800000 */
.L_x_239:
        /* <DEDUP_REMOVED lines=10> */
.L_x_467:


//--------------------- .text.geomspace_i16       --------------------------
	.section	.text.geomspace_i16,"ax",@progbits
	.align	128
        .global         geomspace_i16
        .type           geomspace_i16,@function
        .size           geomspace_i16,(.L_x_468 - geomspace_i16)
        .other          geomspace_i16,@"STO_CUDA_ENTRY STV_DEFAULT"
geomspace_i16:
.text.geomspace_i16:
[----:B------:R-:W-:Y:S01]  /*0000*/  LDC R1, c[0x0][0x37c] ;  /* 0x0000df00ff017b82 */ /* 0x000fe20000000800 */
[----:B------:R-:W0:Y:S07]  /*0010*/  S2R R0, SR_TID.X ;  /* 0x0000000000007919 */ /* 0x000e2e0000002100 */
[----:B------:R-:W0:Y:S01]  /*0020*/  S2UR UR6, SR_CTAID.X ;  /* 0x00000000000679c3 */ /* 0x000e220000002500 */
[----:B------:R-:W1:Y:S01]  /*0030*/  LDCU.64 UR4, c[0x0][0x390] ;  /* 0x00007200ff0477ac */ /* 0x000e620008000a00 */
[----:B------:R-:W-:Y:S01]  /*0040*/  BSSY.RECONVERGENT B0, `(.L_x_240) ;  /* 0x0000172000007945 */ /* 0x000fe20003800200 */
[----:B------:R-:W2:Y:S05]  /*0050*/  LDCU.U16 UR9, c[0x0][0x388] ;  /* 0x00007100ff0977ac */ /* 0x000eaa0008000400 */
[----:B------:R-:W0:Y:S01]  /*0060*/  LDC R27, c[0x0][0x360] ;  /* 0x0000d800ff1b7b82 */ /* 0x000e220000000800 */
[----:B------:R-:W3:Y:S01]  /*0070*/  LDCU.64 UR12, c[0x0][0x358] ;  /* 0x00006b00ff0c77ac */ /* 0x000ee20008000a00 */
[----:B-1----:R-:W-:-:S02]  /*0080*/  USHF.R.U64 UR7, UR4, 0x2, UR5 ;  /* 0x0000000204077899 */ /* 0x002fc40008001205 */
[----:B------:R-:W-:Y:S01]  /*0090*/  USHF.R.U32.HI UR8, URZ, 0x2, UR5 ;  /* 0x00000002ff087899 */ /* 0x000fe20008011605 */
[----:B------:R-:W1:Y:S01]  /*00a0*/  LDCU UR4, c[0x0][0x370] ;  /* 0x00006e00ff0477ac */ /* 0x000e620008000800 */
[----:B--2---:R-:W-:Y:S01]  /*00b0*/  MOV R28, UR9 ;  /* 0x00000009001c7c02 */ /* 0x004fe20008000f00 */
[----:B0-----:R-:W-:-:S03]  /*00c0*/  IMAD R29, R27, UR6, R0 ;  /* 0x000000061b1d7c24 */ /* 0x001fc6000f8e0200 */
[----:B------:R-:W-:Y:S02]  /*00d0*/  MOV R0, UR8 ;  /* 0x0000000800007c02 */ /* 0x000fe40008000f00 */
[----:B------:R-:W-:-:S04]  /*00e0*/  ISETP.LT.U32.AND P0, PT, R29, UR7, PT ;  /* 0x000000071d007c0c */ /* 0x000fc8000bf01070 */
[----:B------:R-:W-:Y:S01]  /*00f0*/  ISETP.GT.U32.AND.EX P0, PT, R0, RZ, PT, P0 ;  /* 0x000000ff0000720c */ /* 0x000fe20003f04100 */
[----:B-1----:R-:W-:-:S12]  /*0100*/  IMAD R27, R27, UR4, RZ ;  /* 0x000000041b1b7c24 */ /* 0x002fd8000f8e02ff */
[----:B---3--:R-:W-:Y:S05]  /*0110*/  @!P0 BRA `(.L_x_241) ;  /* 0x0000001400908947 */ /* 0x008fea0003800000 */
[----:B------:R-:W0:Y:S01]  /*0120*/  LDCU.U16 UR5, c[0x0][0x38a] ;  /* 0x00007140ff0577ac */ /* 0x000e220008000400 */
[----:B------:R-:W-:Y:S02]  /*0130*/  HFMA2 R0, -RZ, RZ, 1.9296875, -0.048675537109375 ;  /* 0x3fb8aa3bff007431 */ /* 0x000fe400000001ff */
[----:B------:R-:W-:Y:S01]  /*0140*/  IMAD.MOV.U32 R3, RZ, RZ, 0x30e38e39 ;  /* 0x30e38e39ff037424 */ /* 0x000fe200078e00ff */
[----:B------:R-:W-:Y:S01]  /*0150*/  MOV R5, 0x3e638e39 ;  /* 0x3e638e3900057802 */ /* 0x000fe20000000f00 */
[----:B------:R-:W1:Y:S01]  /*0160*/  LDCU.U16 UR4, c[0x0][0x388] ;  /* 0x00007100ff0477ac */ /* 0x000e620008000400 */
[----:B------:R-:W-:Y:S02]  /*0170*/  HFMA2 R7, -RZ, RZ, 0, 0 ;  /* 0x00000000ff077431 */ /* 0x000fe400000001ff */
[----:B------:R-:W-:Y:S01]  /*0180*/  IMAD.MOV.U32 R8, RZ, RZ, R29 ;  /* 0x000000ffff087224 */ /* 0x000fe200078e001d */
[----:B------:R-:W2:Y:S01]  /*0190*/  LDCU.64 UR14, c[0x0][0x380] ;  /* 0x00007000ff0e77ac */ /* 0x000ea20008000a00 */
[----:B------:R-:W-:-:S04]  /*01a0*/  FFMA R0, -R3, R0, 5.5370556140132975997e-08 ;  /* 0x336dd09203007423 */ /* 0x000fc80000000100 */
[----:B------:R-:W-:Y:S01]  /*01b0*/  FFMA R0, R5, 1.9251366722983220825e-08, R0 ;  /* 0x32a55e3405007823 */ /* 0x000fe20000000000 */
[----:B0-----:R-:W-:-:S03]  /*01c0*/  UPRMT UR6, UR5, 0x9910, URZ ;  /* 0x0000991005067896 */ /* 0x001fc600080000ff */
[----:B------:R-:W-:Y:S01]  /*01d0*/  FFMA R0, -R3, 0.017944158986210823059, R0 ;  /* 0x3c92ffa103007823 */ /* 0x000fe20000000100 */
[----:B------:R-:W0:Y:S03]  /*01e0*/  LDCU.U8 UR5, c[0x0][0x38c] ;  /* 0x00007180ff0577ac */ /* 0x000e260008000000 */
[----:B------:R-:W-:Y:S01]  /*01f0*/  FFMA R0, R5, 0.0059813861735165119171, R0 ;  /* 0x3bc3ff8105007823 */ /* 0x000fe20000000000 */
[----:B------:R-:W-:Y:S02]  /*0200*/  USHF.R.S32.HI UR10, URZ, 0x1f, UR6 ;  /* 0x0000001fff0a7899 */ /* 0x000fe40008011406 */
[----:B------:R-:W-:Y:S01]  /*0210*/  IMAD.WIDE.U32 R2, R29, UR6, RZ ;  /* 0x000000061d027c25 */ /* 0x000fe2000f8e00ff */
[----:B------:R-:W-:-:S03]  /*0220*/  MOV R14, UR6 ;  /* 0x00000006000e7c02 */ /* 0x000fc60008000f00 */
[----:B------:R-:W-:Y:S01]  /*0230*/  FADD R13, R0, 3.3205988407135009766 ;  /* 0x405484b1000d7421 */ /* 0x000fe20000000000 */
[----:B-1----:R-:W-:Y:S01]  /*0240*/  UPRMT UR4, UR4, 0x9910, URZ ;  /* 0x0000991004047896 */ /* 0x002fe200080000ff */
[----:B------:R-:W-:Y:S01]  /*0250*/  IMAD.WIDE.U32 R16, R27, UR6, RZ ;  /* 0x000000061b107c25 */ /* 0x000fe2000f8e00ff */
[----:B------:R-:W-:Y:S02]  /*0260*/  SHF.L.U32 R11, R2, 0x2, RZ ;  /* 0x00000002020b7819 */ /* 0x000fe400000006ff */
[C---:B--2---:R-:W-:Y:S01]  /*0270*/  LEA R26, P0, R29.reuse, UR14, 0x3 ;  /* 0x0000000e1d1a7c11 */ /* 0x044fe2000f8018ff */
[C---:B------:R-:W-:Y:S02]  /*0280*/  IMAD R5, R29.reuse, UR10, RZ ;  /* 0x0000000a1d057c24 */ /* 0x040fe4000f8e02ff */
[----:B------:R-:W-:Y:S01]  /*0290*/  IMAD.U32 R15, RZ, RZ, UR10 ;  /* 0x0000000aff0f7e24 */ /* 0x000fe2000f8e00ff */
[----:B------:R-:W-:Y:S01]  /*02a0*/  LEA.HI.X R9, R29, UR15, RZ, 0x3, P0 ;  /* 0x0000000f1d097c11 */ /* 0x000fe200080f1cff */
[----:B------:R-:W-:-:S02]  /*02b0*/  IMAD.IADD R5, R3, 0x1, R5 ;  /* 0x0000000103057824 */ /* 0x000fc400078e0205 */
[----:B------:R-:W-:Y:S01]  /*02c0*/  FADD R3, R13, -3.3205988407135009766 ;  /* 0xc05484b10d037421 */ /* 0x000fe20000000000 */
[----:B0-----:R-:W-:Y:S01]  /*02d0*/  UPRMT UR9, UR5, 0x8880, URZ ;  /* 0x0000888005097896 */ /* 0x001fe200080000ff */
[----:B------:R-:W-:Y:S02]  /*02e0*/  IMAD R23, R27, UR10, RZ ;  /* 0x0000000a1b177c24 */ /* 0x000fe4000f8e02ff */
[----:B------:R-:W-:Y:S01]  /*02f0*/  FADD R10, R0, -R3 ;  /* 0x80000003000a7221 */ /* 0x000fe20000000000 */
[----:B------:R-:W-:Y:S01]  /*0300*/  SHF.L.U32 R3, R29, 0x2, RZ ;  /* 0x000000021d037819 */ /* 0x000fe200000006ff */
[----:B------:R-:W-:Y:S01]  /*0310*/  UMOV UR5, UR4 ;  /* 0x0000000400057c82 */ /* 0x000fe20008000000 */
[----:B------:R-:W-:Y:S01]  /*0320*/  SHF.L.U64.HI R12, R2, 0x2, R5 ;  /* 0x00000002020c7819 */ /* 0x000fe20000010205 */
[----:B------:R-:W-:Y:S01]  /*0330*/  UMOV UR4, UR9 ;  /* 0x0000000900047c82 */ /* 0x000fe20008000000 */
[----:B------:R-:W-:Y:S01]  /*0340*/  SHF.R.U32.HI R0, RZ, 0x1e, R29 ;  /* 0x0000001eff007819 */ /* 0x000fe2000001161d */
[C---:B------:R-:W-:Y:S01]  /*0350*/  IMAD R5, R3.reuse, UR10, RZ ;  /* 0x0000000a03057c24 */ /* 0x040fe2000f8e02ff */
[C---:B------:R-:W-:Y:S01]  /*0360*/  LOP3.LUT R2, R3.reuse, 0x2, RZ, 0xfc, !PT ;  /* 0x0000000203027812 */ /* 0x040fe200078efcff */
[C---:B------:R-:W-:Y:S01]  /*0370*/  IMAD.WIDE.U32 R14, R3.reuse, UR6, R14 ;  /* 0x00000006030e7c25 */ /* 0x040fe2000f8e000e */
[----:B------:R-:W-:Y:S01]  /*0380*/  LOP3.LUT R3, R3, 0x3, RZ, 0xfc, !PT ;  /* 0x0000000303037812 */ /* 0x000fe200078efcff */
[----:B------:R-:W-:Y:S01]  /*0390*/  USHF.R.S32.HI UR9, URZ, 0x1f, UR5 ;  /* 0x0000001fff097899 */ /* 0x000fe20008011405 */
[----:B------:R-:W-:Y:S01]  /*03a0*/  IADD3 R23, PT, PT, R17, R23, RZ ;  /* 0x0000001711177210 */ /* 0x000fe20007ffe0ff */
[C---:B------:R-:W-:Y:S01]  /*03b0*/  IMAD R25, R0.reuse, UR6, R5 ;  /* 0x0000000600197c24 */ /* 0x040fe2000f8e0205 */
[----:B------:R-:W-:Y:S01]  /*03c0*/  ISETP.NE.AND P1, PT, RZ, UR4, PT ;  /* 0x00000004ff007c0c */ /* 0x000fe2000bf25270 */
[----:B------:R-:W-:Y:S01]  /*03d0*/  IMAD R0, R0, UR6, RZ ;  /* 0x0000000600007c24 */ /* 0x000fe2000f8e02ff */
[----:B------:R-:W-:Y:S01]  /*03e0*/  MOV R6, UR5 ;  /* 0x0000000500067c02 */ /* 0x000fe20008000f00 */
[----:B------:R-:W-:-:S04]  /*03f0*/  IMAD.WIDE.U32 R18, R2, UR6, RZ ;  /* 0x0000000602127c25 */ /* 0x000fc8000f8e00ff */
[--C-:B------:R-:W-:Y:S01]  /*0400*/  IMAD R31, R2, UR10, R0.reuse ;  /* 0x0000000a021f7c24 */ /* 0x100fe2000f8e0200 */
[----:B------:R-:W-:Y:S01]  /*0410*/  SHF.L.U64.HI R2, R16, 0x2, R23 ;  /* 0x0000000210027819 */ /* 0x000fe20000010217 */
[C---:B------:R-:W-:Y:S02]  /*0420*/  IMAD R33, R3.reuse, UR10, R0 ;  /* 0x0000000a03217c24 */ /* 0x040fe4000f8e0200 */
[----:B------:R-:W-:Y:S01]  /*0430*/  IMAD.WIDE.U32 R20, R3, UR6, RZ ;  /* 0x0000000603147c25 */ /* 0x000fe2000f8e00ff */
[----:B------:R-:W-:-:S03]  /*0440*/  IADD3 R4, PT, PT, R19, R31, RZ ;  /* 0x0000001f13047210 */ /* 0x000fc60007ffe0ff */
[----:B------:R-:W-:Y:S01]  /*0450*/  IMAD.U32 R5, RZ, RZ, UR9 ;  /* 0x00000009ff057e24 */ /* 0x000fe2000f8e00ff */
[----:B------:R-:W-:Y:S01]  /*0460*/  IADD3 R3, PT, PT, R21, R33, RZ ;  /* 0x0000002115037210 */ /* 0x000fe20007ffe0ff */
[----:B------:R-:W-:-:S07]  /*0470*/  IMAD.IADD R0, R15, 0x1, R25 ;  /* 0x000000010f007824 */ /* 0x000fce00078e0219 */
.L_x_262:
[----:B------:R-:W-:Y:S04]  /*0480*/  BSSY.RECONVERGENT B1, `(.L_x_242) ;  /* 0x0000046000017945 */ /* 0x000fe80003800200 */
[----:B0-----:R-:W-:Y:S05]  /*0490*/  @!P1 BRA `(.L_x_243) ;  /* 0x0000000000909947 */ /* 0x001fea0003800000 */
[----:B------:R-:W-:Y:S01]  /*04a0*/  IADD3 R22, P2, PT, R6, R11, RZ ;  /* 0x0000000b06167210 */ /* 0x000fe20007f5e0ff */
[----:B------:R-:W-:Y:S01]  /*04b0*/  BSSY.RECONVERGENT B2, `(.L_x_244) ;  /* 0x0000020000027945 */ /* 0x000fe20003800200 */
[----:B------:R-:W-:Y:S02]  /*04c0*/  HFMA2 R24, -RZ, RZ, 1.875, 0 ;  /* 0x3f800000ff187431 */ /* 0x000fe400000001ff */
        /* <DEDUP_REMOVED lines=30> */
.L_x_245:
[----:B------:R-:W-:Y:S05]  /*06b0*/  BSYNC.RECONVERGENT B2 ;  /* 0x0000000000027941 */ /* 0x000fea0003800200 */
.L_x_244:
[----:B------:R-:W-:Y:S01]  /*06c0*/  FADD R24, -R24, -RZ ;  /* 0x800000ff18187221 */ /* 0x000fe20000000100 */
[----:B------:R-:W-:Y:S06]  /*06d0*/  BRA `(.L_x_246) ;  /* 0x0000000000807947 */ /* 0x000fec0003800000 */
.L_x_243:
        /* <DEDUP_REMOVED lines=32> */
.L_x_246:
[----:B------:R-:W-:Y:S05]  /*08e0*/  BSYNC.RECONVERGENT B1 ;  /* 0x0000000000017941 */ /* 0x000fea0003800200 */
.L_x_242:
[----:B------:R-:W0:Y:S01]  /*08f0*/  F2I.TRUNC.NTZ R24, R24 ;  /* 0x0000001800187305 */ /* 0x000e22000020f100 */
        /* <DEDUP_REMOVED lines=10> */
[----:B------:R-:W-:Y:S01]  /*09a0*/  MOV R34, 0x391fcb8e ;  /* 0x391fcb8e00227802 */ /* 0x000fe20000000f00 */
[----:B-1----:R-:W-:-:S06]  /*09b0*/  FMUL R30, R13, R22 ;  /* 0x000000160d1e7220 */ /* 0x002fcc0000400000 */
        /* <DEDUP_REMOVED lines=18> */
[----:B------:R-:W-:Y:S01]  /*0ae0*/  IADD3 R31, PT, PT, R23, 0x7f000000, RZ ;  /* 0x7f000000171f7810 */ /* 0x000fe20007ffe0ff */
[----:B-1----:R-:W-:-:S04]  /*0af0*/  IMAD R32, R32, 0x800000, -R23 ;  /* 0x0080000020207824 */ /* 0x002fc800078e0a17 */
[----:B------:R-:W-:-:S04]  /*0b00*/  FMUL R31, R31, R34 ;  /* 0x000000221f1f7220 */ /* 0x000fc80000400000 */
[----:B------:R-:W-:Y:S01]  /*0b10*/  @!P0 FMUL R25, R32, R31 ;  /* 0x0000001f20198220 */ /* 0x000fe20000400000 */
[----:B------:R-:W-:-:S07]  /*0b20*/  @P3 FADD R25, R22, 10 ;  /* 0x4120000016193421 */ /* 0x000fce0000000000 */
.L_x_250:
[----:B------:R-:W-:Y:S05]  /*0b30*/  BSYNC.RECONVERGENT B2 ;  /* 0x0000000000027941 */ /* 0x000fea0003800200 */
.L_x_249:
[----:B------:R-:W-:Y:S01]  /*0b40*/  FADD R25, -R25, -RZ ;  /* 0x800000ff19197221 */ /* 0x000fe20000000100 */
[----:B------:R-:W-:Y:S06]  /*0b50*/  BRA `(.L_x_251) ;  /* 0x0000000000807947 */ /* 0x000fec0003800000 */
.L_x_248:
[----:B------:R-:W-:Y:S01]  /*0b60*/  IADD3 R22, P2, PT, R6, R14, RZ ;  /* 0x0000000e06167210 */ /* 0x000fe20007f5e0ff */
[----:B------:R-:W-:-:S03]  /*0b70*/  HFMA2 R25, -RZ, RZ, 1.875, 0 ;  /* 0x3f800000ff197431 */ /* 0x000fc600000001ff */
        /* <DEDUP_REMOVED lines=30> */
.L_x_251:
[----:B------:R-:W-:Y:S05]  /*0d60*/  BSYNC.RECONVERGENT B1 ;  /* 0x0000000000017941 */ /* 0x000fea0003800200 */
.L_x_247:
[----:B------:R-:W1:Y:S01]  /*0d70*/  F2I.TRUNC.NTZ R25, R25 ;  /* 0x0000001900197305 */ /* 0x000e62000020f100 */
        /* <DEDUP_REMOVED lines=30> */
[----:B------:R-:W-:Y:S01]  /*0f60*/  VIADD R31, R23, 0x7f000000 ;  /* 0x7f000000171f7836 */ /* 0x000fe20000000000 */
[----:B---3--:R-:W-:-:S03]  /*0f70*/  LEA R32, R32, -R23, 0x17 ;  /* 0x8000001720207211 */ /* 0x008fc600078eb8ff */
[----:B------:R-:W-:-:S04]  /*0f80*/  FMUL R31, R31, R34 ;  /* 0x000000221f1f7220 */ /* 0x000fc80000400000 */
[----:B------:R-:W-:Y:S01]  /*0f90*/  @!P0 FMUL R30, R32, R31 ;  /* 0x0000001f201e8220 */ /* 0x000fe20000400000 */
[----:B------:R-:W-:-:S07]  /*0fa0*/  @P3 FADD R30, R22, 10 ;  /* 0x41200000161e3421 */ /* 0x000fce0000000000 */
.L_x_255:
[----:B------:R-:W-:Y:S05]  /*0fb0*/  BSYNC.RECONVERGENT B2 ;  /* 0x0000000000027941 */ /* 0x000fea0003800200 */
.L_x_254:
[----:B------:R-:W-:Y:S01]  /*0fc0*/  FADD R30, -R30, -RZ ;  /* 0x800000ff1e1e7221 */ /* 0x000fe20000000100 */
[----:B------:R-:W-:Y:S06]  /*0fd0*/  BRA `(.L_x_256) ;  /* 0x0000000000807947 */ /* 0x000fec0003800000 */
.L_x_253:
[----:B------:R-:W-:Y:S01]  /*0fe0*/  IADD3 R22, P2, PT, R6, R18, RZ ;  /* 0x0000001206167210 */ /* 0x000fe20007f5e0ff */
[----:B------:R-:W-:-:S03]  /*0ff0*/  IMAD.MOV.U32 R30, RZ, RZ, 0x3f800000 ;  /* 0x3f800000ff1e7424 */ /* 0x000fc600078e00ff */
        /* <DEDUP_REMOVED lines=30> */
.L_x_256:
[----:B------:R-:W-:Y:S05]  /*11e0*/  BSYNC.RECONVERGENT B1 ;  /* 0x0000000000017941 */ /* 0x000fea0003800200 */
.L_x_252:
[----:B------:R-:W2:Y:S01]  /*11f0*/  F2I.TRUNC.NTZ R30, R30 ;  /* 0x0000001e001e7305 */ /* 0x000ea2000020f100 */
        /* <DEDUP_REMOVED lines=21> */
[----:B------:R-:W-:-:S04]  /*1350*/  IMAD.MOV.U32 R34, RZ, RZ, 0x391fcb8e ;  /* 0x391fcb8eff227424 */ /* 0x000fc800078e00ff */
        /* <DEDUP_REMOVED lines=8> */
[----:B----4-:R-:W-:Y:S02]  /*13e0*/  LEA R23, R23, -R34, 0x17 ;  /* 0x8000002217177211 */ /* 0x010fe400078eb8ff */
[----:B------:R-:W-:-:S05]  /*13f0*/  IADD3 R34, PT, PT, R34, 0x7f000000, RZ ;  /* 0x7f00000022227810 */ /* 0x000fca0007ffe0ff */
[----:B------:R-:W-:-:S04]  /*1400*/  FMUL R34, R34, R33 ;  /* 0x0000002122227220 */ /* 0x000fc80000400000 */
[----:B------:R-:W-:Y:S01]  /*1410*/  @!P0 FMUL R31, R23, R34 ;  /* 0x00000022171f8220 */ /* 0x000fe20000400000 */
[----:B------:R-:W-:-:S07]  /*1420*/  @P3 FADD R31, R22, 10 ;  /* 0x41200000161f3421 */ /* 0x000fce0000000000 */
.L_x_260:
[----:B------:R-:W-:Y:S05]  /*1430*/  BSYNC.RECONVERGENT B2 ;  /* 0x0000000000027941 */ /* 0x000fea0003800200 */
.L_x_259:
[----:B------:R-:W-:Y:S01]  /*1440*/  FADD R31, -R31, -RZ ;  /* 0x800000ff1f1f7221 */ /* 0x000fe20000000100 */
[----:B------:R-:W-:Y:S06]  /*1450*/  BRA `(.L_x_261) ;  /* 0x0000000000807947 */ /* 0x000fec0003800000 */
.L_x_258:
        /* <DEDUP_REMOVED lines=32> */
.L_x_261:
[----:B------:R-:W-:Y:S05]  /*1660*/  BSYNC.RECONVERGENT B1 ;  /* 0x0000000000017941 */ /* 0x000fea0003800200 */
.L_x_257:
[----:B------:R-:W2:Y:S01]  /*1670*/  F2I.TRUNC.NTZ R31, R31 ;  /* 0x0000001f001f7305 */ /* 0x000ea2000020f100 */
[----:B01----:R-:W-:Y:S01]  /*1680*/  PRMT R24, R24, 0x5410, R25 ;  /* 0x0000541018187816 */ /* 0x003fe20000000019 */
[----:B------:R-:W-:Y:S01]  /*1690*/  IMAD.MOV.U32 R23, RZ, RZ, R9 ;  /* 0x000000ffff177224 */ /* 0x000fe200078e0009 */
[----:B------:R-:W-:Y:S02]  /*16a0*/  MOV R22, R26 ;  /* 0x0000001a00167202 */ /* 0x000fe40000000f00 */
[----:B------:R-:W-:Y:S02]  /*16b0*/  IADD3 R8, P0, PT, R27, R8, RZ ;  /* 0x000000081b087210 */ /* 0x000fe40007f1e0ff */
[----:B------:R-:W-:Y:S02]  /*16c0*/  LEA R6, P2, R16, R6, 0x2 ;  /* 0x0000000610067211 */ /* 0x000fe400078410ff */
[----:B------:R-:W-:Y:S02]  /*16d0*/  IADD3.X R7, PT, PT, RZ, R7, RZ, P0, !PT ;  /* 0x00000007ff077210 */ /* 0x000fe400007fe4ff */
[----:B------:R-:W-:-:S02]  /*16e0*/  ISETP.GE.U32.AND P0, PT, R8, UR7, PT ;  /* 0x0000000708007c0c */ /* 0x000fc4000bf06070 */
[----:B------:R-:W-:Y:S02]  /*16f0*/  LEA R26, P3, R27, R26, 0x3 ;  /* 0x0000001a1b1a7211 */ /* 0x000fe400078618ff */
[----:B--2---:R-:W-:Y:S02]  /*1700*/  PRMT R25, R30, 0x5410, R31 ;  /* 0x000054101e197816 */ /* 0x004fe4000000001f */
[----:B------:R-:W-:Y:S02]  /*1710*/  ISETP.GE.U32.AND.EX P0, PT, R7, UR8, PT, P0 ;  /* 0x0000000807007c0c */ /* 0x000fe4000bf06100 */
[----:B------:R-:W-:Y:S01]  /*1720*/  IADD3.X R5, PT, PT, R5, R2, RZ, P2, !PT ;  /* 0x0000000205057210 */ /* 0x000fe200017fe4ff */
[----:B------:R0:W-:Y:S01]  /*1730*/  STG.E.64 desc[UR12][R22.64], R24 ;  /* 0x0000001816007986 */ /* 0x0001e2000c101b0c */
[----:B------:R-:W-:-:S09]  /*1740*/  LEA.HI.X R9, R27, R9, RZ, 0x3, P3 ;  /* 0x000000091b097211 */ /* 0x000fd200018f1cff */
[----:B------:R-:W-:Y:S05]  /*1750*/  @!P0 BRA `(.L_x_262) ;  /* 0xffffffec00488947 */ /* 0x000fea000383ffff */
.L_x_241:
[----:B------:R-:W-:Y:S05]  /*1760*/  BSYNC.RECONVERGENT B0 ;  /* 0x0000000000007941 */ /* 0x000fea0003800200 */
.L_x_240:
[----:B------:R-:W1:Y:S02]  /*1770*/  LDC.64 R4, c[0x0][0x390] ;  /* 0x0000e400ff047b82 */ /* 0x000e640000000a00 */
[----:B-1----:R-:W-:-:S04]  /*1780*/  LOP3.LUT R7, R4, 0xfffffffc, RZ, 0xc0, !PT ;  /* 0xfffffffc04077812 */ /* 0x002fc800078ec0ff */
[----:B------:R-:W-:-:S04]  /*1790*/  ISETP.NE.U32.AND P0, PT, R7, R4, PT ;  /* 0x000000040700720c */ /* 0x000fc80003f05070 */
[----:B------:R-:W-:-:S04]  /*17a0*/  ISETP.NE.AND.EX P0, PT, R5, R5, PT, P0 ;  /* 0x000000050500720c */ /* 0x000fc80003f05300 */
[----:B------:R-:W-:-:S13]  /*17b0*/  ISETP.NE.OR P0, PT, R29, RZ, !P0 ;  /* 0x000000ff1d00720c */ /* 0x000fda0004705670 */
[----:B------:R-:W-:Y:S05]  /*17c0*/  @P0 EXIT ;  /* 0x000000000000094d */ /* 0x000fea0003800000 */
[----:B------:R-:W-:Y:S01]  /*17d0*/  HFMA2 R3, -RZ, RZ, 1.9296875, -0.048675537109375 ;  /* 0x3fb8aa3bff037431 */ /* 0x000fe200000001ff */
        /* <DEDUP_REMOVED lines=15> */
[----:B------:R-:W-:Y:S01]  /*18d0*/  ISETP.GT.U32.AND P1, PT, R3, R4, PT ;  /* 0x000000040300720c */ /* 0x000fe20003f24070 */
[----:B------:R-:W-:-:S05]  /*18e0*/  IMAD.X R12, RZ, RZ, R5, P0 ;  /* 0x000000ffff0c7224 */ /* 0x000fca00000e0605 */
        /* <DEDUP_REMOVED lines=11> */
[----:B------:R-:W-:Y:S01]  /*19a0*/  IADD3 R3, P0, PT, R10, R7, RZ ;  /* 0x000000070a037210 */ /* 0x000fe20007f1e0ff */
[----:B------:R-:W-:Y:S01]  /*19b0*/  UPRMT UR4, UR7, 0x9910, URZ ;  /* 0x0000991007047896 */ /* 0x000fe200080000ff */
[----:B------:R-:W-:-:S03]  /*19c0*/  IADD3 R10, P1, PT, RZ, -R10, RZ ;  /* 0x8000000aff0a7210 */ /* 0x000fc60007f3e0ff */
[----:B-1----:R-:W-:Y:S01]  /*19d0*/  IMAD.X R4, RZ, RZ, R5, P0 ;  /* 0x000000ffff047224 */ /* 0x002fe200000e0605 */
[----:B------:R-:W-:Y:S01]  /*19e0*/  IADD3.X R5, PT, PT, RZ, -0x1, RZ, P1, !PT ;  /* 0xffffffffff057810 */ /* 0x000fe20000ffe4ff */
[----:B------:R-:W-:-:S05]  /*19f0*/  IMAD R11, R11, UR4, RZ ;  /* 0x000000040b0b7c24 */ /* 0x000fca000f8e02ff */
[----:B------:R-:W-:Y:S01]  /*1a00*/  LEA R11, R11, R28, 0x2 ;  /* 0x0000001c0b0b7211 */ /* 0x000fe200078e10ff */
[----:B---3--:R-:W-:-:S04]  /*1a10*/  ULEA UR5, UP0, UR7, UR10, 0x3 ;  /* 0x0000000a07057291 */ /* 0x008fc8000f8018ff */
[----:B------:R-:W-:-:S12]  /*1a20*/  ULEA.HI.X UR4, UR7, UR11, UR8, 0x3, UP0 ;  /* 0x0000000b07047291 */ /* 0x000fd800080f1c08 */
.L_x_266:
[----:B------:R-:W-:Y:S01]  /*1a30*/  PRMT R12, R11, 0x9910, RZ ;  /* 0x000099100b0c7816 */ /* 0x000fe200000000ff */
[----:B------:R-:W-:-:S03]  /*1a40*/  HFMA2 R14, -RZ, RZ, 1.875, 0 ;  /* 0x3f800000ff0e7431 */ /* 0x000fc600000001ff */
[----:B------:R-:W-:-:S13]  /*1a50*/  ISETP.NE.AND P0, PT, R12, RZ, PT ;  /* 0x000000ff0c00720c */ /* 0x000fda0003f05270 */
[----:B------:R-:W-:Y:S05]  /*1a60*/  @!P0 BRA `(.L_x_265) ;  /* 0x0000000000688947 */ /* 0x000fea0003800000 */
[----:B------:R-:W1:Y:S01]  /*1a70*/  I2F.S16 R19, R11 ;  /* 0x0000000b00137306 */ /* 0x000e620000101400 */
        /* <DEDUP_REMOVED lines=25> */
.L_x_265:
[----:B------:R-:W1:Y:S01]  /*1c10*/  F2I.TRUNC.NTZ R15, R14 ;  /* 0x0000000e000f7305 */ /* 0x000e62000020f100 */
[----:B------:R-:W-:Y:S01]  /*1c20*/  IMAD.U32 R12, RZ, RZ, UR5 ;  /* 0x00000005ff0c7e24 */ /* 0x000fe2000f8e00ff */
[----:B------:R-:W-:Y:S01]  /*1c30*/  MOV R13, UR4 ;  /* 0x00000004000d7c02 */ /* 0x000fe20008000f00 */
[----:B------:R-:W-:Y:S01]  /*1c40*/  UIADD3 UR5, UP0, UPT, UR5, 0x2, URZ ;  /* 0x0000000205057890 */ /* 0x000fe2000ff1e0ff */
[----:B------:R-:W-:Y:S01]  /*1c50*/  IADD3 R10, P0, PT, R10, 0x1, RZ ;  /* 0x000000010a0a7810 */ /* 0x000fe20007f1e0ff */
[----:B------:R-:W-:Y:S02]  /*1c60*/  IMAD.IADD R11, R11, 0x1, R6 ;  /* 0x000000010b0b7824 */ /* 0x000fe400078e0206 */
[----:B------:R-:W-:Y:S01]  /*1c70*/  UIADD3.X UR4, UPT, UPT, URZ, UR4, URZ, UP0, !UPT ;  /* 0x00000004ff047290 */ /* 0x000fe200087fe4ff */
[----:B------:R-:W-:Y:S02]  /*1c80*/  IADD3.X R5, PT, PT, RZ, R5, RZ, P0, !PT ;  /* 0x00000005ff057210 */ /* 0x000fe400007fe4ff */
[----:B------:R-:W-:-:S04]  /*1c90*/  ISETP.NE.U32.AND P0, PT, R10, RZ, PT ;  /* 0x000000ff0a00720c */ /* 0x000fc80003f05070 */
[----:B------:R-:W-:Y:S01]  /*1ca0*/  ISETP.NE.AND.EX P0, PT, R5, RZ, PT, P0 ;  /* 0x000000ff0500720c */ /* 0x000fe20003f05300 */
[----:B-1----:R3:W-:-:S12]  /*1cb0*/  STG.E.U16 desc[UR12][R12.64], R15 ;  /* 0x0000000f0c007986 */ /* 0x0027d8000c10150c */
[----:B---3--:R-:W-:Y:S05]  /*1cc0*/  @P0 BRA `(.L_x_266) ;  /* 0xfffffffc00580947 */ /* 0x008fea000383ffff */
.L_x_264:
[----:B--2---:R-:W2:Y:S01]  /*1cd0*/  LDC R6, c[0x0][0x394] ;  /* 0x0000e500ff067b82 */ /* 0x004ea20000000800 */
[----:B------:R-:W-:-:S04]  /*1ce0*/  IADD3 R8, P1, PT, -R8, R7, RZ ;  /* 0x0000000708087210 */ /* 0x000fc80007f3e1ff */
[----:B------:R-:W-:Y:S02]  /*1cf0*/  ISETP.GT.U32.AND P0, PT, R8, -0x4, PT ;  /* 0xfffffffc0800780c */ /* 0x000fe40003f04070 */
[----:B--2---:R-:W-:-:S04]  /*1d00*/  IADD3.X R9, PT, PT, ~R9, R6, RZ, P1, !PT ;  /* 0x0000000609097210 */ /* 0x004fc80000ffe5ff */
[----:B------:R-:W-:-:S13]  /*1d10*/  ISETP.GT.U32.AND.EX P0, PT, R9, -0x1, PT, P0 ;  /* 0xffffffff0900780c */ /* 0x000fda0003f04100 */
[----:B------:R-:W-:Y:S05]  /*1d20*/  @P0 EXIT ;  /* 0x000000000000094d */ /* 0x000fea0003800000 */
[----:B------:R-:W2:Y:S01]  /*1d30*/  LDC.U16 R5, c[0x0][0x38a] ;  /* 0x0000e280ff057b82 */ /* 0x000ea20000000400 */
[C---:B------:R-:W-:Y:S01]  /*1d40*/  VIADD R7, R3.reuse, 0x2 ;  /* 0x0000000203077836 */ /* 0x040fe20000000000 */
[C---:B------:R-:W-:Y:S01]  /*1d50*/  PRMT R9, R3.reuse, 0x9910, RZ ;  /* 0x0000991003097816 */ /* 0x040fe200000000ff */
[----:B------:R-:W3:Y:S01]  /*1d60*/  LDCU.64 UR4, c[0x0][0x390] ;  /* 0x00007200ff0477ac */ /* 0x000ee20008000a00 */
[----:B------:R-:W-:Y:S02]  /*1d70*/  IADD3 R6, PT, PT, R3, 0x3, RZ ;  /* 0x0000000303067810 */ /* 0x000fe40007ffe0ff */
[----:B------:R-:W-:Y:S02]  /*1d80*/  PRMT R7, R7, 0x9910, RZ ;  /* 0x0000991007077816 */ /* 0x000fe400000000ff */
[----:B------:R-:W4:Y:S01]  /*1d90*/  LDC.64 R12, c[0x0][0x380] ;  /* 0x0000e000ff0c7b82 */ /* 0x000f220000000a00 */
[----:B------:R-:W-:Y:S02]  /*1da0*/  PRMT R11, R6, 0x9910, RZ ;  /* 0x00009910060b7816 */ /* 0x000fe400000000ff */
[----:B--2---:R-:W-:-:S05]  /*1db0*/  PRMT R10, R5, 0x9910, RZ ;  /* 0x00009910050a7816 */ /* 0x004fca00000000ff */
[-C--:B------:R-:W-:Y:S02]  /*1dc0*/  IMAD R6, R9, R10.reuse, RZ ;  /* 0x0000000a09067224 */ /* 0x080fe400078e02ff */
[----:B------:R-:W-:Y:S01]  /*1dd0*/  IMAD R9, R7, R10, RZ ;  /* 0x0000000a07097224 */ /* 0x000fe200078e02ff */
[----:B----4-:R-:W-:Y:S01]  /*1de0*/  LEA R8, P0, R3, R12, 0x1 ;  /* 0x0000000c03087211 */ /* 0x010fe200078008ff */
[----:B------:R-:W-:Y:S01]  /*1df0*/  IMAD R11, R11, R10, RZ ;  /* 0x0000000a0b0b7224 */ /* 0x000fe200078e02ff */
[----:B------:R-:W-:Y:S02]  /*1e00*/  IADD3 R7, PT, PT, R6, R5, RZ ;  /* 0x0000000506077210 */ /* 0x000fe40007ffe0ff */
[----:B-1----:R-:W-:Y:S02]  /*1e10*/  LEA.HI.X R13, R3, R13, R4, 0x1, P0 ;  /* 0x0000000d030d7211 */ /* 0x002fe400000f0c04 */
[----:B------:R-:W-:-:S04]  /*1e20*/  IADD3 R8, P0, PT, R8, 0x4, RZ ;  /* 0x0000000408087810 */ /* 0x000fc80007f1e0ff */
[----:B---3--:R-:W-:-:S09]  /*1e30*/  IADD3.X R13, PT, PT, RZ, R13, RZ, P0, !PT ;  /* 0x0000000dff0d7210 */ /* 0x008fd200007fe4ff */
.L_x_271:
[----:B------:R-:W-:Y:S01]  /*1e40*/  IMAD.IADD R12, R6, 0x1, R28 ;  /* 0x00000001060c7824 */ /* 0x000fe200078e021c */
[----:B-1----:R-:W-:Y:S01]  /*1e50*/  IADD3 R14, PT, PT, R7, R28, RZ ;  /* 0x0000001c070e7210 */ /* 0x002fe20007ffe0ff */
[----:B------:R-:W-:-:S03]  /*1e60*/  HFMA2 R15, -RZ, RZ, 1.875, 0 ;  /* 0x3f800000ff0f7431 */ /* 0x000fc600000001ff */
[----:B------:R-:W-:Y:S02]  /*1e70*/  PRMT R10, R12, 0x9910, RZ ;  /* 0x000099100c0a7816 */ /* 0x000fe400000000ff */
[----:B------:R-:W-:Y:S02]  /*1e80*/  PRMT R20, R14, 0x9910, RZ ;  /* 0x000099100e147816 */ /* 0x000fe400000000ff */
[----:B------:R-:W-:Y:S02]  /*1e90*/  ISETP.NE.AND P0, PT, R10, RZ, PT ;  /* 0x000000ff0a00720c */ /* 0x000fe40003f05270 */
[----:B------:R-:W-:-:S11]  /*1ea0*/  IADD3 R10, PT, PT, R9, R28, RZ ;  /* 0x0000001c090a7210 */ /* 0x000fd60007ffe0ff */
[----:B------:R-:W-:Y:S05]  /*1eb0*/  @!P0 BRA `(.L_x_267) ;  /* 0x0000000000688947 */ /* 0x000fea0003800000 */
[----:B------:R-:W1:Y:S01]  /*1ec0*/  I2F.S16 R21, R12 ;  /* 0x0000000c00157306 */ /* 0x000e620000101400 */
[----:B0-----:R-:W-:Y:S02]  /*1ed0*/  IMAD.MOV.U32 R22, RZ, RZ, 0x391fcb8e ;  /* 0x391fcb8eff167424 */ /* 0x001fe400078e00ff */
[-C--:B-1----:R-:W-:Y:S01]  /*1ee0*/  FMUL R15, R2, R21.reuse ;  /* 0x00000015020f7220 */ /* 0x082fe20000400000 */
        /* <DEDUP_REMOVED lines=23> */
.L_x_267:
[----:B------:R-:W-:Y:S01]  /*2060*/  ISETP.NE.AND P0, PT, R20, RZ, PT ;  /* 0x000000ff1400720c */ /* 0x000fe20003f05270 */
[----:B------:R1:W2:Y:S01]  /*2070*/  F2I.TRUNC.NTZ R12, R15 ;  /* 0x0000000f000c7305 */ /* 0x0002a2000020f100 */
[----:B------:R-:W-:Y:S02]  /*2080*/  PRMT R20, R10, 0x9910, RZ ;  /* 0x000099100a147816 */ /* 0x000fe400000000ff */
[----:B------:R-:W-:-:S09]  /*2090*/  MOV R17, 0x3f800000 ;  /* 0x3f80000000117802 */ /* 0x000fd20000000f00 */
[----:B-1----:R-:W-:Y:S05]  /*20a0*/  @!P0 BRA `(.L_x_268) ;  /* 0x0000000000688947 */ /* 0x002fea0003800000 */
[----:B0-----:R-:W0:Y:S01]  /*20b0*/  I2F.S16 R23, R14 ;  /* 0x0000000e00177306 */ /* 0x001e220000101400 */
        /* <DEDUP_REMOVED lines=25> */
.L_x_268:
[----:B------:R-:W-:Y:S01]  /*2250*/  ISETP.NE.AND P0, PT, R20, RZ, PT ;  /* 0x000000ff1400720c */ /* 0x000fe20003f05270 */
[----:B------:R-:W1:Y:S01]  /*2260*/  F2I.TRUNC.NTZ R17, R17 ;  /* 0x0000001100117305 */ /* 0x000e62000020f100 */
[----:B------:R-:W-:-:S11]  /*2270*/  MOV R14, 0x3f800000 ;  /* 0x3f800000000e7802 */ /* 0x000fd60000000f00 */
[----:B------:R-:W-:Y:S05]  /*2280*/  @!P0 BRA `(.L_x_269) ;  /* 0x0000000000688947 */ /* 0x000fea0003800000 */
[----:B0-----:R-:W0:Y:S01]  /*2290*/  I2F.S16 R23, R10 ;  /* 0x0000000a00177306 */ /* 0x001e220000101400 */
        /* <DEDUP_REMOVED lines=25> */
.L_x_269:
[----:B------:R3:W4:Y:S01]  /*2430*/  F2I.TRUNC.NTZ R19, R14 ;  /* 0x0000000e00137305 */ /* 0x000722000020f100 */
[----:B------:R-:W-:Y:S01]  /*2440*/  IMAD.MOV.U32 R15, RZ, RZ, R13 ;  /* 0x000000ffff0f7224 */ /* 0x000fe200078e000d */
[----:B---3--:R-:W-:Y:S02]  /*2450*/  MOV R14, R8 ;  /* 0x00000008000e7202 */ /* 0x008fe40000000f00 */
[----:B------:R-:W-:-:S03]  /*2460*/  IADD3 R8, PT, PT, R11, R28, RZ ;  /* 0x0000001c0b087210 */ /* 0x000fc60007ffe0ff */
[----:B--2---:R2:W-:Y:S01]  /*2470*/  STG.E.U16 desc[UR12][R14.64+-0x4], R12 ;  /* 0xfffffc0c0e007986 */ /* 0x0045e2000c10150c */
[----:B------:R-:W-:-:S03]  /*2480*/  PRMT R10, R8, 0x9910, RZ ;  /* 0x00009910080a7816 */ /* 0x000fc600000000ff */
[----:B-1----:R2:W-:Y:S01]  /*2490*/  STG.E.U16 desc[UR12][R14.64+-0x2], R17 ;  /* 0xfffffe110e007986 */ /* 0x0025e2000c10150c */
[----:B------:R-:W-:Y:S01]  /*24a0*/  ISETP.NE.AND P0, PT, R10, RZ, PT ;  /* 0x000000ff0a00720c */ /* 0x000fe20003f05270 */
[----:B------:R-:W-:Y:S02]  /*24b0*/  HFMA2 R10, -RZ, RZ, 1.875, 0 ;  /* 0x3f800000ff0a7431 */ /* 0x000fe400000001ff */
[----:B----4-:R2:W-:Y:S10]  /*24c0*/  STG.E.U16 desc[UR12][R14.64], R19 ;  /* 0x000000130e007986 */ /* 0x0105f4000c10150c */
[----:B------:R-:W-:Y:S05]  /*24d0*/  @!P0 BRA `(.L_x_270) ;  /* 0x0000000000688947 */ /* 0x000fea0003800000 */
[----:B------:R-:W1:Y:S01]  /*24e0*/  I2F.S16 R21, R8 ;  /* 0x0000000800157306 */ /* 0x000e620000101400 */
[----:B--2---:R-:W-:Y:S01]  /*24f0*/  MOV R19, 0x391fcb8e ;  /* 0x391fcb8e00137802 */ /* 0x004fe20000000f00 */
        /* <DEDUP_REMOVED lines=15> */
[----:B------:R-:W1:Y:S02]  /*25f0*/  F2I.NTZ R17, R13 ;  /* 0x0000000d00117305 */ /* 0x000e640000203100 */
[----:B------:R-:W-:-:S04]  /*2600*/  FFMA R19, R12, R19, 0.055503588169813156128 ;  /* 0x3d6357bb0c137423 */ /* 0x000fc80000000013 */
[----:B------:R-:W-:-:S04]  /*2610*/  FFMA R19, R12, R19, 0.24022644758224487305 ;  /* 0x3e75fdec0c137423 */ /* 0x000fc80000000013 */
[----:B------:R-:W-:-:S04]  /*2620*/  FFMA R19, R12, R19, 0.69314718246459960938 ;  /* 0x3f3172180c137423 */ /* 0x000fc80000000013 */
[----:B------:R-:W-:Y:S01]  /*2630*/  FFMA R19, R12, R19, 1 ;  /* 0x3f8000000c137423 */ /* 0x000fe20000000013 */
[----:B-1----:R-:W-:-:S03]  /*2640*/  LEA R17, R17, -R8, 0x17 ;  /* 0x8000000811117211 */ /* 0x002fc600078eb8ff */
[----:B------:R-:W-:-:S04]  /*2650*/  FMUL R16, R16, R19 ;  /* 0x0000001310107220 */ /* 0x000fc80000400000 */
[----:B------:R-:W-:Y:S01]  /*2660*/  @!P1 FMUL R10, R17, R16 ;  /* 0x00000010110a9220 */ /* 0x000fe20000400000 */
[----:B------:R-:W-:-:S07]  /*2670*/  @P2 FADD R10, R21, 10 ;  /* 0x41200000150a2421 */ /* 0x000fce0000000000 */
.L_x_270:
[----:B--2---:R-:W1:Y:S01]  /*2680*/  F2I.TRUNC.NTZ R17, R10 ;  /* 0x0000000a00117305 */ /* 0x004e62000020f100 */
        /* <DEDUP_REMOVED lines=10> */
.L_x_263:
        /* <DEDUP_REMOVED lines=16> */
[----:B------:R-:W-:Y:S01]  /*2830*/  IMAD R11, R3, UR6, RZ ;  /* 0x00000006030b7c24 */ /* 0x000fe2000f8e02ff */
[----:B------:R-:W-:-:S04]  /*2840*/  IADD3 R3, P0, PT, R12, R7, RZ ;  /* 0x000000070c037210 */ /* 0x000fc80007f1e0ff */
[----:B------:R-:W-:Y:S01]  /*2850*/  LEA R11, R11, R28, 0x2 ;  /* 0x0000001c0b0b7211 */ /* 0x000fe200078e10ff */
[----:B-1----:R-:W-:Y:S01]  /*2860*/  IMAD.X R4, RZ, RZ, R5, P0 ;  /* 0x000000ffff047224 */ /* 0x002fe200000e0605 */
[----:B------:R-:W-:Y:S01]  /*2870*/  IADD3.X R5, PT, PT, RZ, -0x1, RZ, P1, !PT ;  /* 0xffffffffff057810 */ /* 0x000fe20000ffe4ff */
[----:B---3--:R-:W-:-:S04]  /*2880*/  ULEA UR4, UP0, UR7, UR4, 0x3 ;  /* 0x0000000407047291 */ /* 0x008fc8000f8018ff */
[----:B------:R-:W-:-:S12]  /*2890*/  ULEA.HI.X UR5, UR7, UR5, UR8, 0x3, UP0 ;  /* 0x0000000507057291 */ /* 0x000fd800080f1c08 */
.L_x_274:
[----:B------:R-:W-:Y:S02]  /*28a0*/  PRMT R12, R11, 0x9910, RZ ;  /* 0x000099100b0c7816 */ /* 0x000fe400000000ff */
[----:B------:R-:W-:Y:S02]  /*28b0*/  MOV R14, 0x3f800000 ;  /* 0x3f800000000e7802 */ /* 0x000fe40000000f00 */
[----:B------:R-:W-:-:S13]  /*28c0*/  ISETP.NE.AND P0, PT, R12, RZ, PT ;  /* 0x000000ff0c00720c */ /* 0x000fda0003f05270 */
[----:B------:R-:W-:Y:S05]  /*28d0*/  @!P0 BRA `(.L_x_273) ;  /* 0x0000000000688947 */ /* 0x000fea0003800000 */
[----:B------:R-:W1:Y:S01]  /*28e0*/  I2F.S16 R19, R11 ;  /* 0x0000000b00137306 */ /* 0x000e620000101400 */
        /* <DEDUP_REMOVED lines=25> */
.L_x_273:
[----:B------:R-:W1:Y:S01]  /*2a80*/  F2I.TRUNC.NTZ R15, -R14 ;  /* 0x8000000e000f7305 */ /* 0x000e62000020f100 */
[----:B------:R-:W-:Y:S01]  /*2a90*/  MOV R12, UR4 ;  /* 0x00000004000c7c02 */ /* 0x000fe20008000f00 */
[----:B------:R-:W-:Y:S01]  /*2aa0*/  UIADD3 UR4, UP0, UPT, UR4, 0x2, URZ ;  /* 0x0000000204047890 */ /* 0x000fe2000ff1e0ff */
[----:B------:R-:W-:Y:S02]  /*2ab0*/  MOV R13, UR5 ;  /* 0x00000005000d7c02 */ /* 0x000fe40008000f00 */
[----:B------:R-:W-:Y:S01]  /*2ac0*/  IADD3 R10, P0, PT, R10, 0x1, RZ ;  /* 0x000000010a0a7810 */ /* 0x000fe20007f1e0ff */
[----:B------:R-:W-:Y:S01]  /*2ad0*/  UIADD3.X UR5, UPT, UPT, URZ, UR5, URZ, UP0, !UPT ;  /* 0x00000005ff057290 */ /* 0x000fe200087fe4ff */
[----:B------:R-:W-:-:S03]  /*2ae0*/  IADD3 R11, PT, PT, R11, R6, RZ ;  /* 0x000000060b0b7210 */ /* 0x000fc60007ffe0ff */
[----:B------:R-:W-:Y:S01]  /*2af0*/  IMAD.X R5, RZ, RZ, R5, P0 ;  /* 0x000000ffff057224 */ /* 0x000fe200000e0605 */
[----:B------:R-:W-:Y:S01]  /*2b00*/  ISETP.NE.U32.AND P0, PT, R10, RZ, PT ;  /* 0x000000ff0a00720c */ /* 0x000fe20003f05070 */
[----:B-1----:R3:W-:Y:S03]  /*2b10*/  STG.E.U16 desc[UR12][R12.64], R15 ;  /* 0x0000000f0c007986 */ /* 0x0027e6000c10150c */
[----:B------:R-:W-:-:S13]  /*2b20*/  ISETP.NE.AND.EX P0, PT, R5, RZ, PT, P0 ;  /* 0x000000ff0500720c */ /* 0x000fda0003f05300 */
[----:B---3--:R-:W-:Y:S05]  /*2b30*/  @P0 BRA `(.L_x_274) ;  /* 0xfffffffc00580947 */ /* 0x008fea000383ffff */
.L_x_272:
        /* <DEDUP_REMOVED lines=23> */
.L_x_279:
[-C--:B------:R-:W-:Y:S01]  /*2cb0*/  IADD3 R12, PT, PT, R6, R28.reuse, RZ ;  /* 0x0000001c060c7210 */ /* 0x080fe20007ffe0ff */
[----:B-1----:R-:W-:Y:S02]  /*2cc0*/  IMAD.IADD R14, R7, 0x1, R28 ;  /* 0x00000001070e7824 */ /* 0x002fe400078e021c */
[----:B------:R-:W-:Y:S01]  /*2cd0*/  HFMA2 R15, -RZ, RZ, 1.875, 0 ;  /* 0x3f800000ff0f7431 */ /* 0x000fe200000001ff */
[----:B------:R-:W-:Y:S02]  /*2ce0*/  PRMT R10, R12, 0x9910, RZ ;  /* 0x000099100c0a7816 */ /* 0x000fe400000000ff */
[----:B------:R-:W-:Y:S02]  /*2cf0*/  PRMT R20, R14, 0x9910, RZ ;  /* 0x000099100e147816 */ /* 0x000fe400000000ff */
[----:B------:R-:W-:Y:S02]  /*2d00*/  ISETP.NE.AND P0, PT, R10, RZ, PT ;  /* 0x000000ff0a00720c */ /* 0x000fe40003f05270 */
[----:B------:R-:W-:-:S11]  /*2d10*/  IADD3 R10, PT, PT, R9, R28, RZ ;  /* 0x0000001c090a7210 */ /* 0x000fd60007ffe0ff */
[----:B------:R-:W-:Y:S05]  /*2d20*/  @!P0 BRA `(.L_x_275) ;  /* 0x0000000000688947 */ /* 0x000fea0003800000 */
[----:B------:R-:W1:Y:S01]  /*2d30*/  I2F.S16 R21, R12 ;  /* 0x0000000c00157306 */ /* 0x000e620000101400 */
[----:B0-----:R-:W-:Y:S01]  /*2d40*/  MOV R22, 0x391fcb8e ;  /* 0x391fcb8e00167802 */ /* 0x001fe20000000f00 */
[-C--:B-1----:R-:W-:Y:S01]  /*2d50*/  FMUL R15, R2, R21.reuse ;  /* 0x00000015020f7220 */ /* 0x082fe20000400000 */
[----:B------:R-:W-:-:S05]  /*2d60*/  FSETP.NAN.AND P2, PT, |R21|, |R21|, PT ;  /* 0x400000151500720b */ /* 0x000fca0003f48200 */
        /* <DEDUP_REMOVED lines=22> */
.L_x_275:
[----:B------:R-:W-:Y:S01]  /*2ed0*/  ISETP.NE.AND P0, PT, R20, RZ, PT ;  /* 0x000000ff1400720c */ /* 0x000fe20003f05270 */
[----:B------:R1:W2:Y:S01]  /*2ee0*/  F2I.TRUNC.NTZ R12, -R15 ;  /* 0x8000000f000c7305 */ /* 0x0002a2000020f100 */
[----:B------:R-:W-:Y:S02]  /*2ef0*/  PRMT R20, R10, 0x9910, RZ ;  /* 0x000099100a147816 */ /* 0x000fe400000000ff */
[----:B------:R-:W-:-:S09]  /*2f00*/  MOV R17, 0x3f800000 ;  /* 0x3f80000000117802 */ /* 0x000fd20000000f00 */
[----:B-1----:R-:W-:Y:S05]  /*2f10*/  @!P0 BRA `(.L_x_276) ;  /* 0x0000000000688947 */ /* 0x002fea0003800000 */
[----:B0-----:R-:W0:Y:S01]  /*2f20*/  I2F.S16 R23, R14 ;  /* 0x0000000e00177306 */ /* 0x001e220000101400 */
[----:B------:R-:W-:Y:S01]  /*2f30*/  MOV R22, 0x391fcb8e ;  /* 0x391fcb8e00167802 */ /* 0x000fe20000000f00 */
[-C--:B0-----:R-:W-:Y:S01]  /*2f40*/  FMUL R15, R2, R23.reuse ;  /* 0x00000017020f7220 */ /* 0x081fe20000400000 */
        /* <DEDUP_REMOVED lines=23> */
.L_x_276:
[----:B------:R-:W-:Y:S01]  /*30c0*/  ISETP.NE.AND P0, PT, R20, RZ, PT ;  /* 0x000000ff1400720c */ /* 0x000fe20003f05270 */
[----:B------:R-:W1:Y:S01]  /*30d0*/  F2I.TRUNC.NTZ R17, -R17 ;  /* 0x8000001100117305 */ /* 0x000e62000020f100 */
[----:B------:R-:W-:-:S11]  /*30e0*/  HFMA2 R14, -RZ, RZ, 1.875, 0 ;  /* 0x3f800000ff0e7431 */ /* 0x000fd600000001ff */
[----:B------:R-:W-:Y:S05]  /*30f0*/  @!P0 BRA `(.L_x_277) ;  /* 0x0000000000688947 */ /* 0x000fea0003800000 */
[----:B0-----:R-:W0:Y:S01]  /*3100*/  I2F.S16 R23, R10 ;  /* 0x0000000a00177306 */ /* 0x001e220000101400 */
        /* <DEDUP_REMOVED lines=25> */
.L_x_277:
[----:B------:R3:W4:Y:S01]  /*32a0*/  F2I.TRUNC.NTZ R19, -R14 ;  /* 0x8000000e00137305 */ /* 0x000722000020f100 */
[----:B------:R-:W-:Y:S02]  /*32b0*/  MOV R15, R13 ;  /* 0x0000000d000f7202 */ /* 0x000fe40000000f00 */
[----:B---3--:R-:W-:Y:S01]  /*32c0*/  MOV R14, R8 ;  /* 0x00000008000e7202 */ /* 0x008fe20000000f00 */
[----:B------:R-:W-:-:S04]  /*32d0*/  IMAD.IADD R8, R11, 0x1, R28 ;  /* 0x000000010b087824 */ /* 0x000fc800078e021c */
[----:B--2---:R2:W-:Y:S01]  /*32e0*/  STG.E.U16 desc[UR12][R14.64+-0x4], R12 ;  /* 0xfffffc0c0e007986 */ /* 0x0045e2000c10150c */
[----:B------:R-:W-:-:S03]  /*32f0*/  PRMT R10, R8, 0x9910, RZ ;  /* 0x00009910080a7816 */ /* 0x000fc600000000ff */
[----:B-1----:R2:W-:Y:S01]  /*3300*/  STG.E.U16 desc[UR12][R14.64+-0x2], R17 ;  /* 0xfffffe110e007986 */ /* 0x0025e2000c10150c */
[----:B------:R-:W-:Y:S02]  /*3310*/  ISETP.NE.AND P0, PT, R10, RZ, PT ;  /* 0x000000ff0a00720c */ /* 0x000fe40003f05270 */
[----:B------:R-:W-:Y:S01]  /*3320*/  MOV R10, 0x3f800000 ;  /* 0x3f800000000a7802 */ /* 0x000fe20000000f00 */
        /* <DEDUP_REMOVED lines=19> */
[----:B------:R-:W1:Y:S02]  /*3460*/  F2I.NTZ R17, R13 ;  /* 0x0000000d00117305 */ /* 0x000e640000203100 */
[----:B------:R-:W-:-:S04]  /*3470*/  FFMA R19, R12, R19, 0.055503588169813156128 ;  /* 0x3d6357bb0c137423 */ /* 0x000fc80000000013 */
[----:B------:R-:W-:-:S04]  /*3480*/  FFMA R19, R12, R19, 0.24022644758224487305 ;  /* 0x3e75fdec0c137423 */ /* 0x000fc80000000013 */
[----:B------:R-:W-:-:S04]  /*3490*/  FFMA R19, R12, R19, 0.69314718246459960938 ;  /* 0x3f3172180c137423 */ /* 0x000fc80000000013 */
[----:B------:R-:W-:Y:S01]  /*34a0*/  FFMA R19, R12, R19, 1 ;  /* 0x3f8000000c137423 */ /* 0x000fe20000000013 */
[----:B-1----:R-:W-:-:S03]  /*34b0*/  IMAD R17, R17, 0x800000, -R8 ;  /* 0x0080000011117824 */ /* 0x002fc600078e0a08 */
[----:B------:R-:W-:-:S04]  /*34c0*/  FMUL R16, R16, R19 ;  /* 0x0000001310107220 */ /* 0x000fc80000400000 */
[----:B------:R-:W-:Y:S01]  /*34d0*/  @!P1 FMUL R10, R17, R16 ;  /* 0x00000010110a9220 */ /* 0x000fe20000400000 */
[----:B------:R-:W-:-:S07]  /*34e0*/  @P2 FADD R10, R21, 10 ;  /* 0x41200000150a2421 */ /* 0x000fce0000000000 */
.L_x_278:
[----:B--2---:R-:W1:Y:S01]  /*34f0*/  F2I.TRUNC.NTZ R17, -R10 ;  /* 0x8000000a00117305 */ /* 0x004e62000020f100 */
        /* <DEDUP_REMOVED lines=10> */
.L_x_280:
        /* <DEDUP_REMOVED lines=14> */
.L_x_468:


//--------------------- .text.geomspace_i8        --------------------------
	.section	.text.geomspace_i8,"ax",@progbits
	.align	128
        .global         geomspace_i8
        .type           geomspace_i8,@function
        .size           geomspace_i8,(.L_x_469 - geomspace_i8)
        .other          geomspace_i8,@"STO_CUDA_ENTRY STV_DEFAULT"
geomspace_i8:
.text.geomspace_i8:
[----:B------:R-:W-:Y:S01]  /*0000*/  LDC R1, c[0x0][0x37c] ;  /* 0x0000df00ff017b82 */ /* 0x000fe20000000800 */
[----:B------:R-:W0:Y:S07]  /*0010*/  S2R R14, SR_TID.X ;  /* 0x00000000000e7919 */ /* 0x000e2e0000002100 */
[----:B------:R-:W0:Y:S01]  /*0020*/  S2UR UR4, SR_CTAID.X ;  /* 0x00000000000479c3 */ /* 0x000e220000002500 */
[----:B------:R-:W1:Y:S01]  /*0030*/  LDCU.64 UR8, c[0x0][0x390] ;  /* 0x00007200ff0877ac */ /* 0x000e620008000a00 */
[----:B------:R-:W-:Y:S01]  /*0040*/  BSSY.RECONVERGENT B0, `(.L_x_281) ;  /* 0x0000171000007945 */ /* 0x000fe20003800200 */
[----:B------:R-:W2:Y:S05]  /*0050*/  LDCU.S8 UR5, c[0x0][0x389] ;  /* 0x00007120ff0577ac */ /* 0x000eaa0008000200 */
[----:B------:R-:W0:Y:S01]  /*0060*/  LDC R27, c[0x0][0x360] ;  /* 0x0000d800ff1b7b82 */ /* 0x000e220000000800 */
[----:B------:R-:W3:Y:S01]  /*0070*/  LDCU UR6, c[0x0][0x370] ;  /* 0x00006e00ff0677ac */ /* 0x000ee20008000800 */
[----:B------:R-:W4:Y:S01]  /*0080*/  LDCU.64 UR10, c[0x0][0x358] ;  /* 0x00006b00ff0a77ac */ /* 0x000f220008000a00 */
[----:B-1----:R-:W-:-:S02]  /*0090*/  USHF.R.U64 UR8, UR8, 0x2, UR9 ;  /* 0x0000000208087899 */ /* 0x002fc40008001209 */
[----:B------:R-:W-:Y:S02]  /*00a0*/  USHF.R.U32.HI UR9, URZ, 0x2, UR9 ;  /* 0x00000002ff097899 */ /* 0x000fe40008011609 */
[----:B--2---:R-:W-:-:S04]  /*00b0*/  UPRMT UR5, UR5, 0x7710, URZ ;  /* 0x0000771005057896 */ /* 0x004fc800080000ff */
[----:B------:R-:W-:Y:S01]  /*00c0*/  MOV R0, UR9 ;  /* 0x0000000900007c02 */ /* 0x000fe20008000f00 */
[C---:B0-----:R-:W-:Y:S02]  /*00d0*/  IMAD R14, R27.reuse, UR4, R14 ;  /* 0x000000041b0e7c24 */ /* 0x041fe4000f8e020e */
[----:B---3--:R-:W-:-:S03]  /*00e0*/  IMAD R27, R27, UR6, RZ ;  /* 0x000000061b1b7c24 */ /* 0x008fc6000f8e02ff */
[----:B------:R-:W-:-:S04]  /*00f0*/  ISETP.LT.U32.AND P0, PT, R14, UR8, PT ;  /* 0x000000080e007c0c */ /* 0x000fc8000bf01070 */
[----:B------:R-:W-:-:S13]  /*0100*/  ISETP.GT.U32.AND.EX P0, PT, R0, RZ, PT, P0 ;  /* 0x000000ff0000720c */ /* 0x000fda0003f04100 */
[----:B----4-:R-:W-:Y:S05]  /*0110*/  @!P0 BRA `(.L_x_282) ;  /* 0x00000014008c8947 */ /* 0x010fea0003800000 */
[----:B------:R-:W-:Y:S01]  /*0120*/  HFMA2 R3, -RZ, RZ, 0.1527099609375, -0.0003798007965087890625 ;  /* 0x30e38e39ff037431 */ /* 0x000fe200000001ff */
[----:B------:R-:W-:Y:S01]  /*0130*/  MOV R0, 0x3fb8aa3b ;  /* 0x3fb8aa3b00007802 */ /* 0x000fe20000000f00 */
[----:B------:R-:W-:Y:S01]  /*0140*/  IMAD.MOV.U32 R5, RZ, RZ, 0x3e638e39 ;  /* 0x3e638e39ff057424 */ /* 0x000fe200078e00ff */
[----:B------:R-:W-:Y:S01]  /*0150*/  UPRMT UR7, UR5, 0x9910, URZ ;  /* 0x0000991005077896 */ /* 0x000fe200080000ff */
[--C-:B------:R-:W-:Y:S01]  /*0160*/  SHF.R.U32.HI R7, RZ, 0x1e, R14.reuse ;  /* 0x0000001eff077819 */ /* 0x100fe2000001160e */
[----:B------:R-:W0:Y:S01]  /*0170*/  LDCU.U8 UR4, c[0x0][0x388] ;  /* 0x00007100ff0477ac */ /* 0x000e220008000000 */
[----:B------:R-:W-:Y:S02]  /*0180*/  HFMA2 R4, -RZ, RZ, 0, 0 ;  /* 0x00000000ff047431 */ /* 0x000fe400000001ff */
[----:B------:R-:W-:Y:S01]  /*0190*/  IMAD.MOV.U32 R6, RZ, RZ, R14 ;  /* 0x000000ffff067224 */ /* 0x000fe200078e000e */
[----:B------:R-:W1:Y:S01]  /*01a0*/  LDCU.64 UR14, c[0x0][0x380] ;  /* 0x00007000ff0e77ac */ /* 0x000e620008000a00 */
[----:B------:R-:W-:Y:S01]  /*01b0*/  FFMA R0, -R3, R0, 5.5370556140132975997e-08 ;  /* 0x336dd09203007423 */ /* 0x000fe20000000100 */
[----:B------:R-:W-:Y:S01]  /*01c0*/  MOV R22, UR7 ;  /* 0x0000000700167c02 */ /* 0x000fe20008000f00 */
[----:B------:R-:W-:Y:S01]  /*01d0*/  IMAD.WIDE.U32 R20, R27, UR7, RZ ;  /* 0x000000071b147c25 */ /* 0x000fe2000f8e00ff */
[----:B------:R-:W-:-:S03]  /*01e0*/  USHF.R.S32.HI UR12, URZ, 0x1f, UR7 ;  /* 0x0000001fff0c7899 */ /* 0x000fc60008011407 */
[----:B------:R-:W-:Y:S01]  /*01f0*/  FFMA R0, R5, 1.9251366722983220825e-08, R0 ;  /* 0x32a55e3405007823 */ /* 0x000fe20000000000 */
[----:B------:R-:W2:Y:S03]  /*0200*/  LDCU.S8 UR6, c[0x0][0x38a] ;  /* 0x00007140ff0677ac */ /* 0x000ea60008000200 */
[----:B------:R-:W-:Y:S01]  /*0210*/  FFMA R0, -R3, 0.017944158986210823059, R0 ;  /* 0x3c92ffa103007823 */ /* 0x000fe20000000100 */
[----:B------:R-:W-:Y:S01]  /*0220*/  IMAD.WIDE.U32 R2, R14, UR7, RZ ;  /* 0x000000070e027c25 */ /* 0x000fe2000f8e00ff */
[----:B------:R-:W-:-:S03]  /*0230*/  MOV R23, UR12 ;  /* 0x0000000c00177c02 */ /* 0x000fc60008000f00 */
[----:B------:R-:W-:Y:S01]  /*0240*/  FFMA R0, R5, 0.0059813861735165119171, R0 ;  /* 0x3bc3ff8105007823 */ /* 0x000fe20000000000 */
[C---:B------:R-:W-:Y:S01]  /*0250*/  IMAD R13, R14.reuse, UR12, RZ ;  /* 0x0000000c0e0d7c24 */ /* 0x040fe2000f8e02ff */
[----:B------:R-:W-:Y:S01]  /*0260*/  SHF.L.U32 R5, R14, 0x2, RZ ;  /* 0x000000020e057819 */ /* 0x000fe200000006ff */
[----:B0-----:R-:W-:Y:S01]  /*0270*/  UPRMT UR4, UR4, 0x8880, URZ ;  /* 0x0000888004047896 */ /* 0x001fe200080000ff */
[----:B------:R-:W-:Y:S01]  /*0280*/  FADD R12, R0, 3.3205988407135009766 ;  /* 0x405484b1000c7421 */ /* 0x000fe20000000000 */
[----:B------:R-:W-:Y:S01]  /*0290*/  SHF.L.U32 R15, R2, 0x2, RZ ;  /* 0x00000002020f7819 */ /* 0x000fe200000006ff */
[----:B------:R-:W-:Y:S01]  /*02a0*/  IMAD R25, R27, UR12, RZ ;  /* 0x0000000c1b197c24 */ /* 0x000fe2000f8e02ff */
[----:B------:R-:W-:Y:S01]  /*02b0*/  IADD3 R13, PT, PT, R3, R13, RZ ;  /* 0x0000000d030d7210 */ /* 0x000fe20007ffe0ff */
[----:B------:R-:W-:Y:S01]  /*02c0*/  FADD R3, R12, -3.3205988407135009766 ;  /* 0xc05484b10c037421 */ /* 0x000fe20000000000 */
[C---:B-1----:R-:W-:Y:S01]  /*02d0*/  IADD3 R10, P0, PT, R5.reuse, UR14, RZ ;  /* 0x0000000e050a7c10 */ /* 0x042fe2000ff1e0ff */
[----:B------:R-:W-:Y:S01]  /*02e0*/  UPRMT UR4, UR4, 0x7710, URZ ;  /* 0x0000771004047896 */ /* 0x000fe200080000ff */
[----:B------:R-:W-:Y:S01]  /*02f0*/  SHF.L.U64.HI R13, R2, 0x2, R13 ;  /* 0x00000002020d7819 */ /* 0x000fe2000001020d */
[----:B------:R-:W-:-:S02]  /*0300*/  IMAD R2, R5, UR12, RZ ;  /* 0x0000000c05027c24 */ /* 0x000fc4000f8e02ff */
[----:B------:R-:W-:Y:S01]  /*0310*/  FADD R8, R0, -R3 ;  /* 0x8000000300087221 */ /* 0x000fe20000000000 */
[----:B------:R-:W-:Y:S01]  /*0320*/  IADD3.X R11, PT, PT, R7, UR15, RZ, P0, !PT ;  /* 0x0000000f070b7c10 */ /* 0x000fe200087fe4ff */
[C---:B------:R-:W-:Y:S01]  /*0330*/  IMAD.WIDE.U32 R22, R5.reuse, UR7, R22 ;  /* 0x0000000705167c25 */ /* 0x040fe2000f8e0016 */
[C---:B------:R-:W-:Y:S01]  /*0340*/  LOP3.LUT R0, R5.reuse, 0x2, RZ, 0xfc, !PT ;  /* 0x0000000205007812 */ /* 0x040fe200078efcff */
[----:B------:R-:W-:Y:S01]  /*0350*/  UPRMT UR4, UR4, 0x9910, URZ ;  /* 0x0000991004047896 */ /* 0x000fe200080000ff */
[----:B------:R-:W-:Y:S01]  /*0360*/  LOP3.LUT R5, R5, 0x3, RZ, 0xfc, !PT ;  /* 0x0000000305057812 */ /* 0x000fe200078efcff */
[C---:B------:R-:W-:Y:S01]  /*0370*/  IMAD R3, R7.reuse, UR7, R2 ;  /* 0x0000000707037c24 */ /* 0x040fe2000f8e0202 */
[----:B--2---:R-:W-:Y:S01]  /*0380*/  ISETP.NE.AND P1, PT, RZ, UR6, PT ;  /* 0x00000006ff007c0c */ /* 0x004fe2000bf25270 */
[----:B------:R-:W-:Y:S01]  /*0390*/  IMAD R7, R7, UR7, RZ ;  /* 0x0000000707077c24 */ /* 0x000fe2000f8e02ff */
[----:B------:R-:W-:Y:S01]  /*03a0*/  USHF.R.S32.HI UR6, URZ, 0x1f, UR4 ;  /* 0x0000001fff067899 */ /* 0x000fe20008011404 */
[----:B------:R-:W-:Y:S01]  /*03b0*/  IMAD.WIDE.U32 R16, R5, UR7, RZ ;  /* 0x0000000705107c25 */ /* 0x000fe2000f8e00ff */
[----:B------:R-:W-:-:S03]  /*03c0*/  MOV R2, UR4 ;  /* 0x0000000400027c02 */ /* 0x000fc60008000f00 */
[C-C-:B------:R-:W-:Y:S02]  /*03d0*/  IMAD R9, R0.reuse, UR12, R7.reuse ;  /* 0x0000000c00097c24 */ /* 0x140fe4000f8e0207 */
[----:B------:R-:W-:Y:S02]  /*03e0*/  IMAD R7, R5, UR12, R7 ;  /* 0x0000000c05077c24 */ /* 0x000fe4000f8e0207 */
[----:B------:R-:W-:Y:S01]  /*03f0*/  IMAD.WIDE.U32 R18, R0, UR7, RZ ;  /* 0x0000000700127c25 */ /* 0x000fe2000f8e00ff */
[----:B------:R-:W-:Y:S02]  /*0400*/  MOV R0, UR6 ;  /* 0x0000000600007c02 */ /* 0x000fe40008000f00 */
[----:B------:R-:W-:Y:S01]  /*0410*/  IADD3 R7, PT, PT, R17, R7, RZ ;  /* 0x0000000711077210 */ /* 0x000fe20007ffe0ff */
[----:B------:R-:W-:Y:S01]  /*0420*/  IMAD.IADD R5, R21, 0x1, R25 ;  /* 0x0000000115057824 */ /* 0x000fe200078e0219 */
[----:B------:R-:W-:Y:S01]  /*0430*/  IADD3 R9, PT, PT, R19, R9, RZ ;  /* 0x0000000913097210 */ /* 0x000fe20007ffe0ff */
[----:B------:R-:W-:-:S03]  /*0440*/  IMAD.IADD R3, R23, 0x1, R3 ;  /* 0x0000000117037824 */ /* 0x000fc600078e0203 */
[----:B------:R-:W-:-:S07]  /*0450*/  SHF.L.U64.HI R5, R20, 0x2, R5 ;  /* 0x0000000214057819 */ /* 0x000fce0000010205 */
.L_x_303:
        /* <DEDUP_REMOVED lines=35> */
.L_x_286:
[----:B------:R-:W-:Y:S05]  /*0690*/  BSYNC.RECONVERGENT B2 ;  /* 0x0000000000027941 */ /* 0x000fea0003800200 */
.L_x_285:
[----:B------:R-:W-:Y:S01]  /*06a0*/  FADD R26, -R26, -RZ ;  /* 0x800000ff1a1a7221 */ /* 0x000fe20000000100 */
[----:B------:R-:W-:Y:S06]  /*06b0*/  BRA `(.L_x_287) ;  /* 0x0000000000807947 */ /* 0x000fec0003800000 */
.L_x_284:
        /* <DEDUP_REMOVED lines=32> */
.L_x_287:
[----:B------:R-:W-:Y:S05]  /*08c0*/  BSYNC.RECONVERGENT B1 ;  /* 0x0000000000017941 */ /* 0x000fea0003800200 */
.L_x_283:
[----:B------:R-:W0:Y:S01]  /*08d0*/  F2I.TRUNC.NTZ R26, R26 ;  /* 0x0000001a001a7305 */ /* 0x000e22000020f100 */
        /* <DEDUP_REMOVED lines=35> */
.L_x_291:
[----:B------:R-:W-:Y:S05]  /*0b10*/  BSYNC.RECONVERGENT B2 ;  /* 0x0000000000027941 */ /* 0x000fea0003800200 */
.L_x_290:
[----:B------:R-:W-:Y:S01]  /*0b20*/  FADD R29, -R28, -RZ ;  /* 0x800000ff1c1d7221 */ /* 0x000fe20000000100 */
[----:B------:R-:W-:Y:S06]  /*0b30*/  BRA `(.L_x_292) ;  /* 0x0000000000807947 */ /* 0x000fec0003800000 */
.L_x_289:
[----:B------:R-:W-:Y:S02]  /*0b40*/  IADD3 R24, P2, PT, R2, R22, RZ ;  /* 0x0000001602187210 */ /* 0x000fe40007f5e0ff */
[----:B------:R-:W-:Y:S02]  /*0b50*/  MOV R29, 0x3f800000 ;  /* 0x3f800000001d7802 */ /* 0x000fe40000000f00 */
        /* <DEDUP_REMOVED lines=30> */
.L_x_292:
[----:B------:R-:W-:Y:S05]  /*0d40*/  BSYNC.RECONVERGENT B1 ;  /* 0x0000000000017941 */ /* 0x000fea0003800200 */
.L_x_288:
[----:B------:R-:W1:Y:S01]  /*0d50*/  F2I.TRUNC.NTZ R29, R29 ;  /* 0x0000001d001d7305 */ /* 0x000e62000020f100 */
        /* <DEDUP_REMOVED lines=15> */
[C---:B------:R-:W-:Y:S01]  /*0e50*/  FSETP.GEU.AND P2, PT, R31.reuse, RZ, PT ;  /* 0x000000ff1f00720b */ /* 0x040fe20003f4e000 */
        /* <DEDUP_REMOVED lines=19> */
.L_x_296:
[----:B------:R-:W-:Y:S05]  /*0f90*/  BSYNC.RECONVERGENT B2 ;  /* 0x0000000000027941 */ /* 0x000fea0003800200 */
.L_x_295:
[----:B------:R-:W-:Y:S01]  /*0fa0*/  FADD R28, -R28, -RZ ;  /* 0x800000ff1c1c7221 */ /* 0x000fe20000000100 */
[----:B------:R-:W-:Y:S06]  /*0fb0*/  BRA `(.L_x_297) ;  /* 0x0000000000807947 */ /* 0x000fec0003800000 */
.L_x_294:
[----:B------:R-:W-:Y:S01]  /*0fc0*/  IADD3 R24, P2, PT, R2, R18, RZ ;  /* 0x0000001202187210 */ /* 0x000fe20007f5e0ff */
[----:B------:R-:W-:-:S03]  /*0fd0*/  IMAD.MOV.U32 R28, RZ, RZ, 0x3f800000 ;  /* 0x3f800000ff1c7424 */ /* 0x000fc600078e00ff */
        /* <DEDUP_REMOVED lines=30> */
.L_x_297:
[----:B------:R-:W-:Y:S05]  /*11c0*/  BSYNC.RECONVERGENT B1 ;  /* 0x0000000000017941 */ /* 0x000fea0003800200 */
.L_x_293:
[----:B------:R-:W2:Y:S01]  /*11d0*/  F2I.TRUNC.NTZ R28, R28 ;  /* 0x0000001c001c7305 */ /* 0x000ea2000020f100 */
        /* <DEDUP_REMOVED lines=14> */
[C---:B------:R-:W-:Y:S01]  /*12c0*/  FSETP.GEU.AND P2, PT, R31.reuse, RZ, PT ;  /* 0x000000ff1f00720b */ /* 0x040fe20003f4e000 */
        /* <DEDUP_REMOVED lines=10> */
[----:B------:R-:W3:Y:S02]  /*1370*/  F2I.NTZ R33, R31 ;  /* 0x0000001f00217305 */ /* 0x000ee40000203100 */
[----:B------:R-:W-:-:S04]  /*1380*/  FFMA R35, R30, R35, 0.24022644758224487305 ;  /* 0x3e75fdec1e237423 */ /* 0x000fc80000000023 */
[----:B------:R-:W-:-:S04]  /*1390*/  FFMA R35, R30, R35, 0.69314718246459960938 ;  /* 0x3f3172181e237423 */ /* 0x000fc80000000023 */
[----:B------:R-:W-:Y:S01]  /*13a0*/  FFMA R35, R30, R35, 1 ;  /* 0x3f8000001e237423 */ /* 0x000fe20000000023 */
[----:B------:R-:W-:Y:S01]  /*13b0*/  IADD3 R30, PT, PT, R24, 0x7f000000, RZ ;  /* 0x7f000000181e7810 */ /* 0x000fe20007ffe0ff */
[----:B---3--:R-:W-:-:S04]  /*13c0*/  IMAD R33, R33, 0x800000, -R24 ;  /* 0x0080000021217824 */ /* 0x008fc800078e0a18 */
[----:B------:R-:W-:Y:S01]  /*13d0*/  FMUL R24, R30, R35 ;  /* 0x000000231e187220 */ /* 0x000fe20000400000 */
[----:B------:R-:W-:-:S03]  /*13e0*/  FSEL R30, RZ, +INF , !P2 ;  /* 0x7f800000ff1e7808 */ /* 0x000fc60005000000 */
[----:B------:R-:W-:Y:S01]  /*13f0*/  @!P0 FMUL R30, R33, R24 ;  /* 0x00000018211e8220 */ /* 0x000fe20000400000 */
[----:B------:R-:W-:-:S07]  /*1400*/  @P3 FADD R30, R25, 10 ;  /* 0x41200000191e3421 */ /* 0x000fce0000000000 */
.L_x_301:
[----:B------:R-:W-:Y:S05]  /*1410*/  BSYNC.RECONVERGENT B2 ;  /* 0x0000000000027941 */ /* 0x000fea0003800200 */
.L_x_300:
[----:B------:R-:W-:Y:S01]  /*1420*/  FADD R30, -R30, -RZ ;  /* 0x800000ff1e1e7221 */ /* 0x000fe20000000100 */
[----:B------:R-:W-:Y:S06]  /*1430*/  BRA `(.L_x_302) ;  /* 0x0000000000807947 */ /* 0x000fec0003800000 */
.L_x_299:
[----:B------:R-:W-:Y:S02]  /*1440*/  IADD3 R24, P2, PT, R2, R16, RZ ;  /* 0x0000001002187210 */ /* 0x000fe40007f5e0ff */
[----:B------:R-:W-:Y:S02]  /*1450*/  MOV R30, 0x3f800000 ;  /* 0x3f800000001e7802 */ /* 0x000fe40000000f00 */
        /* <DEDUP_REMOVED lines=24> */
[----:B------:R-:W-:Y:S01]  /*15e0*/  VIADD R30, R24, 0x7f000000 ;  /* 0x7f000000181e7836 */ /* 0x000fe20000000000 */
[----:B---3--:R-:W-:-:S03]  /*15f0*/  LEA R33, R33, -R24, 0x17 ;  /* 0x8000001821217211 */ /* 0x008fc600078eb8ff */
[----:B------:R-:W-:Y:S01]  /*1600*/  FMUL R24, R30, R35 ;  /* 0x000000231e187220 */ /* 0x000fe20000400000 */
[----:B------:R-:W-:-:S03]  /*1610*/  FSEL R30, RZ, +INF , !P2 ;  /* 0x7f800000ff1e7808 */ /* 0x000fc60005000000 */
[----:B------:R-:W-:Y:S01]  /*1620*/  @!P0 FMUL R30, R33, R24 ;  /* 0x00000018211e8220 */ /* 0x000fe20000400000 */
[----:B------:R-:W-:-:S07]  /*1630*/  @P3 FADD R30, R25, 10 ;  /* 0x41200000191e3421 */ /* 0x000fce0000000000 */
.L_x_302:
[----:B------:R-:W-:Y:S05]  /*1640*/  BSYNC.RECONVERGENT B1 ;  /* 0x0000000000017941 */ /* 0x000fea0003800200 */
.L_x_298:
[----:B------:R-:W2:Y:S01]  /*1650*/  F2I.TRUNC.NTZ R25, R30 ;  /* 0x0000001e00197305 */ /* 0x000ea2000020f100 */
[----:B01----:R-:W-:Y:S02]  /*1660*/  PRMT R26, R26, 0x3340, R29 ;  /* 0x000033401a1a7816 */ /* 0x003fe4000000001d */
[----:B------:R-:W-:Y:S02]  /*1670*/  MOV R24, R10 ;  /* 0x0000000a00187202 */ /* 0x000fe40000000f00 */
[C---:B------:R-:W-:Y:S02]  /*1680*/  IADD3 R6, P0, PT, R27.reuse, R6, RZ ;  /* 0x000000061b067210 */ /* 0x040fe40007f1e0ff */
[----:B------:R-:W-:Y:S02]  /*1690*/  LEA R2, P2, R20, R2, 0x2 ;  /* 0x0000000214027211 */ /* 0x000fe400078410ff */
[----:B------:R-:W-:Y:S01]  /*16a0*/  LEA R10, P3, R27, R10, 0x2 ;  /* 0x0000000a1b0a7211 */ /* 0x000fe200078610ff */
[----:B------:R-:W-:Y:S01]  /*16b0*/  IMAD.X R4, RZ, RZ, R4, P0 ;  /* 0x000000ffff047224 */ /* 0x000fe200000e0604 */
[----:B------:R-:W-:-:S02]  /*16c0*/  ISETP.GE.U32.AND P0, PT, R6, UR8, PT ;  /* 0x0000000806007c0c */ /* 0x000fc4000bf06070 */
[----:B------:R-:W-:Y:S02]  /*16d0*/  IADD3.X R0, PT, PT, R0, R5, RZ, P2, !PT ;  /* 0x0000000500007210 */ /* 0x000fe400017fe4ff */
[----:B--2---:R-:W-:Y:S02]  /*16e0*/  PRMT R25, R28, 0x3340, R25 ;  /* 0x000033401c197816 */ /* 0x004fe40000000019 */
[----:B------:R-:W-:Y:S02]  /*16f0*/  ISETP.GE.U32.AND.EX P0, PT, R4, UR9, PT, P0 ;  /* 0x0000000904007c0c */ /* 0x000fe4000bf06100 */
[----:B------:R-:W-:Y:S02]  /*1700*/  PRMT R29, R26, 0x5410, R25 ;  /* 0x000054101a1d7816 */ /* 0x000fe40000000019 */
[-C--:B------:R-:W-:Y:S02]  /*1710*/  MOV R25, R11.reuse ;  /* 0x0000000b00197202 */ /* 0x080fe40000000f00 */
[----:B------:R-:W-:-:S03]  /*1720*/  LEA.HI.X R11, R27, R11, RZ, 0x2, P3 ;  /* 0x0000000b1b0b7211 */ /* 0x000fc600018f14ff */
[----:B------:R0:W-:Y:S04]  /*1730*/  STG.E desc[UR10][R24.64], R29 ;  /* 0x0000001d18007986 */ /* 0x0001e8000c10190a */
[----:B------:R-:W-:Y:S05]  /*1740*/  @!P0 BRA `(.L_x_303) ;  /* 0xffffffec00448947 */ /* 0x000fea000383ffff */
.L_x_282:
[----:B------:R-:W-:Y:S05]  /*1750*/  BSYNC.RECONVERGENT B0 ;  /* 0x0000000000007941 */ /* 0x000fea0003800200 */
.L_x_281:
        /* <DEDUP_REMOVED lines=8> */
[----:B------:R-:W1:Y:S01]  /*17e0*/  LDCU.S8 UR4, c[0x0][0x38a] ;  /* 0x00007140ff0477ac */ /* 0x000e620008000200 */
[----:B------:R-:W-:Y:S01]  /*17f0*/  IMAD.MOV.U32 R2, RZ, RZ, 0x3e638e39 ;  /* 0x3e638e39ff027424 */ /* 0x000fe200078e00ff */
[----:B------:R-:W2:Y:S02]  /*1800*/  LDCU.S8 UR5, c[0x0][0x389] ;  /* 0x00007120ff0577ac */ /* 0x000ea40008000200 */
[----:B------:R-:W-:-:S04]  /*1810*/  FFMA R5, -R0, R5, 5.5370556140132975997e-08 ;  /* 0x336dd09200057423 */ /* 0x000fc80000000105 */
[----:B------:R-:W-:-:S04]  /*1820*/  FFMA R5, R2, 1.9251366722983220825e-08, R5 ;  /* 0x32a55e3402057823 */ /* 0x000fc80000000005 */
[----:B------:R-:W-:Y:S01]  /*1830*/  FFMA R5, -R0, 0.017944158986210823059, R5 ;  /* 0x3c92ffa100057823 */ /* 0x000fe20000000105 */
[----:B-1----:R-:W-:-:S03]  /*1840*/  UISETP.NE.AND UP0, UPT, UR4, URZ, UPT ;  /* 0x000000ff0400728c */ /* 0x002fc6000bf05270 */
[----:B------:R-:W-:Y:S01]  /*1850*/  FFMA R2, R2, 0.0059813861735165119171, R5 ;  /* 0x3bc3ff8102027823 */ /* 0x000fe20000000005 */
[----:B--2---:R-:W-:-:S03]  /*1860*/  UPRMT UR5, UR5, 0x7710, URZ ;  /* 0x0000771005057896 */ /* 0x004fc600080000ff */
[----:B------:R-:W-:-:S04]  /*1870*/  FADD R0, R2, 3.3205988407135009766 ;  /* 0x405484b102007421 */ /* 0x000fc80000000000 */
[----:B------:R-:W-:-:S04]  /*1880*/  FADD R5, R0, -3.3205988407135009766 ;  /* 0xc05484b100057421 */ /* 0x000fc80000000000 */
[----:B------:R-:W-:Y:S01]  /*1890*/  FADD R2, R2, -R5 ;  /* 0x8000000502027221 */ /* 0x000fe20000000000 */
[----:B------:R-:W-:Y:S06]  /*18a0*/  BRA.U UP0, `(.L_x_304) ;  /* 0x0000000d004c7547 */ /* 0x000fec000b800000 */
        /* <DEDUP_REMOVED lines=13> */
[----:B------:R-:W1:Y:S01]  /*1980*/  LDC.S8 R16, c[0x0][0x389] ;  /* 0x0000e240ff107b82 */ /* 0x000e620000000200 */
[----:B------:R-:W2:Y:S01]  /*1990*/  LDCU.U8 UR4, c[0x0][0x388] ;  /* 0x00007100ff0477ac */ /* 0x000ea20008000000 */
[----:B------:R-:W-:Y:S01]  /*19a0*/  IADD3 R8, P0, PT, RZ, -R8, RZ ;  /* 0x80000008ff087210 */ /* 0x000fe20007f1e0ff */
[----:B------:R-:W-:Y:S01]  /*19b0*/  IMAD.MOV.U32 R5, RZ, RZ, R9 ;  /* 0x000000ffff057224 */ /* 0x000fe200078e0009 */
[----:B------:R-:W-:Y:S01]  /*19c0*/  MOV R4, R3 ;  /* 0x0000000300047202 */ /* 0x000fe20000000f00 */
[----:B------:R-:W3:Y:S01]  /*19d0*/  LDCU.64 UR6, c[0x0][0x380] ;  /* 0x00007000ff0677ac */ /* 0x000ee20008000a00 */
[----:B------:R-:W-:Y:S01]  /*19e0*/  IADD3.X R15, PT, PT, RZ, -0x1, RZ, P0, !PT ;  /* 0xffffffffff0f7810 */ /* 0x000fe200007fe4ff */
[----:B--2---:R-:W-:-:S12]  /*19f0*/  UPRMT UR4, UR4, 0x8880, URZ ;  /* 0x0000888004047896 */ /* 0x004fd800080000ff */
.L_x_307:
[----:B------:R-:W-:Y:S01]  /*1a00*/  PRMT R9, R4, 0x9910, RZ ;  /* 0x0000991004097816 */ /* 0x000fe200000000ff */
[----:B------:R-:W-:-:S04]  /*1a10*/  HFMA2 R12, -RZ, RZ, 1.875, 0 ;  /* 0x3f800000ff0c7431 */ /* 0x000fc800000001ff */
[----:B-1----:R-:W-:-:S05]  /*1a20*/  IMAD R9, R9, R16, UR4 ;  /* 0x0000000409097e24 */ /* 0x002fca000f8e0210 */
[----:B------:R-:W-:-:S13]  /*1a30*/  LOP3.LUT P0, RZ, R9, 0xff, RZ, 0xc0, !PT ;  /* 0x000000ff09ff7812 */ /* 0x000fda000780c0ff */
[----:B------:R-:W-:Y:S05]  /*1a40*/  @!P0 BRA `(.L_x_306) ;  /* 0x0000000000688947 */ /* 0x000fea0003800000 */
[----:B------:R-:W1:Y:S01]  /*1a50*/  I2F.S8 R17, R9 ;  /* 0x0000000900117306 */ /* 0x000e620000001400 */
[----:B------:R-:W-:Y:S02]  /*1a60*/  IMAD.MOV.U32 R19, RZ, RZ, 0x391fcb8e ;  /* 0x391fcb8eff137424 */ /* 0x000fe400078e00ff */
[-C--:B-1----:R-:W-:Y:S01]  /*1a70*/  FMUL R11, R0, R17.reuse ;  /* 0x00000011000b7220 */ /* 0x082fe20000400000 */
[----:B------:R-:W-:-:S04]  /*1a80*/  FSETP.NAN.AND P2, PT, |R17|, |R17|, PT ;  /* 0x400000111100720b */ /* 0x000fc80003f48200 */
[----:B------:R-:W1:Y:S01]  /*1a90*/  FRND R10, R11 ;  /* 0x0000000b000a7307 */ /* 0x000e620000201000 */
[----:B------:R-:W-:Y:S01]  /*1aa0*/  FFMA R13, R0, R17, -R11 ;  /* 0x00000011000d7223 */ /* 0x000fe2000000080b */
[----:B------:R-:W-:-:S03]  /*1ab0*/  FSETP.GT.AND P1, PT, |R11|, 152, PT ;  /* 0x431800000b00780b */ /* 0x000fc60003f24200 */
[----:B------:R-:W-:-:S03]  /*1ac0*/  FFMA R13, R2, R17, R13 ;  /* 0x00000011020d7223 */ /* 0x000fc6000000000d */
[----:B------:R-:W2:Y:S01]  /*1ad0*/  F2I.NTZ R14, R11 ;  /* 0x0000000b000e7305 */ /* 0x000ea20000203100 */
[----:B-1----:R-:W-:Y:S01]  /*1ae0*/  FADD R12, R11, -R10 ;  /* 0x8000000a0b0c7221 */ /* 0x002fe20000000000 */
[----:B------:R-:W-:-:S03]  /*1af0*/  FSETP.GT.AND P0, PT, R10, RZ, PT ;  /* 0x000000ff0a00720b */ /* 0x000fc60003f04000 */
[----:B------:R-:W-:Y:S01]  /*1b00*/  FADD R12, R12, R13 ;  /* 0x0000000d0c0c7221 */ /* 0x000fe20000000000 */
[----:B------:R-:W-:Y:S02]  /*1b10*/  SEL R9, RZ, 0x83000000, P0 ;  /* 0x83000000ff097807 */ /* 0x000fe40000000000 */
[----:B------:R-:W-:Y:S01]  /*1b20*/  FSETP.GEU.AND P0, PT, R11, RZ, PT ;  /* 0x000000ff0b00720b */ /* 0x000fe20003f0e000 */
[----:B------:R-:W-:Y:S01]  /*1b30*/  FFMA R13, R12, R19, 0.0013391353422775864601 ;  /* 0x3aaf85ed0c0d7423 */ /* 0x000fe20000000013 */
[----:B------:R-:W-:Y:S02]  /*1b40*/  IADD3 R10, PT, PT, R9, 0x7f000000, RZ ;  /* 0x7f000000090a7810 */ /* 0x000fe40007ffe0ff */
[----:B--2---:R-:W-:Y:S01]  /*1b50*/  LEA R14, R14, -R9, 0x17 ;  /* 0x800000090e0e7211 */ /* 0x004fe200078eb8ff */
        /* <DEDUP_REMOVED lines=9> */
.L_x_306:
[----:B------:R-:W1:Y:S01]  /*1bf0*/  F2I.TRUNC.NTZ R9, R12 ;  /* 0x0000000c00097305 */ /* 0x000e62000020f100 */
[C---:B---3--:R-:W-:Y:S02]  /*1c00*/  IADD3 R10, P0, PT, R4.reuse, UR6, RZ ;  /* 0x00000006040a7c10 */ /* 0x048fe4000ff1e0ff */
[----:B------:R-:W-:Y:S02]  /*1c10*/  IADD3 R4, P1, PT, R4, 0x1, RZ ;  /* 0x0000000104047810 */ /* 0x000fe40007f3e0ff */
[----:B------:R-:W-:Y:S02]  /*1c20*/  IADD3.X R11, PT, PT, R5, UR7, RZ, P0, !PT ;  /* 0x00000007050b7c10 */ /* 0x000fe400087fe4ff */
[----:B------:R-:W-:Y:S02]  /*1c30*/  IADD3 R8, P0, PT, R8, 0x1, RZ ;  /* 0x0000000108087810 */ /* 0x000fe40007f1e0ff */
[----:B------:R-:W-:Y:S02]  /*1c40*/  IADD3.X R5, PT, PT, RZ, R5, RZ, P1, !PT ;  /* 0x00000005ff057210 */ /* 0x000fe40000ffe4ff */
[----:B------:R-:W-:-:S02]  /*1c50*/  IADD3.X R15, PT, PT, RZ, R15, RZ, P0, !PT ;  /* 0x0000000fff0f7210 */ /* 0x000fc400007fe4ff */
[----:B------:R-:W-:Y:S01]  /*1c60*/  ISETP.NE.U32.AND P0, PT, R8, RZ, PT ;  /* 0x000000ff0800720c */ /* 0x000fe20003f05070 */
[----:B-1----:R2:W-:Y:S03]  /*1c70*/  STG.E.U8 desc[UR10][R10.64], R9 ;  /* 0x000000090a007986 */ /* 0x0025e6000c10110a */
[----:B------:R-:W-:-:S13]  /*1c80*/  ISETP.NE.AND.EX P0, PT, R15, RZ, PT, P0 ;  /* 0x000000ff0f00720c */ /* 0x000fda0003f05300 */
[----:B--2---:R-:W-:Y:S05]  /*1c90*/  @P0 BRA `(.L_x_307) ;  /* 0xfffffffc00580947 */ /* 0x004fea000383ffff */
.L_x_305:
[----:B------:R-:W1:Y:S01]  /*1ca0*/  LDC R8, c[0x0][0x394] ;  /* 0x0000e500ff087b82 */ /* 0x000e620000000800 */
[----:B------:R-:W-:-:S04]  /*1cb0*/  IADD3 R6, P1, PT, -R6, R3, RZ ;  /* 0x0000000306067210 */ /* 0x000fc80007f3e1ff */
[----:B------:R-:W-:Y:S01]  /*1cc0*/  ISETP.GT.U32.AND P0, PT, R6, -0x4, PT ;  /* 0xfffffffc0600780c */ /* 0x000fe20003f04070 */
[----:B-1----:R-:W-:-:S05]  /*1cd0*/  IMAD.X R7, R8, 0x1, ~R7, P1 ;  /* 0x0000000108077824 */ /* 0x002fca00008e0e07 */
[----:B------:R-:W-:-:S13]  /*1ce0*/  ISETP.GT.U32.AND.EX P0, PT, R7, -0x1, PT, P0 ;  /* 0xffffffff0700780c */ /* 0x000fda0003f04100 */
[----:B------:R-:W-:Y:S05]  /*1cf0*/  @P0 EXIT ;  /* 0x000000000000094d */ /* 0x000fea0003800000 */
[----:B------:R-:W1:Y:S01]  /*1d00*/  LDC.S8 R3, c[0x0][0x389] ;  /* 0x0000e240ff037b82 */ /* 0x000e620000000200 */
[----:B------:R-:W2:Y:S01]  /*1d10*/  LDCU.U8 UR4, c[0x0][0x388] ;  /* 0x00007100ff0477ac */ /* 0x000ea20008000000 */
[----:B------:R-:W3:Y:S01]  /*1d20*/  LDCU.64 UR6, c[0x0][0x380] ;  /* 0x00007000ff0677ac */ /* 0x000ee20008000a00 */
[----:B------:R-:W4:Y:S01]  /*1d30*/  LDCU.64 UR8, c[0x0][0x390] ;  /* 0x00007200ff0877ac */ /* 0x000f220008000a00 */
[----:B--2---:R-:W-:-:S12]  /*1d40*/  UPRMT UR4, UR4, 0x8880, URZ ;  /* 0x0000888004047896 */ /* 0x004fd800080000ff */
.L_x_312:
[----:B-1----:R-:W-:-:S05]  /*1d50*/  PRMT R6, R4, 0x9910, RZ ;  /* 0x0000991004067816 */ /* 0x002fca00000000ff */
[----:B-1----:R-:W-:Y:S02]  /*1d60*/  IMAD R10, R3, R6, UR4 ;  /* 0x00000004030a7e24 */ /* 0x002fe4000f8e0206 */
[----:B------:R-:W-:-:S03]  /*1d70*/  HFMA2 R6, -RZ, RZ, 1.875, 0 ;  /* 0x3f800000ff067431 */ /* 0x000fc600000001ff */
[C---:B------:R-:W-:Y:S02]  /*1d80*/  LOP3.LUT P0, RZ, R10.reuse, 0xff, RZ, 0xc0, !PT ;  /* 0x000000ff0aff7812 */ /* 0x040fe4000780c0ff */
[----:B------:R-:W-:-:S11]  /*1d90*/  IADD3 R12, PT, PT, R10, UR5, RZ ;  /* 0x000000050a0c7c10 */ /* 0x000fd6000fffe0ff */
[----:B--2---:R-:W-:Y:S05]  /*1da0*/  @!P0 BRA `(.L_x_308) ;  /* 0x0000000000688947 */ /* 0x004fea0003800000 */
[----:B------:R-:W1:Y:S01]  /*1db0*/  I2F.S8 R13, R10 ;  /* 0x0000000a000d7306 */ /* 0x000e620000001400 */
        /* <DEDUP_REMOVED lines=25> */
.L_x_308:
[C---:B------:R-:W-:Y:S01]  /*1f50*/  LOP3.LUT P0, RZ, R12.reuse, 0xff, RZ, 0xc0, !PT ;  /* 0x000000ff0cff7812 */ /* 0x040fe2000780c0ff */
[----:B------:R-:W1:Y:S01]  /*1f60*/  F2I.TRUNC.NTZ R6, R6 ;  /* 0x0000000600067305 */ /* 0x000e62000020f100 */
[----:B------:R-:W-:Y:S02]  /*1f70*/  IADD3 R7, PT, PT, R12, UR5, RZ ;  /* 0x000000050c077c10 */ /* 0x000fe4000fffe0ff */
[----:B------:R-:W-:-:S09]  /*1f80*/  MOV R8, 0x3f800000 ;  /* 0x3f80000000087802 */ /* 0x000fd20000000f00 */
[----:B------:R-:W-:Y:S05]  /*1f90*/  @!P0 BRA `(.L_x_309) ;  /* 0x0000000000688947 */ /* 0x000fea0003800000 */
[----:B------:R-:W2:Y:S01]  /*1fa0*/  I2F.S8 R15, R12 ;  /* 0x0000000c000f7306 */ /* 0x000ea20000001400 */
[----:B------:R-:W-:Y:S01]  /*1fb0*/  MOV R13, 0x391fcb8e ;  /* 0x391fcb8e000d7802 */ /* 0x000fe20000000f00 */
[-C--:B--2---:R-:W-:Y:S01]  /*1fc0*/  FMUL R9, R0, R15.reuse ;  /* 0x0000000f00097220 */ /* 0x084fe20000400000 */
[----:B------:R-:W-:-:S05]  /*1fd0*/  FSETP.NAN.AND P2, PT, |R15|, |R15|, PT ;  /* 0x4000000f0f00720b */ /* 0x000fca0003f48200 */
[----:B------:R-:W2:Y:S01]  /*1fe0*/  FRND R8, R9 ;  /* 0x0000000900087307 */ /* 0x000ea20000201000 */
[----:B------:R-:W-:Y:S01]  /*1ff0*/  FFMA R11, R0, R15, -R9 ;  /* 0x0000000f000b7223 */ /* 0x000fe20000000809 */
[----:B------:R-:W-:-:S03]  /*2000*/  FSETP.GT.AND P1, PT, |R9|, 152, PT ;  /* 0x431800000900780b */ /* 0x000fc60003f24200 */
[----:B------:R-:W-:Y:S01]  /*2010*/  FFMA R11, R2, R15, R11 ;  /* 0x0000000f020b7223 */ /* 0x000fe2000000000b */
[----:B--2---:R-:W-:Y:S01]  /*2020*/  FADD R10, R9, -R8 ;  /* 0x80000008090a7221 */ /* 0x004fe20000000000 */
[----:B------:R-:W-:-:S03]  /*2030*/  FSETP.GT.AND P0, PT, R8, RZ, PT ;  /* 0x000000ff0800720b */ /* 0x000fc60003f04000 */
[----:B------:R-:W-:Y:S01]  /*2040*/  FADD R10, R10, R11 ;  /* 0x0000000b0a0a7221 */ /* 0x000fe20000000000 */
[----:B------:R-:W-:Y:S02]  /*2050*/  SEL R8, RZ, 0x83000000, P0 ;  /* 0x83000000ff087807 */ /* 0x000fe40000000000 */
[----:B------:R-:W-:Y:S01]  /*2060*/  FSETP.GEU.AND P0, PT, R9, RZ, PT ;  /* 0x000000ff0900720b */ /* 0x000fe20003f0e000 */
[----:B------:R-:W-:Y:S01]  /*2070*/  FFMA R11, R10, R13, 0.0013391353422775864601 ;  /* 0x3aaf85ed0a0b7423 */ /* 0x000fe2000000000d */
[----:B------:R-:W-:-:S03]  /*2080*/  IADD3 R12, PT, PT, R8, 0x7f000000, RZ ;  /* 0x7f000000080c7810 */ /* 0x000fc60007ffe0ff */
[C---:B------:R-:W-:Y:S02]  /*2090*/  FFMA R13, R10.reuse, R11, 0.0096188392490148544312 ;  /* 0x3c1d98560a0d7423 */ /* 0x040fe4000000000b */
[----:B------:R-:W2:Y:S02]  /*20a0*/  F2I.NTZ R11, R9 ;  /* 0x00000009000b7305 */ /* 0x000ea40000203100 */
[----:B------:R-:W-:-:S04]  /*20b0*/  FFMA R13, R10, R13, 0.055503588169813156128 ;  /* 0x3d6357bb0a0d7423 */ /* 0x000fc8000000000d */
[----:B------:R-:W-:-:S04]  /*20c0*/  FFMA R13, R10, R13, 0.24022644758224487305 ;  /* 0x3e75fdec0a0d7423 */ /* 0x000fc8000000000d */
[----:B------:R-:W-:-:S04]  /*20d0*/  FFMA R13, R10, R13, 0.69314718246459960938 ;  /* 0x3f3172180a0d7423 */ /* 0x000fc8000000000d */
[----:B------:R-:W-:Y:S01]  /*20e0*/  FFMA R13, R10, R13, 1 ;  /* 0x3f8000000a0d7423 */ /* 0x000fe2000000000d */
[----:B--2---:R-:W-:Y:S01]  /*20f0*/  IMAD R11, R11, 0x800000, -R8 ;  /* 0x008000000b0b7824 */ /* 0x004fe200078e0a08 */
[----:B------:R-:W-:Y:S02]  /*2100*/  FSEL R8, RZ, +INF , !P0 ;  /* 0x7f800000ff087808 */ /* 0x000fe40004000000 */
[----:B------:R-:W-:-:S04]  /*2110*/  FMUL R12, R12, R13 ;  /* 0x0000000d0c0c7220 */ /* 0x000fc80000400000 */
[----:B------:R-:W-:Y:S01]  /*2120*/  @!P1 FMUL R8, R11, R12 ;  /* 0x0000000c0b089220 */ /* 0x000fe20000400000 */
[----:B------:R-:W-:-:S07]  /*2130*/  @P2 FADD R8, R15, 10 ;  /* 0x412000000f082421 */ /* 0x000fce0000000000 */
.L_x_309:
[----:B------:R-:W-:Y:S01]  /*2140*/  LOP3.LUT P0, RZ, R7, 0xff, RZ, 0xc0, !PT ;  /* 0x000000ff07ff7812 */ /* 0x000fe2000780c0ff */
[----:B------:R2:W5:Y:S01]  /*2150*/  F2I.TRUNC.NTZ R11, R8 ;  /* 0x00000008000b7305 */ /* 0x000562000020f100 */
[----:B------:R-:W-:-:S11]  /*2160*/  HFMA2 R10, -RZ, RZ, 1.875, 0 ;  /* 0x3f800000ff0a7431 */ /* 0x000fd600000001ff */
[----:B--2---:R-:W-:Y:S05]  /*2170*/  @!P0 BRA `(.L_x_310) ;  /* 0x0000000000688947 */ /* 0x004fea0003800000 */
        /* <DEDUP_REMOVED lines=21> */
[----:B--2---:R-:W-:Y:S02]  /*22d0*/  LEA R13, R13, -R8, 0x17 ;  /* 0x800000080d0d7211 */ /* 0x004fe400078eb8ff */
[----:B------:R-:W-:Y:S01]  /*22e0*/  FSEL R10, RZ, +INF , !P0 ;  /* 0x7f800000ff0a7808 */ /* 0x000fe20004000000 */
[----:B------:R-:W-:-:S04]  /*22f0*/  FMUL R12, R12, R15 ;  /* 0x0000000f0c0c7220 */ /* 0x000fc80000400000 */
[----:B------:R-:W-:Y:S01]  /*2300*/  @!P1 FMUL R10, R13, R12 ;  /* 0x0000000c0d0a9220 */ /* 0x000fe20000400000 */
[----:B------:R-:W-:-:S07]  /*2310*/  @P2 FADD R10, R17, 10 ;  /* 0x41200000110a2421 */ /* 0x000fce0000000000 */
.L_x_310:
[----:B------:R-:W2:Y:S01]  /*2320*/  F2I.TRUNC.NTZ R13, R10 ;  /* 0x0000000a000d7305 */ /* 0x000ea2000020f100 */
[----:B---3--:R-:W-:Y:S01]  /*2330*/  IADD3 R8, P0, PT, R4, UR6, RZ ;  /* 0x0000000604087c10 */ /* 0x008fe2000ff1e0ff */
[----:B------:R-:W-:Y:S01]  /*2340*/  VIADD R7, R7, UR5 ;  /* 0x0000000507077c36 */ /* 0x000fe20008000000 */
[----:B------:R-:W-:Y:S02]  /*2350*/  MOV R12, 0x3f800000 ;  /* 0x3f800000000c7802 */ /* 0x000fe40000000f00 */
[----:B------:R-:W-:Y:S02]  /*2360*/  IADD3.X R9, PT, PT, R5, UR7, RZ, P0, !PT ;  /* 0x0000000705097c10 */ /* 0x000fe400087fe4ff */
[----:B------:R-:W-:-:S03]  /*2370*/  LOP3.LUT P0, RZ, R7, 0xff, RZ, 0xc0, !PT ;  /* 0x000000ff07ff7812 */ /* 0x000fc6000780c0ff */
[----:B-1----:R1:W-:Y:S04]  /*2380*/  STG.E.U8 desc[UR10][R8.64], R6 ;  /* 0x0000000608007986 */ /* 0x0023e8000c10110a */
[----:B-----5:R1:W-:Y:S04]  /*2390*/  STG.E.U8 desc[UR10][R8.64+0x1], R11 ;  /* 0x0000010b08007986 */ /* 0x0203e8000c10110a */
[----:B--2---:R1:W-:Y:S02]  /*23a0*/  STG.E.U8 desc[UR10][R8.64+0x2], R13 ;  /* 0x0000020d08007986 */ /* 0x0043e4000c10110a */
[----:B------:R-:W-:Y:S05]  /*23b0*/  @!P0 BRA `(.L_x_311) ;  /* 0x0000000000688947 */ /* 0x000fea0003800000 */
        /* <DEDUP_REMOVED lines=26> */
.L_x_311:
[----:B------:R-:W2:Y:S01]  /*2560*/  F2I.TRUNC.NTZ R7, R12 ;  /* 0x0000000c00077305 */ /* 0x000ea2000020f100 */
[----:B------:R-:W-:-:S05]  /*2570*/  IADD3 R4, P0, PT, R4, 0x4, RZ ;  /* 0x0000000404047810 */ /* 0x000fca0007f1e0ff */
[----:B------:R-:W-:Y:S01]  /*2580*/  IMAD.X R5, RZ, RZ, R5, P0 ;  /* 0x000000ffff057224 */ /* 0x000fe200000e0605 */
[----:B----4-:R-:W-:-:S04]  /*2590*/  ISETP.GE.U32.AND P0, PT, R4, UR8, PT ;  /* 0x0000000804007c0c */ /* 0x010fc8000bf06070 */
[----:B------:R-:W-:Y:S01]  /*25a0*/  ISETP.GE.U32.AND.EX P0, PT, R5, UR9, PT, P0 ;  /* 0x0000000905007c0c */ /* 0x000fe2000bf06100 */
[----:B--2---:R2:W-:-:S12]  /*25b0*/  STG.E.U8 desc[UR10][R8.64+0x3], R7 ;  /* 0x0000030708007986 */ /* 0x0045d8000c10110a */
[----:B------:R-:W-:Y:S05]  /*25c0*/  @!P0 BRA `(.L_x_312) ;  /* 0xfffffff400e08947 */ /* 0x000fea000383ffff */
[----:B------:R-:W-:Y:S05]  /*25d0*/  EXIT ;  /* 0x000000000000794d */ /* 0x000fea0003800000 */
.L_x_304:
        /* <DEDUP_REMOVED lines=20> */
[----:B--2---:R-:W-:Y:S01]  /*2720*/  UPRMT UR4, UR4, 0x8880, URZ ;  /* 0x0000888004047896 */ /* 0x004fe200080000ff */
[----:B-1-3--:R-:W-:-:S11]  /*2730*/  MOV R16, R10 ;  /* 0x0000000a00107202 */ /* 0x00afd60000000f00 */
.L_x_315:
[----:B------:R-:W-:Y:S01]  /*2740*/  PRMT R9, R4, 0x9910, RZ ;  /* 0x0000991004097816 */ /* 0x000fe200000000ff */
[----:B------:R-:W-:-:S04]  /*2750*/  HFMA2 R12, -RZ, RZ, 1.875, 0 ;  /* 0x3f800000ff0c7431 */ /* 0x000fc800000001ff */
[----:B------:R-:W-:-:S05]  /*2760*/  IMAD R9, R16, R9, UR4 ;  /* 0x0000000410097e24 */ /* 0x000fca000f8e0209 */
[----:B------:R-:W-:-:S13]  /*2770*/  LOP3.LUT P0, RZ, R9, 0xff, RZ, 0xc0, !PT ;  /* 0x000000ff09ff7812 */ /* 0x000fda000780c0ff */
        /* <DEDUP_REMOVED lines=16> */
[----:B--2---:R-:W-:Y:S01]  /*2880*/  LEA R14, R14, -R9, 0x17 ;  /* 0x800000090e0e7211 */ /* 0x004fe200078eb8ff */
        /* <DEDUP_REMOVED lines=10> */
.L_x_314:
[----:B------:R-:W1:Y:S01]  /*2930*/  F2I.TRUNC.NTZ R9, -R12 ;  /* 0x8000000c00097305 */ /* 0x000e62000020f100 */
[C---:B------:R-:W-:Y:S02]  /*2940*/  IADD3 R10, P0, PT, R4.reuse, UR6, RZ ;  /* 0x00000006040a7c10 */ /* 0x040fe4000ff1e0ff */
        /* <DEDUP_REMOVED lines=8> */
[----:B-1----:R-:W-:Y:S05]  /*29d0*/  @P0 BRA `(.L_x_315) ;  /* 0xfffffffc00580947 */ /* 0x002fea000383ffff */
.L_x_313:
[----:B------:R-:W1:Y:S01]  /*29e0*/  LDC R8, c[0x0][0x394] ;  /* 0x0000e500ff087b82 */ /* 0x000e620000000800 */
[----:B------:R-:W-:-:S04]  /*29f0*/  IADD3 R6, P1, PT, -R6, R3, RZ ;  /* 0x0000000306067210 */ /* 0x000fc80007f3e1ff */
[----:B------:R-:W-:Y:S02]  /*2a00*/  ISETP.GT.U32.AND P0, PT, R6, -0x4, PT ;  /* 0xfffffffc0600780c */ /* 0x000fe40003f04070 */
[----:B-1----:R-:W-:-:S04]  /*2a10*/  IADD3.X R7, PT, PT, ~R7, R8, RZ, P1, !PT ;  /* 0x0000000807077210 */ /* 0x002fc80000ffe5ff */
[----:B------:R-:W-:-:S13]  /*2a20*/  ISETP.GT.U32.AND.EX P0, PT, R7, -0x1, PT, P0 ;  /* 0xffffffff0700780c */ /* 0x000fda0003f04100 */
[----:B------:R-:W-:Y:S05]  /*2a30*/  @P0 EXIT ;  /* 0x000000000000094d */ /* 0x000fea0003800000 */
[----:B------:R-:W1:Y:S01]  /*2a40*/  LDC.S8 R3, c[0x0][0x389] ;  /* 0x0000e240ff037b82 */ /* 0x000e620000000200 */
[----:B------:R-:W2:Y:S01]  /*2a50*/  LDCU.U8 UR4, c[0x0][0x388] ;  /* 0x00007100ff0477ac */ /* 0x000ea20008000000 */
[----:B------:R-:W3:Y:S01]  /*2a60*/  LDCU.64 UR6, c[0x0][0x380] ;  /* 0x00007000ff0677ac */ /* 0x000ee20008000a00 */
[----:B------:R-:W4:Y:S01]  /*2a70*/  LDCU.64 UR8, c[0x0][0x390] ;  /* 0x00007200ff0877ac */ /* 0x000f220008000a00 */
[----:B--2---:R-:W-:-:S12]  /*2a80*/  UPRMT UR4, UR4, 0x8880, URZ ;  /* 0x0000888004047896 */ /* 0x004fd800080000ff */
.L_x_320:
[----:B-1----:R-:W-:-:S05]  /*2a90*/  PRMT R6, R4, 0x9910, RZ ;  /* 0x0000991004067816 */ /* 0x002fca00000000ff */
[----:B-1----:R-:W-:Y:S02]  /*2aa0*/  IMAD R10, R3, R6, UR4 ;  /* 0x00000004030a7e24 */ /* 0x002fe4000f8e0206 */
[----:B------:R-:W-:Y:S02]  /*2ab0*/  HFMA2 R6, -RZ, RZ, 1.875, 0 ;  /* 0x3f800000ff067431 */ /* 0x000fe400000001ff */
[C---:B------:R-:W-:Y:S01]  /*2ac0*/  VIADD R12, R10.reuse, UR5 ;  /* 0x000000050a0c7c36 */ /* 0x040fe20008000000 */
[----:B------:R-:W-:-:S13]  /*2ad0*/  LOP3.LUT P0, RZ, R10, 0xff, RZ, 0xc0, !PT ;  /* 0x000000ff0aff7812 */ /* 0x000fda000780c0ff */
        /* <DEDUP_REMOVED lines=27> */
.L_x_316:
[C---:B------:R-:W-:Y:S01]  /*2c90*/  LOP3.LUT P0, RZ, R12.reuse, 0xff, RZ, 0xc0, !PT ;  /* 0x000000ff0cff7812 */ /* 0x040fe2000780c0ff */
[----:B------:R-:W1:Y:S01]  /*2ca0*/  F2I.TRUNC.NTZ R6, -R6 ;  /* 0x8000000600067305 */ /* 0x000e62000020f100 */
[----:B------:R-:W-:Y:S01]  /*2cb0*/  VIADD R7, R12, UR5 ;  /* 0x000000050c077c36 */ /* 0x000fe20008000000 */
[----:B------:R-:W-:-:S10]  /*2cc0*/  MOV R8, 0x3f800000 ;  /* 0x3f80000000087802 */ /* 0x000fd40000000f00 */
        /* <DEDUP_REMOVED lines=27> */
.L_x_317:
[----:B------:R-:W-:Y:S01]  /*2e80*/  LOP3.LUT P0, RZ, R7, 0xff, RZ, 0xc0, !PT ;  /* 0x000000ff07ff7812 */ /* 0x000fe2000780c0ff */
[----:B------:R2:W5:Y:S01]  /*2e90*/  F2I.TRUNC.NTZ R11, -R8 ;  /* 0x80000008000b7305 */ /* 0x000562000020f100 */
[----:B------:R-:W-:-:S11]  /*2ea0*/  IMAD.MOV.U32 R10, RZ, RZ, 0x3f800000 ;  /* 0x3f800000ff0a7424 */ /* 0x000fd600078e00ff */
[----:B--2---:R-:W-:Y:S05]  /*2eb0*/  @!P0 BRA `(.L_x_318) ;  /* 0x0000000000688947 */ /* 0x004fea0003800000 */
[----:B------:R-:W2:Y:S01]  /*2ec0*/  I2F.S8 R17, R7 ;  /* 0x0000000700117306 */ /* 0x000ea20000001400 */
[----:B------:R-:W-:Y:S02]  /*2ed0*/  HFMA2 R15, -RZ, RZ, 0.64013671875, -15.109375 ;  /* 0x391fcb8eff0f7431 */ /* 0x000fe400000001ff */
[-C--:B--2---:R-:W-:Y:S01]  /*2ee0*/  FMUL R9, R0, R17.reuse ;  /* 0x0000001100097220 */ /* 0x084fe20000400000 */
[----:B------:R-:W-:-:S04]  /*2ef0*/  FSETP.NAN.AND P2, PT, |R17|, |R17|, PT ;  /* 0x400000111100720b */ /* 0x000fc80003f48200 */
        /* <DEDUP_REMOVED lines=22> */
.L_x_318:
[----:B------:R-:W2:Y:S01]  /*3060*/  F2I.TRUNC.NTZ R13, -R10 ;  /* 0x8000000a000d7305 */ /* 0x000ea2000020f100 */
[----:B---3--:R-:W-:Y:S01]  /*3070*/  IADD3 R8, P0, PT, R4, UR6, RZ ;  /* 0x0000000604087c10 */ /* 0x008fe2000ff1e0ff */
[----:B------:R-:W-:Y:S01]  /*3080*/  IMAD.MOV.U32 R12, RZ, RZ, 0x3f800000 ;  /* 0x3f800000ff0c7424 */ /* 0x000fe200078e00ff */
[----:B------:R-:W-:Y:S02]  /*3090*/  IADD3 R7, PT, PT, R7, UR5, RZ ;  /* 0x0000000507077c10 */ /* 0x000fe4000fffe0ff */
        /* <DEDUP_REMOVED lines=32> */
.L_x_319:
[----:B------:R-:W2:Y:S01]  /*32a0*/  F2I.TRUNC.NTZ R7, -R12 ;  /* 0x8000000c00077305 */ /* 0x000ea2000020f100 */
[----:B------:R-:W-:-:S04]  /*32b0*/  IADD3 R4, P0, PT, R4, 0x4, RZ ;  /* 0x0000000404047810 */ /* 0x000fc80007f1e0ff */
[----:B------:R-:W-:Y:S02]  /*32c0*/  IADD3.X R5, PT, PT, RZ, R5, RZ, P0, !PT ;  /* 0x00000005ff057210 */ /* 0x000fe400007fe4ff */
[----:B----4-:R-:W-:-:S04]  /*32d0*/  ISETP.GE.U32.AND P0, PT, R4, UR8, PT ;  /* 0x0000000804007c0c */ /* 0x010fc8000bf06070 */
[----:B------:R-:W-:Y:S01]  /*32e0*/  ISETP.GE.U32.AND.EX P0, PT, R5, UR9, PT, P0 ;  /* 0x0000000905007c0c */ /* 0x000fe2000bf06100 */
[----:B--2---:R2:W-:-:S12]  /*32f0*/  STG.E.U8 desc[UR10][R8.64+0x3], R7 ;  /* 0x0000030708007986 */ /* 0x0045d8000c10110a */
[----:B------:R-:W-:Y:S05]  /*3300*/  @!P0 BRA `(.L_x_320) ;  /* 0xfffffff400e08947 */ /* 0x000fea000383ffff */
[----:B------:R-:W-:Y:S05]  /*3310*/  EXIT ;  /* 0x000000000000794d */ /* 0x000fea0003800000 */
.L_x_321:
        /* <DEDUP_REMOVED lines=14> */
.L_x_469:


//--------------------- .text.geomspace_f64       --------------------------
	.section	.text.geomspace_f64,"ax",@progbits
	.align	128
        .global         geomspace_f64
        .type           geomspace_f64,@function
        .size           geomspace_f64,(.L_x_461 - geomspace_f64)
        .other          geomspace_f64,@"STO_CUDA_ENTRY STV_DEFAULT"
geomspace_f64:
.text.geomspace_f64:
[----:B------:R-:W-:Y:S01]  /*0000*/  LDC R1, c[0x0][0x37c] ;  /* 0x0000df00ff017b82 */ /* 0x000fe20000000800 */
[----:B------:R-:W0:Y:S07]  /*0010*/  S2R R0, SR_TID.X ;  /* 0x0000000000007919 */ /* 0x000e2e0000002100 */
[----:B------:R-:W0:Y:S01]  /*0020*/  S2UR UR4, SR_CTAID.X ;  /* 0x00000000000479c3 */ /* 0x000e220000002500 */
[----:B------:R-:W1:Y:S01]  /*0030*/  LDCU.64 UR6, c[0x0][0x3a0] ;  /* 0x00007400ff0677ac */ /* 0x000e620008000a00 */
[----:B------:R-:W-:Y:S01]  /*0040*/  BSSY.RECONVERGENT B0, `(.L_x_322) ;  /* 0x0000101000007945 */ /* 0x000fe20003800200 */
[----:B------:R-:W2:Y:S05]  /*0050*/  LDCU.64 UR8, c[0x0][0x358] ;  /* 0x00006b00ff0877ac */ /* 0x000eaa0008000a00 */
[----:B------:R-:W0:Y:S01]  /*0060*/  LDC R3, c[0x0][0x360] ;  /* 0x0000d800ff037b82 */ /* 0x000e220000000800 */
[----:B------:R-:W3:Y:S01]  /*0070*/  LDCU.64 UR12, c[0x0][0x390] ;  /* 0x00007200ff0c77ac */ /* 0x000ee20008000a00 */
[----:B------:R-:W4:Y:S01]  /*0080*/  LDCU.U8 UR10, c[0x0][0x398] ;  /* 0x00007300ff0a77ac */ /* 0x000f220008000000 */
[----:B-1----:R-:W-:-:S02]  /*0090*/  USHF.R.U64 UR6, UR6, 0x2, UR7 ;  /* 0x0000000206067899 */ /* 0x002fc40008001207 */
[----:B------:R-:W-:-:S06]  /*00a0*/  USHF.R.U32.HI UR7, URZ, 0x2, UR7 ;  /* 0x00000002ff077899 */ /* 0x000fcc0008011607 */
[----:B------:R-:W-:Y:S02]  /*00b0*/  IMAD.U32 R2, RZ, RZ, UR7 ;  /* 0x00000007ff027e24 */ /* 0x000fe4000f8e00ff */
[----:B0-----:R-:W-:-:S05]  /*00c0*/  IMAD R0, R3, UR4, R0 ;  /* 0x0000000403007c24 */ /* 0x001fca000f8e0200 */
[----:B------:R-:W-:-:S04]  /*00d0*/  ISETP.LT.U32.AND P0, PT, R0, UR6, PT ;  /* 0x0000000600007c0c */ /* 0x000fc8000bf01070 */
[----:B------:R-:W-:-:S13]  /*00e0*/  ISETP.GT.U32.AND.EX P0, PT, R2, RZ, PT, P0 ;  /* 0x000000ff0200720c */ /* 0x000fda0003f04100 */
[----:B--234-:R-:W-:Y:S05]  /*00f0*/  @!P0 BRA `(.L_x_323) ;  /* 0x0000000c00d48947 */ /* 0x01cfea0003800000 */
[----:B------:R-:W0:Y:S01]  /*0100*/  LDCU.64 UR4, c[0x0][0x380] ;  /* 0x00007000ff0477ac */ /* 0x000e220008000a00 */
[----:B------:R-:W1:Y:S01]  /*0110*/  LDC.64 R30, c[0x0][0x388] ;  /* 0x0000e200ff1e7b82 */ /* 0x000e620000000a00 */
[C---:B------:R-:W-:Y:S01]  /*0120*/  IMAD.SHL.U32 R34, R0.reuse, 0x4, RZ ;  /* 0x0000000400227824 */ /* 0x040fe200078e00ff */
[--C-:B------:R-:W-:Y:S01]  /*0130*/  SHF.R.U32.HI R35, RZ, 0x1e, R0.reuse ;  /* 0x0000001eff237819 */ /* 0x100fe20000011600 */
[----:B------:R-:W-:Y:S02]  /*0140*/  IMAD.MOV.U32 R4, RZ, RZ, R0 ;  /* 0x000000ffff047224 */ /* 0x000fe400078e0000 */
[----:B------:R-:W-:Y:S01]  /*0150*/  IMAD.MOV.U32 R5, RZ, RZ, RZ ;  /* 0x000000ffff057224 */ /* 0x000fe200078e00ff */
[----:B0-----:R-:W-:-:S04]  /*0160*/  LEA R6, P0, R0, UR4, 0x5 ;  /* 0x0000000400067c11 */ /* 0x001fc8000f8028ff */
[----:B------:R-:W-:Y:S02]  /*0170*/  IADD3 R6, P1, PT, R6, 0x10, RZ ;  /* 0x0000001006067810 */ /* 0x000fe40007f3e0ff */
[----:B------:R-:W-:-:S05]  /*0180*/  LEA.HI.X R7, R0, UR5, RZ, 0x5, P0 ;  /* 0x0000000500077c11 */ /* 0x000fca00080f2cff */
[----:B------:R-:W-:-:S07]  /*0190*/  IMAD.X R7, RZ, RZ, R7, P1 ;  /* 0x000000ffff077224 */ /* 0x000fce00008e0607 */
.L_x_350:
[----:B------:R-:W-:Y:S01]  /*01a0*/  UPRMT UR4, UR10, 0x8880, URZ ;  /* 0x000088800a047896 */ /* 0x000fe200080000ff */
[----:B------:R-:W-:Y:S02]  /*01b0*/  IMAD.MOV.U32 R32, RZ, RZ, R6 ;  /* 0x000000ffff207224 */ /* 0x000fe400078e0006 */
[----:B------:R-:W-:Y:S01]  /*01c0*/  IMAD.MOV.U32 R33, RZ, RZ, R7 ;  /* 0x000000ffff217224 */ /* 0x000fe200078e0007 */
[----:B------:R-:W-:-:S09]  /*01d0*/  UISETP.NE.AND UP0, UPT, UR4, URZ, UPT ;  /* 0x000000ff0400728c */ /* 0x000fd2000bf05270 */
[----:B------:R-:W-:Y:S05]  /*01e0*/  BRA.U !UP0, `(.L_x_324) ;  /* 0x0000000508b47547 */ /* 0x000fea000b800000 */
[----:B------:R-:W-:Y:S01]  /*01f0*/  IMAD.MOV.U32 R10, RZ, RZ, R34 ;  /* 0x000000ffff0a7224 */ /* 0x000fe200078e0022 */
[----:B------:R-:W-:Y:S01]  /*0200*/  BSSY.RECONVERGENT B1, `(.L_x_325) ;  /* 0x0000008000017945 */ /* 0x000fe20003800200 */
[----:B------:R-:W-:Y:S01]  /*0210*/  IMAD.MOV.U32 R11, RZ, RZ, R35 ;  /* 0x000000ffff0b7224 */ /* 0x000fe200078e0023 */
[----:B------:R-:W-:-:S03]  /*0220*/  MOV R2, 0x280 ;  /* 0x0000028000027802 */ /* 0x000fc60000000f00 */
[----:B------:R-:W1:Y:S02]  /*0230*/  I2F.F64.U64 R8, R10 ;  /* 0x0000000a00087312 */ /* 0x000e640000301800 */
[----:B-1----:R-:W-:-:S10]  /*0240*/  DFMA R8, R8, UR12, R30 ;  /* 0x0000000c08087c2b */ /* 0x002fd4000800001e */
[----:B------:R-:W-:Y:S02]  /*0250*/  IMAD.MOV.U32 R6, RZ, RZ, R8 ;  /* 0x000000ffff067224 */ /* 0x000fe400078e0008 */
[----:B------:R-:W-:-:S07]  /*0260*/  IMAD.MOV.U32 R7, RZ, RZ, R9 ;  /* 0x000000ffff077224 */ /* 0x000fce00078e0009 */
[----:B------:R-:W-:Y:S05]  /*0270*/  CALL.REL.NOINC `($geomspace_f64$__internal_accurate_pow) ;  /* 0x00000024007c7944 */ /* 0x000fea0003c00000 */
[----:B------:R-:W-:Y:S05]  /*0280*/  BSYNC.RECONVERGENT B1 ;  /* 0x0000000000017941 */ /* 0x000fea0003800200 */
.L_x_325:
[----:B------:R-:W-:Y:S01]  /*0290*/  DADD R10, R8, 10 ;  /* 0x40240000080a7429 */ /* 0x000fe20000000000 */
[----:B------:R-:W-:Y:S01]  /*02a0*/  IADD3 R12, P0, PT, R34, 0x1, RZ ;  /* 0x00000001220c7810 */ /* 0x000fe20007f1e0ff */
[----:B------:R-:W-:Y:S04]  /*02b0*/  BSSY.RECONVERGENT B1, `(.L_x_326) ;  /* 0x000000e000017945 */ /* 0x000fe80003800200 */
[----:B------:R-:W-:-:S04]  /*02c0*/  IMAD.X R13, RZ, RZ, R35, P0 ;  /* 0x000000ffff0d7224 */ /* 0x000fc800000e0623 */
[----:B------:R-:W-:Y:S02]  /*02d0*/  LOP3.LUT R10, R11, 0x7ff00000, RZ, 0xc0, !PT ;  /* 0x7ff000000b0a7812 */ /* 0x000fe400078ec0ff */
[----:B------:R-:W0:Y:S02]  /*02e0*/  I2F.F64.U64 R12, R12 ;  /* 0x0000000c000c7312 */ /* 0x000e240000301800 */
[----:B------:R-:W-:Y:S01]  /*02f0*/  ISETP.NE.AND P0, PT, R10, 0x7ff00000, PT ;  /* 0x7ff000000a00780c */ /* 0x000fe20003f05270 */
[----:B0-----:R-:W-:-:S12]  /*0300*/  DFMA R10, R12, UR12, R30 ;  /* 0x0000000c0c0a7c2b */ /* 0x001fd8000800001e */
[----:B------:R-:W-:Y:S05]  /*0310*/  @P0 BRA `(.L_x_327) ;  /* 0x00000000001c0947 */ /* 0x000fea0003800000 */
[----:B------:R-:W-:-:S14]  /*0320*/  DSETP.NAN.AND P0, PT, R8, R8, PT ;  /* 0x000000080800722a */ /* 0x000fdc0003f08000 */
[----:B------:R-:W-:Y:S01]  /*0330*/  @P0 DADD R6, R8, 10 ;  /* 0x4024000008060429 */ /* 0x000fe20000000000 */
[----:B------:R-:W-:Y:S10]  /*0340*/  @P0 BRA `(.L_x_327) ;  /* 0x0000000000100947 */ /* 0x000ff40003800000 */
[----:B------:R-:W-:-:S14]  /*0350*/  DSETP.NEU.AND P0, PT, |R8|, +INF , PT ;  /* 0x7ff000000800742a */ /* 0x000fdc0003f0d200 */
[----:B------:R-:W-:Y:S01]  /*0360*/  @!P0 ISETP.GE.AND P1, PT, R9, RZ, PT ;  /* 0x000000ff0900820c */ /* 0x000fe20003f26270 */
[----:B------:R-:W-:-:S03]  /*0370*/  @!P0 IMAD.MOV.U32 R6, RZ, RZ, RZ ;  /* 0x000000ffff068224 */ /* 0x000fc600078e00ff */
[----:B------:R-:W-:-:S09]  /*0380*/  @!P0 SEL R7, RZ, 0x7ff00000, !P1 ;  /* 0x7ff00000ff078807 */ /* 0x000fd20004800000 */
.L_x_327:
[----:B------:R-:W-:Y:S05]  /*0390*/  BSYNC.RECONVERGENT B1 ;  /* 0x0000000000017941 */ /* 0x000fea0003800200 */
.L_x_326:
[----:B------:R-:W-:Y:S01]  /*03a0*/  DADD R12, -RZ, -R6 ;  /* 0x00000000ff0c7229 */ /* 0x000fe20000000906 */
[----:B------:R-:W-:Y:S01]  /*03b0*/  BSSY.RECONVERGENT B1, `(.L_x_328) ;  /* 0x0000008000017945 */ /* 0x000fe20003800200 */
[----:B------:R-:W-:Y:S01]  /*03c0*/  DSETP.NEU.AND P0, PT, R8, RZ, PT ;  /* 0x000000ff0800722a */ /* 0x000fe20003f0d000 */
[----:B------:R-:W-:Y:S01]  /*03d0*/  IMAD.MOV.U32 R6, RZ, RZ, R10 ;  /* 0x000000ffff067224 */ /* 0x000fe200078e000a */
[----:B------:R-:W-:Y:S01]  /*03e0*/  MOV R2, 0x430 ;  /* 0x0000043000027802 */ /* 0x000fe20000000f00 */
[----:B------:R-:W-:-:S05]  /*03f0*/  IMAD.MOV.U32 R7, RZ, RZ, R11 ;  /* 0x000000ffff077224 */ /* 0x000fca00078e000b */
[----:B------:R-:W-:Y:S02]  /*0400*/  FSEL R8, R12, RZ, P0 ;  /* 0x000000ff0c087208 */ /* 0x000fe40000000000 */
[----:B------:R-:W-:-:S07]  /*0410*/  FSEL R9, R13, -1.875, P0 ;  /* 0xbff000000d097808 */ /* 0x000fce0000000000 */
[----:B------:R-:W-:Y:S05]  /*0420*/  CALL.REL.NOINC `($geomspace_f64$__internal_accurate_pow) ;  /* 0x0000002400107944 */ /* 0x000fea0003c00000 */
[----:B------:R-:W-:Y:S05]  /*0430*/  BSYNC.RECONVERGENT B1 ;  /* 0x0000000000017941 */ /* 0x000fea0003800200 */
.L_x_328:
        /* <DEDUP_REMOVED lines=16> */
.L_x_330:
[----:B------:R-:W-:Y:S05]  /*0540*/  BSYNC.RECONVERGENT B1 ;  /* 0x0000000000017941 */ /* 0x000fea0003800200 */
.L_x_329:
        /* <DEDUP_REMOVED lines=10> */
.L_x_331:
[----:B------:R-:W-:Y:S01]  /*05f0*/  DADD R14, R12, 10 ;  /* 0x402400000c0e7429 */ /* 0x000fe20000000000 */
[----:B------:R-:W-:Y:S01]  /*0600*/  IADD3 R16, P0, PT, R34, 0x3, RZ ;  /* 0x0000000322107810 */ /* 0x000fe20007f1e0ff */
[----:B------:R-:W-:Y:S04]  /*0610*/  BSSY.RECONVERGENT B1, `(.L_x_332) ;  /* 0x000000e000017945 */ /* 0x000fe80003800200 */
[----:B------:R-:W-:-:S04]  /*0620*/  IMAD.X R17, RZ, RZ, R35, P0 ;  /* 0x000000ffff117224 */ /* 0x000fc800000e0623 */
[----:B------:R-:W-:Y:S01]  /*0630*/  LOP3.LUT R14, R15, 0x7ff00000, RZ, 0xc0, !PT ;  /* 0x7ff000000f0e7812 */ /* 0x000fe200078ec0ff */
[----:B------:R-:W0:Y:S03]  /*0640*/  I2F.F64.U64 R36, R16 ;  /* 0x0000001000247312 */ /* 0x000e260000301800 */
        /* <DEDUP_REMOVED lines=10> */
.L_x_333:
[----:B------:R-:W-:Y:S05]  /*06f0*/  BSYNC.RECONVERGENT B1 ;  /* 0x0000000000017941 */ /* 0x000fea0003800200 */
.L_x_332:
        /* <DEDUP_REMOVED lines=10> */
.L_x_334:
[----:B------:R-:W-:Y:S01]  /*07a0*/  DADD R14, R36, 10 ;  /* 0x40240000240e7429 */ /* 0x000fe20000000000 */
[----:B------:R-:W-:Y:S09]  /*07b0*/  BSSY.RECONVERGENT B1, `(.L_x_335) ;  /* 0x000000b000017945 */ /* 0x000ff20003800200 */
[----:B------:R-:W-:-:S04]  /*07c0*/  LOP3.LUT R14, R15, 0x7ff00000, RZ, 0xc0, !PT ;  /* 0x7ff000000f0e7812 */ /* 0x000fc800078ec0ff */
[----:B------:R-:W-:-:S13]  /*07d0*/  ISETP.NE.AND P0, PT, R14, 0x7ff00000, PT ;  /* 0x7ff000000e00780c */ /* 0x000fda0003f05270 */
        /* <DEDUP_REMOVED lines=8> */
.L_x_336:
[----:B------:R-:W-:Y:S05]  /*0860*/  BSYNC.RECONVERGENT B1 ;  /* 0x0000000000017941 */ /* 0x000fea0003800200 */
.L_x_335:
[----:B------:R-:W-:Y:S02]  /*0870*/  DADD R6, -RZ, -R6 ;  /* 0x00000000ff067229 */ /* 0x000fe40000000906 */
[----:B------:R-:W-:-:S08]  /*0880*/  DSETP.NEU.AND P0, PT, R36, RZ, PT ;  /* 0x000000ff2400722a */ /* 0x000fd00003f0d000 */
[----:B------:R-:W-:Y:S02]  /*0890*/  FSEL R14, R6, RZ, P0 ;  /* 0x000000ff060e7208 */ /* 0x000fe40000000000 */
[----:B------:R-:W-:Y:S01]  /*08a0*/  FSEL R15, R7, -1.875, P0 ;  /* 0xbff00000070f7808 */ /* 0x000fe20000000000 */
[----:B------:R-:W-:Y:S06]  /*08b0*/  BRA `(.L_x_337) ;  /* 0x0000000400b87947 */ /* 0x000fec0003800000 */
.L_x_324:
        /* <DEDUP_REMOVED lines=10> */
.L_x_338:
[C---:B------:R-:W-:Y:S01]  /*0960*/  DADD R10, R8.reuse, 10 ;  /* 0x40240000080a7429 */ /* 0x040fe20000000000 */
[----:B------:R-:W-:Y:S01]  /*0970*/  IADD3 R12, P0, PT, R34, 0x1, RZ ;  /* 0x00000001220c7810 */ /* 0x000fe20007f1e0ff */
[----:B------:R-:W-:Y:S04]  /*0980*/  BSSY.RECONVERGENT B1, `(.L_x_339) ;  /* 0x0000011000017945 */ /* 0x000fe80003800200 */
[----:B------:R-:W-:Y:S02]  /*0990*/  IMAD.X R13, RZ, RZ, R35, P0 ;  /* 0x000000ffff0d7224 */ /* 0x000fe400000e0623 */
[----:B------:R-:W-:Y:S02]  /*09a0*/  DSETP.NEU.AND P0, PT, R8, RZ, PT ;  /* 0x000000ff0800722a */ /* 0x000fe40003f0d000 */
[----:B------:R-:W-:-:S02]  /*09b0*/  LOP3.LUT R10, R11, 0x7ff00000, RZ, 0xc0, !PT ;  /* 0x7ff000000b0a7812 */ /* 0x000fc400078ec0ff */
[----:B------:R-:W0:Y:S02]  /*09c0*/  I2F.F64.U64 R12, R12 ;  /* 0x0000000c000c7312 */ /* 0x000e240000301800 */
[----:B------:R-:W-:Y:S01]  /*09d0*/  ISETP.NE.AND P1, PT, R10, 0x7ff00000, PT ;  /* 0x7ff000000a00780c */ /* 0x000fe20003f25270 */
[----:B0-----:R-:W-:Y:S01]  /*09e0*/  DFMA R10, R12, UR12, R30 ;  /* 0x0000000c0c0a7c2b */ /* 0x001fe2000800001e */
[----:B------:R-:W-:Y:S02]  /*09f0*/  IMAD.MOV.U32 R12, RZ, RZ, R6 ;  /* 0x000000ffff0c7224 */ /* 0x000fe400078e0006 */
[----:B------:R-:W-:-:S09]  /*0a00*/  IMAD.MOV.U32 R13, RZ, RZ, R7 ;  /* 0x000000ffff0d7224 */ /* 0x000fd200078e0007 */
        /* <DEDUP_REMOVED lines=8> */
.L_x_340:
[----:B------:R-:W-:Y:S05]  /*0a90*/  BSYNC.RECONVERGENT B1 ;  /* 0x0000000000017941 */ /* 0x000fea0003800200 */
.L_x_339:
[----:B------:R-:W-:Y:S01]  /*0aa0*/  BSSY.RECONVERGENT B1, `(.L_x_341) ;  /* 0x0000007000017945 */ /* 0x000fe20003800200 */
[----:B------:R-:W-:Y:S01]  /*0ab0*/  IMAD.MOV.U32 R6, RZ, RZ, R10 ;  /* 0x000000ffff067224 */ /* 0x000fe200078e000a */
[----:B------:R-:W-:Y:S01]  /*0ac0*/  FSEL R8, R12, RZ, P0 ;  /* 0x000000ff0c087208 */ /* 0x000fe20000000000 */
[----:B------:R-:W-:Y:S01]  /*0ad0*/  IMAD.MOV.U32 R7, RZ, RZ, R11 ;  /* 0x000000ffff077224 */ /* 0x000fe200078e000b */
[----:B------:R-:W-:Y:S02]  /*0ae0*/  FSEL R9, R13, 1.875, P0 ;  /* 0x3ff000000d097808 */ /* 0x000fe40000000000 */
[----:B------:R-:W-:-:S07]  /*0af0*/  MOV R2, 0xb10 ;  /* 0x00000b1000027802 */ /* 0x000fce0000000f00 */
[----:B------:R-:W-:Y:S05]  /*0b00*/  CALL.REL.NOINC `($geomspace_f64$__internal_accurate_pow) ;  /* 0x0000001c00587944 */ /* 0x000fea0003c00000 */
[----:B------:R-:W-:Y:S05]  /*0b10*/  BSYNC.RECONVERGENT B1 ;  /* 0x0000000000017941 */ /* 0x000fea0003800200 */
.L_x_341:
        /* <DEDUP_REMOVED lines=19> */
.L_x_343:
[----:B------:R-:W-:Y:S05]  /*0c50*/  BSYNC.RECONVERGENT B1 ;  /* 0x0000000000017941 */ /* 0x000fea0003800200 */
.L_x_342:
        /* <DEDUP_REMOVED lines=8> */
.L_x_344:
[C---:B------:R-:W-:Y:S01]  /*0ce0*/  DADD R14, R12.reuse, 10 ;  /* 0x402400000c0e7429 */ /* 0x040fe20000000000 */
[----:B------:R-:W-:Y:S01]  /*0cf0*/  IADD3 R16, P0, PT, R34, 0x3, RZ ;  /* 0x0000000322107810 */ /* 0x000fe20007f1e0ff */
[----:B------:R-:W-:Y:S04]  /*0d00*/  BSSY.RECONVERGENT B1, `(.L_x_345) ;  /* 0x0000011000017945 */ /* 0x000fe80003800200 */
[----:B------:R-:W-:Y:S02]  /*0d10*/  IMAD.X R17, RZ, RZ, R35, P0 ;  /* 0x000000ffff117224 */ /* 0x000fe400000e0623 */
[----:B------:R-:W-:Y:S02]  /*0d20*/  DSETP.NEU.AND P0, PT, R12, RZ, PT ;  /* 0x000000ff0c00722a */ /* 0x000fe40003f0d000 */
[----:B------:R-:W-:Y:S01]  /*0d30*/  LOP3.LUT R14, R15, 0x7ff00000, RZ, 0xc0, !PT ;  /* 0x7ff000000f0e7812 */ /* 0x000fe200078ec0ff */
[----:B------:R-:W-:Y:S01]  /*0d40*/  IMAD.MOV.U32 R15, RZ, RZ, R7 ;  /* 0x000000ffff0f7224 */ /* 0x000fe200078e0007 */
[----:B------:R-:W0:Y:S02]  /*0d50*/  I2F.F64.U64 R16, R16 ;  /* 0x0000001000107312 */ /* 0x000e240000301800 */
[----:B------:R-:W-:Y:S01]  /*0d60*/  ISETP.NE.AND P1, PT, R14, 0x7ff00000, PT ;  /* 0x7ff000000e00780c */ /* 0x000fe20003f25270 */
[----:B------:R-:W-:Y:S01]  /*0d70*/  IMAD.MOV.U32 R14, RZ, RZ, R6 ;  /* 0x000000ffff0e7224 */ /* 0x000fe200078e0006 */
[----:B0-----:R-:W-:-:S11]  /*0d80*/  DFMA R36, R16, UR12, R30 ;  /* 0x0000000c10247c2b */ /* 0x001fd6000800001e */
        /* <DEDUP_REMOVED lines=8> */
.L_x_346:
[----:B------:R-:W-:Y:S05]  /*0e10*/  BSYNC.RECONVERGENT B1 ;  /* 0x0000000000017941 */ /* 0x000fea0003800200 */
.L_x_345:
        /* <DEDUP_REMOVED lines=8> */
.L_x_347:
[C---:B------:R-:W-:Y:S01]  /*0ea0*/  DADD R14, R36.reuse, 10 ;  /* 0x40240000240e7429 */ /* 0x040fe20000000000 */
[----:B------:R-:W-:Y:S01]  /*0eb0*/  BSSY.RECONVERGENT B1, `(.L_x_348) ;  /* 0x000000c000017945 */ /* 0x000fe20003800200 */
[----:B------:R-:W-:-:S08]  /*0ec0*/  DSETP.NEU.AND P0, PT, R36, RZ, PT ;  /* 0x000000ff2400722a */ /* 0x000fd00003f0d000 */
        /* <DEDUP_REMOVED lines=10> */
.L_x_349:
[----:B------:R-:W-:Y:S05]  /*0f70*/  BSYNC.RECONVERGENT B1 ;  /* 0x0000000000017941 */ /* 0x000fea0003800200 */
.L_x_348:
[----:B------:R-:W-:Y:S02]  /*0f80*/  FSEL R14, R6, RZ, P0 ;  /* 0x000000ff060e7208 */ /* 0x000fe40000000000 */
[----:B------:R-:W-:-:S07]  /*0f90*/  FSEL R15, R7, 1.875, P0 ;  /* 0x3ff00000070f7808 */ /* 0x000fce0000000000 */
.L_x_337:
[----:B------:R-:W0:Y:S01]  /*0fa0*/  LDCU UR4, c[0x0][0x370] ;  /* 0x00006e00ff0477ac */ /* 0x000e220008000800 */
[----:B------:R2:W-:Y:S04]  /*0fb0*/  STG.E.128 desc[UR8][R32.64+-0x10], R8 ;  /* 0xfffff00820007986 */ /* 0x0005e8000c101d08 */
[----:B------:R2:W-:Y:S01]  /*0fc0*/  STG.E.128 desc[UR8][R32.64], R12 ;  /* 0x0000000c20007986 */ /* 0x0005e2000c101d08 */
[----:B0-----:R-:W-:-:S04]  /*0fd0*/  IMAD R17, R3, UR4, RZ ;  /* 0x0000000403117c24 */ /* 0x001fc8000f8e02ff */
[C---:B------:R-:W-:Y:S01]  /*0fe0*/  IMAD.WIDE.U32 R6, R17.reuse, 0x20, R32 ;  /* 0x0000002011067825 */ /* 0x040fe200078e0020 */
[----:B------:R-:W-:-:S03]  /*0ff0*/  IADD3 R4, P0, PT, R17, R4, RZ ;  /* 0x0000000411047210 */ /* 0x000fc60007f1e0ff */
[----:B------:R-:W-:-:S04]  /*1000*/  IMAD.WIDE.U32 R34, R17, 0x4, R34 ;  /* 0x0000000411227825 */ /* 0x000fc800078e0022 */
[----:B------:R-:W-:Y:S01]  /*1010*/  IMAD.X R5, RZ, RZ, R5, P0 ;  /* 0x000000ffff057224 */ /* 0x000fe200000e0605 */
[----:B------:R-:W-:-:S04]  /*1020*/  ISETP.GE.U32.AND P0, PT, R4, UR6, PT ;  /* 0x0000000604007c0c */ /* 0x000fc8000bf06070 */
[----:B------:R-:W-:-:S13]  /*1030*/  ISETP.GE.U32.AND.EX P0, PT, R5, UR7, PT, P0 ;  /* 0x0000000705007c0c */ /* 0x000fda000bf06100 */
[----:B--2---:R-:W-:Y:S05]  /*1040*/  @!P0 BRA `(.L_x_350) ;  /* 0xfffffff000548947 */ /* 0x004fea000383ffff */
.L_x_323:
[----:B------:R-:W-:Y:S05]  /*1050*/  BSYNC.RECONVERGENT B0 ;  /* 0x0000000000007941 */ /* 0x000fea0003800200 */
.L_x_322:
[----:B------:R-:W0:Y:S02]  /*1060*/  LDC.64 R6, c[0x0][0x3a0] ;  /* 0x0000e800ff067b82 */ /* 0x000e240000000a00 */
[----:B0-----:R-:W-:-:S04]  /*1070*/  LOP3.LUT R3, R6, 0xfffffffc, RZ, 0xc0, !PT ;  /* 0xfffffffc06037812 */ /* 0x001fc800078ec0ff */
[----:B------:R-:W-:-:S04]  /*1080*/  ISETP.NE.U32.AND P0, PT, R3, R6, PT ;  /* 0x000000060300720c */ /* 0x000fc80003f05070 */
[----:B------:R-:W-:-:S04]  /*1090*/  ISETP.NE.AND.EX P0, PT, R7, R7, PT, P0 ;  /* 0x000000070700720c */ /* 0x000fc80003f05300 */
[----:B------:R-:W-:-:S13]  /*10a0*/  ISETP.NE.OR P0, PT, R0, RZ, !P0 ;  /* 0x000000ff0000720c */ /* 0x000fda0004705670 */
[----:B------:R-:W-:Y:S05]  /*10b0*/  @P0 EXIT ;  /* 0x000000000000094d */ /* 0x000fea0003800000 */
[----:B------:R-:W0:Y:S02]  /*10c0*/  LDCU.U8 UR4, c[0x0][0x398] ;  /* 0x00007300ff0477ac */ /* 0x000e240008000000 */
[----:B0-----:R-:W-:-:S04]  /*10d0*/  UPRMT UR4, UR4, 0x8880, URZ ;  /* 0x0000888004047896 */ /* 0x001fc800080000ff */
[----:B------:R-:W-:-:S09]  /*10e0*/  UISETP.NE.AND UP0, UPT, UR4, URZ, UPT ;  /* 0x000000ff0400728c */ /* 0x000fd2000bf05270 */
[----:B------:R-:W-:Y:S05]  /*10f0*/  BRA.U UP0, `(.L_x_351) ;  /* 0x0000000900e87547 */ /* 0x000fea000b800000 */
[----:B------:R-:W-:Y:S01]  /*1100*/  IADD3 R5, P0, PT, R3, 0x1, RZ ;  /* 0x0000000103057810 */ /* 0x000fe20007f1e0ff */
[----:B------:R-:W0:Y:S01]  /*1110*/  LDC R9, c[0x0][0x3a4] ;  /* 0x0000e900ff097b82 */ /* 0x000e220000000800 */
[----:B------:R-:W-:Y:S02]  /*1120*/  IMAD.MOV.U32 R8, RZ, RZ, R3 ;  /* 0x000000ffff087224 */ /* 0x000fe400078e0003 */
[----:B------:R-:W-:Y:S01]  /*1130*/  ISETP.GT.U32.AND P1, PT, R5, R6, PT ;  /* 0x000000060500720c */ /* 0x000fe20003f24070 */
[----:B------:R-:W-:-:S05]  /*1140*/  IMAD.X R4, RZ, RZ, R7, P0 ;  /* 0x000000ffff047224 */ /* 0x000fca00000e0607 */
[----:B------:R-:W-:-:S04]  /*1150*/  ISETP.GT.U32.AND.EX P1, PT, R4, R7, PT, P1 ;  /* 0x000000070400720c */ /* 0x000fc80003f24110 */
[----:B------:R-:W-:Y:S02]  /*1160*/  SEL R0, R5, R6, P1 ;  /* 0x0000000605007207 */ /* 0x000fe40000800000 */
[----:B------:R-:W-:Y:S02]  /*1170*/  SEL R4, R4, R7, P1 ;  /* 0x0000000704047207 */ /* 0x000fe40000800000 */
[----:B------:R-:W-:-:S04]  /*1180*/  LOP3.LUT R5, R0, 0x3, RZ, 0xc0, !PT ;  /* 0x0000000300057812 */ /* 0x000fc800078ec0ff */
[----:B------:R-:W-:-:S04]  /*1190*/  ISETP.NE.U32.AND P0, PT, R5, RZ, PT ;  /* 0x000000ff0500720c */ /* 0x000fc80003f05070 */
[----:B------:R-:W-:-:S13]  /*11a0*/  ISETP.NE.AND.EX P0, PT, RZ, RZ, PT, P0 ;  /* 0x000000ffff00720c */ /* 0x000fda0003f05300 */
[----:B------:R-:W-:Y:S05]  /*11b0*/  @!P0 BRA `(.L_x_352) ;  /* 0x0000000000b08947 */ /* 0x000fea0003800000 */
[----:B------:R-:W1:Y:S01]  /*11c0*/  LDC.64 R12, c[0x0][0x388] ;  /* 0x0000e200ff0c7b82 */ /* 0x000e620000000a00 */
[----:B------:R-:W2:Y:S01]  /*11d0*/  LDCU.64 UR4, c[0x0][0x380] ;  /* 0x00007000ff0477ac */ /* 0x000ea20008000a00 */
[----:B------:R-:W-:Y:S01]  /*11e0*/  IADD3 R5, P0, PT, RZ, -R5, RZ ;  /* 0x80000005ff057210 */ /* 0x000fe20007f1e0ff */
[----:B------:R-:W-:Y:S01]  /*11f0*/  IMAD.MOV.U32 R8, RZ, RZ, R3 ;  /* 0x000000ffff087224 */ /* 0x000fe200078e0003 */
[----:B------:R-:W3:Y:S03]  /*1200*/  LDCU.64 UR10, c[0x0][0x390] ;  /* 0x00007200ff0a77ac */ /* 0x000ee60008000a00 */
[----:B------:R-:W-:Y:S01]  /*1210*/  IMAD.X R10, RZ, RZ, -0x1, P0 ;  /* 0xffffffffff0a7424 */ /* 0x000fe200000e06ff */
[----:B--2---:R-:W-:-:S04]  /*1220*/  ULEA UR4, UP0, UR6, UR4, 0x5 ;  /* 0x0000000406047291 */ /* 0x004fc8000f8028ff */
[----:B---3--:R-:W-:-:S12]  /*1230*/  ULEA.HI.X UR5, UR6, UR5, UR7, 0x5, UP0 ;  /* 0x0000000506057291 */ /* 0x008fd800080f2c07 */
.L_x_356:
[----:B0-----:R-:W1:Y:S01]  /*1240*/  I2F.F64.U64 R30, R8 ;  /* 0x00000008001e7312 */ /* 0x001e620000301800 */
[----:B------:R-:W-:Y:S01]  /*1250*/  BSSY.RECONVERGENT B0, `(.L_x_353) ;  /* 0x0000006000007945 */ /* 0x000fe20003800200 */
[----:B------:R-:W-:Y:S01]  /*1260*/  MOV R2, 0x12b0 ;  /* 0x000012b000027802 */ /* 0x000fe20000000f00 */
[----:B-1----:R-:W-:-:S10]  /*1270*/  DFMA R30, R30, UR10, R12 ;  /* 0x0000000a1e1e7c2b */ /* 0x002fd4000800000c */
[----:B------:R-:W-:Y:S02]  /*1280*/  IMAD.MOV.U32 R6, RZ, RZ, R30 ;  /* 0x000000ffff067224 */ /* 0x000fe400078e001e */
[----:B------:R-:W-:-:S07]  /*1290*/  IMAD.MOV.U32 R7, RZ, RZ, R31 ;  /* 0x000000ffff077224 */ /* 0x000fce00078e001f */
[----:B------:R-:W-:Y:S05]  /*12a0*/  CALL.REL.NOINC `($geomspace_f64$__internal_accurate_pow) ;  /* 0x0000001400707944 */ /* 0x000fea0003c00000 */
[----:B------:R-:W-:Y:S05]  /*12b0*/  BSYNC.RECONVERGENT B0 ;  /* 0x0000000000007941 */ /* 0x000fea0003800200 */
.L_x_353:
[----:B------:R-:W-:-:S10]  /*12c0*/  DADD R14, R30, 10 ;  /* 0x402400001e0e7429 */ /* 0x000fd40000000000 */
[----:B------:R-:W-:-:S04]  /*12d0*/  LOP3.LUT R14, R15, 0x7ff00000, RZ, 0xc0, !PT ;  /* 0x7ff000000f0e7812 */ /* 0x000fc800078ec0ff */
[----:B------:R-:W-:-:S13]  /*12e0*/  ISETP.NE.AND P0, PT, R14, 0x7ff00000, PT ;  /* 0x7ff000000e00780c */ /* 0x000fda0003f05270 */
[----:B------:R-:W-:Y:S05]  /*12f0*/  @P0 BRA `(.L_x_354) ;  /* 0x0000000000240947 */ /* 0x000fea0003800000 */
[----:B------:R-:W-:-:S14]  /*1300*/  DSETP.NAN.AND P0, PT, R30, R30, PT ;  /* 0x0000001e1e00722a */ /* 0x000fdc0003f08000 */
[----:B------:R-:W-:Y:S05]  /*1310*/  @P0 BRA `(.L_x_355) ;  /* 0x0000000000180947 */ /* 0x000fea0003800000 */
[----:B------:R-:W-:-:S14]  /*1320*/  DSETP.NEU.AND P0, PT, |R30|, +INF , PT ;  /* 0x7ff000001e00742a */ /* 0x000fdc0003f0d200 */
[----:B------:R-:W-:Y:S05]  /*1330*/  @P0 BRA `(.L_x_354) ;  /* 0x0000000000140947 */ /* 0x000fea0003800000 */
[----:B------:R-:W-:Y:S01]  /*1340*/  ISETP.GE.AND P0, PT, R31, RZ, PT ;  /* 0x000000ff1f00720c */ /* 0x000fe20003f06270 */
[----:B------:R-:W-:-:S03]  /*1350*/  IMAD.MOV.U32 R6, RZ, RZ, RZ ;  /* 0x000000ffff067224 */ /* 0x000fc600078e00ff */
[----:B------:R-:W-:Y:S01]  /*1360*/  SEL R7, RZ, 0x7ff00000, !P0 ;  /* 0x7ff00000ff077807 */ /* 0x000fe20004000000 */
[----:B------:R-:W-:Y:S08]  /*1370*/  BRA `(.L_x_354) ;  /* 0x0000000000047947 */ /* 0x000ff00003800000 */
.L_x_355:
[----:B------:R-:W-:-:S11]  /*1380*/  DADD R6, R30, 10 ;  /* 0x402400001e067429 */ /* 0x000fd60000000000 */
.L_x_354:
[----:B------:R-:W-:Y:S01]  /*1390*/  DSETP.NEU.AND P0, PT, R30, RZ, PT ;  /* 0x000000ff1e00722a */ /* 0x000fe20003f0d000 */
[----:B------:R-:W-:Y:S01]  /*13a0*/  IMAD.U32 R14, RZ, RZ, UR4 ;  /* 0x00000004ff0e7e24 */ /* 0x000fe2000f8e00ff */
[----:B------:R-:W-:Y:S01]  /*13b0*/  UIADD3 UR4, UP0, UPT, UR4, 0x8, URZ ;  /* 0x0000000804047890 */ /* 0x000fe2000ff1e0ff */
[----:B------:R-:W-:Y:S01]  /*13c0*/  IMAD.U32 R15, RZ, RZ, UR5 ;  /* 0x00000005ff0f7e24 */ /* 0x000fe2000f8e00ff */
[----:B------:R-:W-:Y:S02]  /*13d0*/  IADD3 R8, P1, PT, R8, 0x1, RZ ;  /* 0x0000000108087810 */ /* 0x000fe40007f3e0ff */
[----:B------:R-:W-:Y:S01]  /*13e0*/  FSEL R6, R6, RZ, P0 ;  /* 0x000000ff06067208 */ /* 0x000fe20000000000 */
[----:B------:R-:W-:Y:S01]  /*13f0*/  UIADD3.X UR5, UPT, UPT, URZ, UR5, URZ, UP0, !UPT ;  /* 0x00000005ff057290 */ /* 0x000fe200087fe4ff */
[----:B------:R-:W-:Y:S01]  /*1400*/  FSEL R7, R7, 1.875, P0 ;  /* 0x3ff0000007077808 */ /* 0x000fe20000000000 */
[----:B------:R-:W-:Y:S01]  /*1410*/  IMAD.X R9, RZ, RZ, R9, P1 ;  /* 0x000000ffff097224 */ /* 0x000fe200008e0609 */
[----:B------:R-:W-:-:S03]  /*1420*/  IADD3 R5, P0, PT, R5, 0x1, RZ ;  /* 0x0000000105057810 */ /* 0x000fc60007f1e0ff */
[----:B------:R2:W-:Y:S02]  /*1430*/  STG.E.64 desc[UR8][R14.64], R6 ;  /* 0x000000060e007986 */ /* 0x0005e4000c101b08 */
[----:B------:R-:W-:Y:S01]  /*1440*/  IMAD.X R10, RZ, RZ, R10, P0 ;  /* 0x000000ffff0a7224 */ /* 0x000fe200000e060a */
[----:B------:R-:W-:-:S04]  /*1450*/  ISETP.NE.U32.AND P0, PT, R5, RZ, PT ;  /* 0x000000ff0500720c */ /* 0x000fc80003f05070 */
[----:B------:R-:W-:-:S13]  /*1460*/  ISETP.NE.AND.EX P0, PT, R10, RZ, PT, P0 ;  /* 0x000000ff0a00720c */ /* 0x000fda0003f05300 */
[----:B--2---:R-:W-:Y:S05]  /*1470*/  @P0 BRA `(.L_x_356) ;  /* 0xfffffffc00700947 */ /* 0x004fea000383ffff */
.L_x_352:
[----:B------:R-:W1:Y:S01]  /*1480*/  LDC R5, c[0x0][0x3a4] ;  /* 0x0000e900ff057b82 */ /* 0x000e620000000800 */
[----:B------:R-:W-:-:S04]  /*1490*/  IADD3 R0, P1, PT, -R0, R3, RZ ;  /* 0x0000000300007210 */ /* 0x000fc80007f3e1ff */
[----:B------:R-:W-:Y:S01]  /*14a0*/  ISETP.GT.U32.AND P0, PT, R0, -0x4, PT ;  /* 0xfffffffc0000780c */ /* 0x000fe20003f04070 */
[----:B-1----:R-:W-:-:S05]  /*14b0*/  IMAD.X R4, R5, 0x1, ~R4, P1 ;  /* 0x0000000105047824 */ /* 0x002fca00008e0e04 */
[----:B------:R-:W-:-:S13]  /*14c0*/  ISETP.GT.U32.AND.EX P0, PT, R4, -0x1, PT, P0 ;  /* 0xffffffff0400780c */ /* 0x000fda0003f04100 */
[----:B------:R-:W-:Y:S05]  /*14d0*/  @P0 EXIT ;  /* 0x000000000000094d */ /* 0x000fea0003800000 */
[----:B------:R-:W1:Y:S01]  /*14e0*/  LDC.64 R14, c[0x0][0x380] ;  /* 0x0000e000ff0e7b82 */ /* 0x000e620000000a00 */
[----:B------:R-:W2:Y:S01]  /*14f0*/  LDCU.64 UR4, c[0x0][0x390] ;  /* 0x00007200ff0477ac */ /* 0x000ea20008000a00 */
[----:B------:R-:W3:Y:S06]  /*1500*/  LDCU.64 UR6, c[0x0][0x3a0] ;  /* 0x00007400ff0677ac */ /* 0x000eec0008000a00 */
[----:B------:R-:W4:Y:S01]  /*1510*/  LDC.64 R4, c[0x0][0x388] ;  /* 0x0000e200ff047b82 */ /* 0x000f220000000a00 */
[----:B-1----:R-:W-:-:S04]  /*1520*/  LEA R0, P0, R8, R14, 0x3 ;  /* 0x0000000e08007211 */ /* 0x002fc800078018ff */
[----:B------:R-:W-:Y:S02]  /*1530*/  IADD3 R0, P1, PT, R0, 0x10, RZ ;  /* 0x0000001000007810 */ /* 0x000fe40007f3e0ff */
[----:B0-----:R-:W-:-:S05]  /*1540*/  LEA.HI.X R15, R8, R15, R9, 0x3, P0 ;  /* 0x0000000f080f7211 */ /* 0x001fca00000f1c09 */
[----:B--234-:R-:W-:-:S07]  /*1550*/  IMAD.X R15, RZ, RZ, R15, P1 ;  /* 0x000000ffff0f7224 */ /* 0x01cfce00008e060f */
.L_x_369:
[----:B------:R-:W0:Y:S01]  /*1560*/  I2F.F64.U64 R10, R8 ;  /* 0x00000008000a7312 */ /* 0x000e220000301800 */
[----:B------:R-:W-:Y:S01]  /*1570*/  BSSY.RECONVERGENT B0, `(.L_x_357) ;  /* 0x0000008000007945 */ /* 0x000fe20003800200 */
[----:B------:R-:W-:Y:S01]  /*1580*/  IMAD.MOV.U32 R12, RZ, RZ, R0 ;  /* 0x000000ffff0c7224 */ /* 0x000fe200078e0000 */
[----:B------:R-:W-:Y:S01]  /*1590*/  MOV R2, 0x15f0 ;  /* 0x000015f000027802 */ /* 0x000fe20000000f00 */
[----:B------:R-:W-:Y:S01]  /*15a0*/  IMAD.MOV.U32 R13, RZ, RZ, R15 ;  /* 0x000000ffff0d7224 */ /* 0x000fe200078e000f */
[----:B0-----:R-:W-:-:S10]  /*15b0*/  DFMA R10, R10, UR4, R4 ;  /* 0x000000040a0a7c2b */ /* 0x001fd40008000004 */
[----:B------:R-:W-:Y:S02]  /*15c0*/  IMAD.MOV.U32 R6, RZ, RZ, R10 ;  /* 0x000000ffff067224 */ /* 0x000fe400078e000a */
[----:B------:R-:W-:-:S07]  /*15d0*/  IMAD.MOV.U32 R7, RZ, RZ, R11 ;  /* 0x000000ffff077224 */ /* 0x000fce00078e000b */
[----:B------:R-:W-:Y:S05]  /*15e0*/  CALL.REL.NOINC `($geomspace_f64$__internal_accurate_pow) ;  /* 0x0000001000a07944 */ /* 0x000fea0003c00000 */
[----:B------:R-:W-:Y:S05]  /*15f0*/  BSYNC.RECONVERGENT B0 ;  /* 0x0000000000007941 */ /* 0x000fea0003800200 */
.L_x_357:
        /* <DEDUP_REMOVED lines=12> */
.L_x_359:
[----:B------:R-:W-:-:S11]  /*16c0*/  DADD R6, R10, 10 ;  /* 0x402400000a067429 */ /* 0x000fd60000000000 */
.L_x_358:
[----:B------:R-:W-:Y:S01]  /*16d0*/  IADD3 R14, P0, PT, R8, 0x1, RZ ;  /* 0x00000001080e7810 */ /* 0x000fe20007f1e0ff */
[----:B------:R-:W-:Y:S04]  /*16e0*/  BSSY.RECONVERGENT B0, `(.L_x_360) ;  /* 0x000000c000007945 */ /* 0x000fe80003800200 */
[----:B------:R-:W-:Y:S02]  /*16f0*/  IMAD.X R15, RZ, RZ, R9, P0 ;  /* 0x000000ffff0f7224 */ /* 0x000fe400000e0609 */
[----:B------:R-:W-:Y:S02]  /*1700*/  DSETP.NEU.AND P0, PT, R10, RZ, PT ;  /* 0x000000ff0a00722a */ /* 0x000fe40003f0d000 */
[----:B------:R-:W0:Y:S04]  /*1710*/  I2F.F64.U64 R10, R14 ;  /* 0x0000000e000a7312 */ /* 0x000e280000301800 */
[----:B------:R-:W-:-:S02]  /*1720*/  FSEL R2, R6, RZ, P0 ;  /* 0x000000ff06027208 */ /* 0x000fc40000000000 */
[----:B------:R-:W-:-:S05]  /*1730*/  FSEL R3, R7, 1.875, P0 ;  /* 0x3ff0000007037808 */ /* 0x000fca0000000000 */
[----:B------:R1:W-:Y:S01]  /*1740*/  STG.E.64 desc[UR8][R12.64+-0x10], R2 ;  /* 0xfffff0020c007986 */ /* 0x0003e2000c101b08 */
[----:B0-----:R-:W-:-:S10]  /*1750*/  DFMA R10, R10, UR4, R4 ;  /* 0x000000040a0a7c2b */ /* 0x001fd40008000004 */
[----:B------:R-:W-:Y:S01]  /*1760*/  IMAD.MOV.U32 R6, RZ, RZ, R10 ;  /* 0x000000ffff067224 */ /* 0x000fe200078e000a */
[----:B-1----:R-:W-:Y:S01]  /*1770*/  MOV R2, 0x17a0 ;  /* 0x000017a000027802 */ /* 0x002fe20000000f00 */
[----:B------:R-:W-:-:S07]  /*1780*/  IMAD.MOV.U32 R7, RZ, RZ, R11 ;  /* 0x000000ffff077224 */ /* 0x000fce00078e000b */
[----:B------:R-:W-:Y:S05]  /*1790*/  CALL.REL.NOINC `($geomspace_f64$__internal_accurate_pow) ;  /* 0x0000001000347944 */ /* 0x000fea0003c00000 */
[----:B------:R-:W-:Y:S05]  /*17a0*/  BSYNC.RECONVERGENT B0 ;  /* 0x0000000000007941 */ /* 0x000fea0003800200 */
.L_x_360:
        /* <DEDUP_REMOVED lines=12> */
.L_x_362:
[----:B------:R-:W-:-:S11]  /*1870*/  DADD R6, R10, 10 ;  /* 0x402400000a067429 */ /* 0x000fd60000000000 */
.L_x_361:
        /* <DEDUP_REMOVED lines=14> */
.L_x_363:
        /* <DEDUP_REMOVED lines=12> */
.L_x_365:
[----:B------:R-:W-:-:S11]  /*1a20*/  DADD R6, R10, 10 ;  /* 0x402400000a067429 */ /* 0x000fd60000000000 */
.L_x_364:
        /* <DEDUP_REMOVED lines=14> */
.L_x_366:
        /* <DEDUP_REMOVED lines=12> */
.L_x_368:
[----:B------:R-:W-:-:S11]  /*1bd0*/  DADD R6, R10, 10 ;  /* 0x402400000a067429 */ /* 0x000fd60000000000 */
.L_x_367:
[----:B------:R-:W-:Y:S01]  /*1be0*/  DSETP.NEU.AND P0, PT, R10, RZ, PT ;  /* 0x000000ff0a00722a */ /* 0x000fe20003f0d000 */
[----:B------:R-:W-:-:S05]  /*1bf0*/  IADD3 R0, P1, PT, R12, 0x20, RZ ;  /* 0x000000200c007810 */ /* 0x000fca0007f3e0ff */
[----:B------:R-:W-:Y:S01]  /*1c00*/  FSEL R2, R6, RZ, P0 ;  /* 0x000000ff06027208 */ /* 0x000fe20000000000 */
[----:B------:R-:W-:Y:S01]  /*1c10*/  IMAD.X R15, RZ, RZ, R13, P1 ;  /* 0x000000ffff0f7224 */ /* 0x000fe200008e060d */
[----:B------:R-:W-:Y:S02]  /*1c20*/  FSEL R3, R7, 1.875, P0 ;  /* 0x3ff0000007037808 */ /* 0x000fe40000000000 */
[----:B------:R-:W-:-:S03]  /*1c30*/  IADD3 R8, P0, PT, R8, 0x4, RZ ;  /* 0x0000000408087810 */ /* 0x000fc60007f1e0ff */
[----:B------:R0:W-:Y:S02]  /*1c40*/  STG.E.64 desc[UR8][R12.64+0x8], R2 ;  /* 0x000008020c007986 */ /* 0x0001e4000c101b08 */
[----:B------:R-:W-:Y:S01]  /*1c50*/  IMAD.X R9, RZ, RZ, R9, P0 ;  /* 0x000000ffff097224 */ /* 0x000fe200000e0609 */
[----:B------:R-:W-:-:S04]  /*1c60*/  ISETP.GE.U32.AND P0, PT, R8, UR6, PT ;  /* 0x0000000608007c0c */ /* 0x000fc8000bf06070 */
[----:B------:R-:W-:-:S13]  /*1c70*/  ISETP.GE.U32.AND.EX P0, PT, R9, UR7, PT, P0 ;  /* 0x0000000709007c0c */ /* 0x000fda000bf06100 */
[----:B0-----:R-:W-:Y:S05]  /*1c80*/  @!P0 BRA `(.L_x_369) ;  /* 0xfffffff800348947 */ /* 0x001fea000383ffff */
[----:B------:R-:W-:Y:S05]  /*1c90*/  EXIT ;  /* 0x000000000000794d */ /* 0x000fea0003800000 */
.L_x_351:
        /* <DEDUP_REMOVED lines=20> */
.L_x_374:
        /* <DEDUP_REMOVED lines=8> */
.L_x_371:
        /* <DEDUP_REMOVED lines=12> */
.L_x_373:
[----:B------:R-:W-:-:S11]  /*1f20*/  DADD R6, R30, 10 ;  /* 0x402400001e067429 */ /* 0x000fd60000000000 */
.L_x_372:
[----:B------:R-:W-:Y:S01]  /*1f30*/  DADD R6, -RZ, -R6 ;  /* 0x00000000ff067229 */ /* 0x000fe20000000906 */
[----:B------:R-:W-:Y:S01]  /*1f40*/  IMAD.U32 R14, RZ, RZ, UR4 ;  /* 0x00000004ff0e7e24 */ /* 0x000fe2000f8e00ff */
[----:B------:R-:W-:Y:S01]  /*1f50*/  DSETP.NEU.AND P0, PT, R30, RZ, PT ;  /* 0x000000ff1e00722a */ /* 0x000fe20003f0d000 */
[----:B------:R-:W-:Y:S01]  /*1f60*/  IMAD.U32 R15, RZ, RZ, UR5 ;  /* 0x00000005ff0f7e24 */ /* 0x000fe2000f8e00ff */
[----:B------:R-:W-:Y:S01]  /*1f70*/  UIADD3 UR4, UP0, UPT, UR4, 0x8, URZ ;  /* 0x0000000804047890 */ /* 0x000fe2000ff1e0ff */
[----:B------:R-:W-:-:S03]  /*1f80*/  IADD3 R8, P1, PT, R8, 0x1, RZ ;  /* 0x0000000108087810 */ /* 0x000fc60007f3e0ff */
[----:B------:R-:W-:Y:S02]  /*1f90*/  UIADD3.X UR5, UPT, UPT, URZ, UR5, URZ, UP0, !UPT ;  /* 0x00000005ff057290 */ /* 0x000fe400087fe4ff */
[----:B------:R-:W-:Y:S01]  /*1fa0*/  FSEL R6, R6, RZ, P0 ;  /* 0x000000ff06067208 */ /* 0x000fe20000000000 */
[----:B------:R-:W-:Y:S01]  /*1fb0*/  IMAD.X R9, RZ, RZ, R9, P1 ;  /* 0x000000ffff097224 */ /* 0x000fe200008e0609 */
[----:B------:R-:W-:Y:S02]  /*1fc0*/  FSEL R7, R7, -1.875, P0 ;  /* 0xbff0000007077808 */ /* 0x000fe40000000000 */
[----:B------:R-:W-:-:S03]  /*1fd0*/  IADD3 R5, P0, PT, R5, 0x1, RZ ;  /* 0x0000000105057810 */ /* 0x000fc60007f1e0ff */
[----:B------:R2:W-:Y:S02]  /*1fe0*/  STG.E.64 desc[UR8][R14.64], R6 ;  /* 0x000000060e007986 */ /* 0x0005e4000c101b08 */
[----:B------:R-:W-:Y:S01]  /*1ff0*/  IMAD.X R10, RZ, RZ, R10, P0 ;  /* 0x000000ffff0a7224 */ /* 0x000fe200000e060a */
[----:B------:R-:W-:-:S04]  /*2000*/  ISETP.NE.U32.AND P0, PT, R5, RZ, PT ;  /* 0x000000ff0500720c */ /* 0x000fc80003f05070 */
[----:B------:R-:W-:-:S13]  /*2010*/  ISETP.NE.AND.EX P0, PT, R10, RZ, PT, P0 ;  /* 0x000000ff0a00720c */ /* 0x000fda0003f05300 */
[----:B--2---:R-:W-:Y:S05]  /*2020*/  @P0 BRA `(.L_x_374) ;  /* 0xfffffffc006c0947 */ /* 0x004fea000383ffff */
.L_x_370:
        /* <DEDUP_REMOVED lines=14> */
.L_x_386:
        /* <DEDUP_REMOVED lines=10> */
.L_x_375:
[----:B------:R-:W-:Y:S01]  /*21b0*/  DADD R2, R10, 10 ;  /* 0x402400000a027429 */ /* 0x000fe20000000000 */
[----:B------:R-:W-:-:S09]  /*21c0*/  IADD3 R14, P0, PT, R8, 0x1, RZ ;  /* 0x00000001080e7810 */ /* 0x000fd20007f1e0ff */
        /* <DEDUP_REMOVED lines=10> */
.L_x_376:
[----:B------:R-:W-:Y:S01]  /*2270*/  IMAD.X R15, RZ, RZ, R9, P0 ;  /* 0x000000ffff0f7224 */ /* 0x000fe200000e0609 */
[----:B------:R-:W-:Y:S01]  /*2280*/  DSETP.NEU.AND P0, PT, R10, RZ, PT ;  /* 0x000000ff0a00722a */ /* 0x000fe20003f0d000 */
[----:B------:R-:W-:Y:S01]  /*2290*/  BSSY.RECONVERGENT B0, `(.L_x_377) ;  /* 0x000000b000007945 */ /* 0x000fe20003800200 */
[----:B------:R-:W-:Y:S01]  /*22a0*/  DADD R6, -RZ, -R6 ;  /* 0x00000000ff067229 */ /* 0x000fe20000000906 */
[----:B------:R-:W0:Y:S09]  /*22b0*/  I2F.F64.U64 R10, R14 ;  /* 0x0000000e000a7312 */ /* 0x000e320000301800 */
[----:B------:R-:W-:-:S02]  /*22c0*/  FSEL R2, R6, RZ, P0 ;  /* 0x000000ff06027208 */ /* 0x000fc40000000000 */
[----:B------:R-:W-:Y:S01]  /*22d0*/  FSEL R3, R7, -1.875, P0 ;  /* 0xbff0000007037808 */ /* 0x000fe20000000000 */
[----:B0-----:R-:W-:-:S04]  /*22e0*/  DFMA R10, R10, UR4, R4 ;  /* 0x000000040a0a7c2b */ /* 0x001fc80008000004 */
[----:B------:R0:W-:Y:S06]  /*22f0*/  STG.E.64 desc[UR8][R12.64+-0x10], R2 ;  /* 0xfffff0020c007986 */ /* 0x0001ec000c101b08 */
[----:B------:R-:W-:Y:S02]  /*2300*/  IMAD.MOV.U32 R6, RZ, RZ, R10 ;  /* 0x000000ffff067224 */ /* 0x000fe400078e000a */
[----:B------:R-:W-:Y:S01]  /*2310*/  IMAD.MOV.U32 R7, RZ, RZ, R11 ;  /* 0x000000ffff077224 */ /* 0x000fe200078e000b */
[----:B0-----:R-:W-:-:S07]  /*2320*/  MOV R2, 0x2340 ;  /* 0x0000234000027802 */ /* 0x001fce0000000f00 */
[----:B------:R-:W-:Y:S05]  /*2330*/  CALL.REL.NOINC `($geomspace_f64$__internal_accurate_pow) ;  /* 0x00000004004c7944 */ /* 0x000fea0003c00000 */
[----:B------:R-:W-:Y:S05]  /*2340*/  BSYNC.RECONVERGENT B0 ;  /* 0x0000000000007941 */ /* 0x000fea0003800200 */
.L_x_377:
        /* <DEDUP_REMOVED lines=12> */
.L_x_379:
[----:B------:R-:W-:-:S11]  /*2410*/  DADD R6, R10, 10 ;  /* 0x402400000a067429 */ /* 0x000fd60000000000 */
.L_x_378:
[----:B------:R-:W-:Y:S01]  /*2420*/  IADD3 R14, P0, PT, R8, 0x2, RZ ;  /* 0x00000002080e7810 */ /* 0x000fe20007f1e0ff */
[----:B------:R-:W-:Y:S01]  /*2430*/  DADD R6, -RZ, -R6 ;  /* 0x00000000ff067229 */ /* 0x000fe20000000906 */
[----:B------:R-:W-:Y:S03]  /*2440*/  BSSY.RECONVERGENT B0, `(.L_x_380) ;  /* 0x000000c000007945 */ /* 0x000fe60003800200 */
[----:B------:R-:W-:Y:S02]  /*2450*/  IMAD.X R15, RZ, RZ, R9, P0 ;  /* 0x000000ffff0f7224 */ /* 0x000fe400000e0609 */
[----:B------:R-:W-:Y:S02]  /*2460*/  DSETP.NEU.AND P0, PT, R10, RZ, PT ;  /* 0x000000ff0a00722a */ /* 0x000fe40003f0d000 */
[----:B------:R-:W0:Y:S04]  /*2470*/  I2F.F64.U64 R10, R14 ;  /* 0x0000000e000a7312 */ /* 0x000e280000301800 */
[----:B------:R-:W-:-:S02]  /*2480*/  FSEL R2, R6, RZ, P0 ;  /* 0x000000ff06027208 */ /* 0x000fc40000000000 */
[----:B------:R-:W-:-:S05]  /*2490*/  FSEL R3, R7, -1.875, P0 ;  /* 0xbff0000007037808 */ /* 0x000fca0000000000 */
[----:B------:R1:W-:Y:S01]  /*24a0*/  STG.E.64 desc[UR8][R12.64+-0x8], R2 ;  /* 0xfffff8020c007986 */ /* 0x0003e2000c101b08 */
[----:B0-----:R-:W-:-:S10]  /*24b0*/  DFMA R10, R10, UR4, R4 ;  /* 0x000000040a0a7c2b */ /* 0x001fd40008000004 */
[----:B------:R-:W-:Y:S01]  /*24c0*/  IMAD.MOV.U32 R6, RZ, RZ, R10 ;  /* 0x000000ffff067224 */ /* 0x000fe200078e000a */
[----:B-1----:R-:W-:Y:S01]  /*24d0*/  MOV R2, 0x2500 ;  /* 0x0000250000027802 */ /* 0x002fe20000000f00 */
[----:B------:R-:W-:-:S07]  /*24e0*/  IMAD.MOV.U32 R7, RZ, RZ, R11 ;  /* 0x000000ffff077224 */ /* 0x000fce00078e000b */
[----:B------:R-:W-:Y:S05]  /*24f0*/  CALL.REL.NOINC `($geomspace_f64$__internal_accurate_pow) ;  /* 0x0000000000dc7944 */ /* 0x000fea0003c00000 */
[----:B------:R-:W-:Y:S05]  /*2500*/  BSYNC.RECONVERGENT B0 ;  /* 0x0000000000007941 */ /* 0x000fea0003800200 */
.L_x_380:
        /* <DEDUP_REMOVED lines=12> */
.L_x_382:
[----:B------:R-:W-:-:S11]  /*25d0*/  DADD R6, R10, 10 ;  /* 0x402400000a067429 */ /* 0x000fd60000000000 */
.L_x_381:
        /* <DEDUP_REMOVED lines=15> */
.L_x_383:
        /* <DEDUP_REMOVED lines=12> */
.L_x_385:
[----:B------:R-:W-:-:S11]  /*2790*/  DADD R6, R10, 10 ;  /* 0x402400000a067429 */ /* 0x000fd60000000000 */
.L_x_384:
[----:B------:R-:W-:Y:S01]  /*27a0*/  DADD R6, -RZ, -R6 ;  /* 0x00000000ff067229 */ /* 0x000fe20000000906 */
[----:B------:R-:W-:Y:S01]  /*27b0*/  IADD3 R0, P1, PT, R12, 0x20, RZ ;  /* 0x000000200c007810 */ /* 0x000fe20007f3e0ff */
[----:B------:R-:W-:-:S04]  /*27c0*/  DSETP.NEU.AND P0, PT, R10, RZ, PT ;  /* 0x000000ff0a00722a */ /* 0x000fc80003f0d000 */
[----:B------:R-:W-:-:S04]  /*27d0*/  IMAD.X R15, RZ, RZ, R13, P1 ;  /* 0x000000ffff0f7224 */ /* 0x000fc800008e060d */
[----:B------:R-:W-:Y:S02]  /*27e0*/  FSEL R2, R6, RZ, P0 ;  /* 0x000000ff06027208 */ /* 0x000fe40000000000 */
[----:B------:R-:W-:Y:S02]  /*27f0*/  FSEL R3, R7, -1.875, P0 ;  /* 0xbff0000007037808 */ /* 0x000fe40000000000 */
[----:B------:R-:W-:-:S03]  /*2800*/  IADD3 R8, P0, PT, R8, 0x4, RZ ;  /* 0x0000000408087810 */ /* 0x000fc60007f1e0ff */
[----:B------:R0:W-:Y:S02]  /*2810*/  STG.E.64 desc[UR8][R12.64+0x8], R2 ;  /* 0x000008020c007986 */ /* 0x0001e4000c101b08 */
[----:B------:R-:W-:Y:S01]  /*2820*/  IMAD.X R9, RZ, RZ, R9, P0 ;  /* 0x000000ffff097224 */ /* 0x000fe200000e0609 */
[----:B------:R-:W-:-:S04]  /*2830*/  ISETP.GE.U32.AND P0, PT, R8, UR6, PT ;  /* 0x0000000608007c0c */ /* 0x000fc8000bf06070 */
[----:B------:R-:W-:-:S13]  /*2840*/  ISETP.GE.U32.AND.EX P0, PT, R9, UR7, PT, P0 ;  /* 0x0000000709007c0c */ /* 0x000fda000bf06100 */
[----:B0-----:R-:W-:Y:S05]  /*2850*/  @!P0 BRA `(.L_x_386) ;  /* 0xfffffff8002c8947 */ /* 0x001fea000383ffff */
[----:B------:R-:W-:Y:S05]  /*2860*/  EXIT ;  /* 0x000000000000794d */ /* 0x000fea0003800000 */
        .type           $geomspace_f64$__internal_accurate_pow,@function
        .size           $geomspace_f64$__internal_accurate_pow,(.L_x_461 - $geomspace_f64$__internal_accurate_pow)
$geomspace_f64$__internal_accurate_pow:
[----:B------:R-:W0:Y:S01]  /*2870*/  MUFU.RCP64H R21, 2.25 ;  /* 0x4002000000157908 */ /* 0x000e220000001800 */
[----:B------:R-:W-:Y:S01]  /*2880*/  IMAD.MOV.U32 R14, RZ, RZ, 0x0 ;  /* 0x00000000ff0e7424 */ /* 0x000fe200078e00ff */
[----:B------:R-:W-:Y:S01]  /*2890*/  UMOV UR14, 0x7d2cafe2 ;  /* 0x7d2cafe2000e7882 */ /* 0x000fe20000000000 */
[----:B------:R-:W-:Y:S01]  /*28a0*/  IMAD.MOV.U32 R15, RZ, RZ, 0x40020000 ;  /* 0x40020000ff0f7424 */ /* 0x000fe200078e00ff */
[----:B------:R-:W-:Y:S01]  /*28b0*/  UMOV UR15, 0x3eb0f5ff ;  /* 0x3eb0f5ff000f7882 */ /* 0x000fe20000000000 */
[----:B------:R-:W-:Y:S02]  /*28c0*/  IMAD.MOV.U32 R20, RZ, RZ, RZ ;  /* 0x000000ffff147224 */ /* 0x000fe400078e00ff */
[----:B------:R-:W-:Y:S02]  /*28d0*/  IMAD.MOV.U32 R16, RZ, RZ, 0x41ad3b5a ;  /* 0x41ad3b5aff107424 */ /* 0x000fe400078e00ff */
[----:B------:R-:W-:Y:S02]  /*28e0*/  IMAD.MOV.U32 R17, RZ, RZ, 0x3ed0f5d2 ;  /* 0x3ed0f5d2ff117424 */ /* 0x000fe400078e00ff */
[----:B0-----:R-:W-:-:S08]  /*28f0*/  DFMA R14, R20, -R14, 1 ;  /* 0x3ff00000140e742b */ /* 0x001fd0000000080e */
[----:B------:R-:W-:-:S08]  /*2900*/  DFMA R14, R14, R14, R14 ;  /* 0x0000000e0e0e722b */ /* 0x000fd0000000000e */
[----:B------:R-:W-:-:S08]  /*2910*/  DFMA R20, R20, R14, R20 ;  /* 0x0000000e1414722b */ /* 0x000fd00000000014 */
[----:B------:R-:W-:-:S08]  /*2920*/  DMUL R14, R20, 0.25 ;  /* 0x3fd00000140e7828 */ /* 0x000fd00000000000 */
[----:B------:R-:W-:-:S08]  /*2930*/  DFMA R14, R20, 0.25, R14 ;  /* 0x3fd00000140e782b */ /* 0x000fd0000000000e */
[C---:B------:R-:W-:Y:S02]  /*2940*/  DMUL R26, R14.reuse, R14 ;  /* 0x0000000e0e1a7228 */ /* 0x040fe40000000000 */
[----:B------:R-:W-:-:S06]  /*2950*/  DADD R18, -R14, 0.25 ;  /* 0x3fd000000e127429 */ /* 0x000fcc0000000100 */
[----:B------:R-:W-:Y:S01]  /*2960*/  DFMA R16, R26, UR14, R16 ;  /* 0x0000000e1a107c2b */ /* 0x000fe20008000010 */
        /* <DEDUP_REMOVED lines=11> */
[----:B------:R-:W-:-:S03]  /*2a20*/  DMUL R20, R14, R14 ;  /* 0x0000000e0e147228 */ /* 0x000fc60000000000 */
        /* <DEDUP_REMOVED lines=14> */
[----:B------:R-:W-:Y:S01]  /*2b10*/  DFMA R26, R14, R14, -R20 ;  /* 0x0000000e0e1a722b */ /* 0x000fe20000000814 */
[----:B------:R-:W-:Y:S02]  /*2b20*/  VIADD R25, R19, 0x100000 ;  /* 0x0010000013197836 */ /* 0x000fe40000000000 */
[----:B------:R-:W-:-:S03]  /*2b30*/  IMAD.MOV.U32 R24, RZ, RZ, R18 ;  /* 0x000000ffff187224 */ /* 0x000fc600078e0012 */
[----:B------:R-:W-:Y:S01]  /*2b40*/  DADD R22, R22, -UR14 ;  /* 0x8000000e16167e29 */ /* 0x000fe20008000000 */
[----:B------:R-:W-:Y:S01]  /*2b50*/  UMOV UR14, 0x0 ;  /* 0x00000000000e7882 */ /* 0x000fe20000000000 */
[----:B------:R-:W-:Y:S01]  /*2b60*/  UMOV UR15, 0x40080000 ;  /* 0x40080000000f7882 */ /* 0x000fe20000000000 */
[C---:B------:R-:W-:Y:S02]  /*2b70*/  DFMA R24, R14.reuse, R24, R26 ;  /* 0x000000180e18722b */ /* 0x040fe4000000001a */
[----:B------:R-:W-:-:S08]  /*2b80*/  DMUL R26, R14, R20 ;  /* 0x000000140e1a7228 */ /* 0x000fd00000000000 */
[----:B------:R-:W-:-:S08]  /*2b90*/  DFMA R28, R14, R20, -R26 ;  /* 0x000000140e1c722b */ /* 0x000fd0000000081a */
[----:B------:R-:W-:Y:S02]  /*2ba0*/  DFMA R28, R18, R20, R28 ;  /* 0x00000014121c722b */ /* 0x000fe4000000001c */
[----:B------:R-:W-:-:S06]  /*2bb0*/  DADD R20, R16, R22 ;  /* 0x0000000010147229 */ /* 0x000fcc0000000016 */
[----:B------:R-:W-:Y:S02]  /*2bc0*/  DFMA R24, R14, R24, R28 ;  /* 0x000000180e18722b */ /* 0x000fe4000000001c */
[----:B------:R-:W-:-:S08]  /*2bd0*/  DADD R28, R16, -R20 ;  /* 0x00000000101c7229 */ /* 0x000fd00000000814 */
[----:B------:R-:W-:Y:S02]  /*2be0*/  DADD R28, R22, R28 ;  /* 0x00000000161c7229 */ /* 0x000fe4000000001c */
[----:B------:R-:W-:-:S08]  /*2bf0*/  DMUL R22, R20, R26 ;  /* 0x0000001a14167228 */ /* 0x000fd00000000000 */
[----:B------:R-:W-:-:S08]  /*2c00*/  DFMA R16, R20, R26, -R22 ;  /* 0x0000001a1410722b */ /* 0x000fd00000000816 */
[----:B------:R-:W-:-:S08]  /*2c10*/  DFMA R16, R20, R24, R16 ;  /* 0x000000181410722b */ /* 0x000fd00000000010 */
        /* <DEDUP_REMOVED lines=10> */
[----:B------:R-:W-:Y:S01]  /*2cc0*/  DADD R22, R18, R22 ;  /* 0x0000000012167229 */ /* 0x000fe20000000016 */
[----:B------:R-:W-:Y:S02]  /*2cd0*/  IMAD.MOV.U32 R18, RZ, RZ, -0x105c611 ;  /* 0xfefa39efff127424 */ /* 0x000fe400078e00ff */
[----:B------:R-:W-:-:S05]  /*2ce0*/  IMAD.MOV.U32 R19, RZ, RZ, 0x3fe62e42 ;  /* 0x3fe62e42ff137424 */ /* 0x000fca00078e00ff */
[----:B------:R-:W-:-:S08]  /*2cf0*/  DADD R14, R16, R22 ;  /* 0x00000000100e7229 */ /* 0x000fd00000000016 */
[--C-:B------:R-:W-:Y:S02]  /*2d00*/  DFMA R20, R20, UR14, R14.reuse ;  /* 0x0000000e14147c2b */ /* 0x100fe4000800000e */
[----:B------:R-:W-:-:S06]  /*2d10*/  DADD R24, R16, -R14 ;  /* 0x0000000010187229 */ /* 0x000fcc000000080e */
[----:B------:R-:W-:Y:S02]  /*2d20*/  DFMA R16, -R18, 3, R20 ;  /* 0x400800001210782b */ /* 0x000fe40000000114 */
[----:B------:R-:W-:Y:S01]  /*2d30*/  DADD R24, R22, R24 ;  /* 0x0000000016187229 */ /* 0x000fe20000000018 */
[----:B------:R-:W-:Y:S02]  /*2d40*/  IMAD.MOV.U32 R22, RZ, RZ, 0x3b39803f ;  /* 0x3b39803fff167424 */ /* 0x000fe400078e00ff */
[----:B------:R-:W-:-:S03]  /*2d50*/  IMAD.MOV.U32 R23, RZ, RZ, 0x3c7abc9e ;  /* 0x3c7abc9eff177424 */ /* 0x000fc600078e00ff */
[----:B------:R-:W-:Y:S01]  /*2d60*/  DADD R16, -R14, R16 ;  /* 0x000000000e107229 */ /* 0x000fe20000000110 */
[----:B------:R-:W-:-:S05]  /*2d70*/  IMAD.SHL.U32 R14, R7, 0x2, RZ ;  /* 0x00000002070e7824 */ /* 0x000fca00078e00ff */
[----:B------:R-:W-:Y:S02]  /*2d80*/  ISETP.GT.U32.AND P0, PT, R14, -0x2000001, PT ;  /* 0xfdffffff0e00780c */ /* 0x000fe40003f04070 */
[----:B------:R-:W-:Y:S01]  /*2d90*/  DADD R24, R24, -R16 ;  /* 0x0000000018187229 */ /* 0x000fe20000000810 */
[----:B------:R-:W-:-:S04]  /*2da0*/  LOP3.LUT R16, R7, 0xff0fffff, RZ, 0xc0, !PT ;  /* 0xff0fffff07107812 */ /* 0x000fc800078ec0ff */
[----:B------:R-:W-:Y:S01]  /*2db0*/  SEL R17, R16, R7, P0 ;  /* 0x0000000710117207 */ /* 0x000fe20000000000 */
[----:B------:R-:W-:Y:S02]  /*2dc0*/  IMAD.MOV.U32 R16, RZ, RZ, R6 ;  /* 0x000000ffff107224 */ /* 0x000fe400078e0006 */
[----:B------:R-:W-:Y:S01]  /*2dd0*/  DFMA R22, R22, UR14, R24 ;  /* 0x0000000e16167c2b */ /* 0x000fe20008000018 */
[----:B------:R-:W-:Y:S01]  /*2de0*/  UMOV UR14, 0x3b39803f ;  /* 0x3b39803f000e7882 */ /* 0x000fe20000000000 */
[----:B------:R-:W-:-:S06]  /*2df0*/  UMOV UR15, 0x3c7abc9e ;  /* 0x3c7abc9e000f7882 */ /* 0x000fcc0000000000 */
[----:B------:R-:W-:-:S08]  /*2e00*/  DADD R14, R20, R22 ;  /* 0x00000000140e7229 */ /* 0x000fd00000000016 */
[----:B------:R-:W-:Y:S02]  /*2e10*/  DADD R20, R20, -R14 ;  /* 0x0000000014147229 */ /* 0x000fe4000000080e */
[----:B------:R-:W-:-:S06]  /*2e20*/  DMUL R6, R14, R16 ;  /* 0x000000100e067228 */ /* 0x000fcc0000000000 */
[----:B------:R-:W-:Y:S02]  /*2e30*/  DADD R20, R22, R20 ;  /* 0x0000000016147229 */ /* 0x000fe40000000014 */
[----:B------:R-:W-:-:S08]  /*2e40*/  DFMA R14, R14, R16, -R6 ;  /* 0x000000100e0e722b */ /* 0x000fd00000000806 */
[----:B------:R-:W-:Y:S01]  /*2e50*/  DFMA R16, R20, R16, R14 ;  /* 0x000000101410722b */ /* 0x000fe2000000000e */
[----:B------:R-:W-:Y:S02]  /*2e60*/  IMAD.MOV.U32 R20, RZ, RZ, 0x652b82fe ;  /* 0x652b82feff147424 */ /* 0x000fe400078e00ff */
[----:B------:R-:W-:-:S05]  /*2e70*/  IMAD.MOV.U32 R21, RZ, RZ, 0x3ff71547 ;  /* 0x3ff71547ff157424 */ /* 0x000fca00078e00ff */
        /* <DEDUP_REMOVED lines=54> */
.L_x_387:
[----:B------:R-:W-:Y:S01]  /*31e0*/  DFMA R16, R16, R18, R18 ;  /* 0x000000121010722b */ /* 0x000fe20000000012 */
[----:B------:R-:W-:Y:S01]  /*31f0*/  IMAD.MOV.U32 R14, RZ, RZ, R2 ;  /* 0x000000ffff0e7224 */ /* 0x000fe200078e0002 */
[----:B------:R-:W-:Y:S01]  /*3200*/  DSETP.NEU.AND P0, PT, |R18|, +INF , PT ;  /* 0x7ff000001200742a */ /* 0x000fe20003f0d200 */
[----:B------:R-:W-:-:S07]  /*3210*/  IMAD.MOV.U32 R15, RZ, RZ, 0x0 ;  /* 0x00000000ff0f7424 */ /* 0x000fce00078e00ff */
[----:B------:R-:W-:Y:S02]  /*3220*/  FSEL R6, R18, R16, !P0 ;  /* 0x0000001012067208 */ /* 0x000fe40004000000 */
[----:B------:R-:W-:Y:S01]  /*3230*/  FSEL R7, R19, R17, !P0 ;  /* 0x0000001113077208 */ /* 0x000fe20004000000 */
[----:B------:R-:W-:Y:S06]  /*3240*/  RET.REL.NODEC R14 `(geomspace_f64) ;  /* 0xffffffcc0e6c7950 */ /* 0x000fec0003c3ffff */
.L_x_388:
        /* <DEDUP_REMOVED lines=11> */
.L_x_461:


//--------------------- .text.geomspace_f32       --------------------------
	.section	.text.geomspace_f32,"ax",@progbits
	.align	128
        .global         geomspace_f32
        .type           geomspace_f32,@function
        .size           geomspace_f32,(.L_x_471 - geomspace_f32)
        .other          geomspace_f32,@"STO_CUDA_ENTRY STV_DEFAULT"
geomspace_f32:
.text.geomspace_f32:
        /* <DEDUP_REMOVED lines=8> */
[----:B-1----:R-:W-:-:S02]  /*0080*/  USHF.R.U64 UR6, UR6, 0x2, UR7 ;  /* 0x0000000206067899 */ /* 0x002fc40008001207 */
[----:B------:R-:W-:Y:S01]  /*0090*/  USHF.R.U32.HI UR7, URZ, 0x2, UR7 ;  /* 0x00000002ff077899 */ /* 0x000fe20008011607 */
[----:B0-----:R-:W-:-:S05]  /*00a0*/  IMAD R0, R2, UR4, R3 ;  /* 0x0000000402007c24 */ /* 0x001fca000f8e0203 */
[----:B------:R-:W-:Y:S01]  /*00b0*/  MOV R3, UR7 ;  /* 0x0000000700037c02 */ /* 0x000fe20008000f00 */
[----:B---3--:R-:W-:Y:S01]  /*00c0*/  IMAD R2, R2, UR5, RZ ;  /* 0x0000000502027c24 */ /* 0x008fe2000f8e02ff */
[----:B------:R-:W-:-:S04]  /*00d0*/  ISETP.LT.U32.AND P0, PT, R0, UR6, PT ;  /* 0x0000000600007c0c */ /* 0x000fc8000bf01070 */
[----:B------:R-:W-:-:S13]  /*00e0*/  ISETP.GT.U32.AND.EX P0, PT, R3, RZ, PT, P0 ;  /* 0x000000ff0300720c */ /* 0x000fda0003f04100 */
[----:B--2---:R-:W-:Y:S05]  /*00f0*/  @!P0 BRA `(.L_x_390) ;  /* 0x00000014002c8947 */ /* 0x004fea0003800000 */
[----:B------:R-:W-:Y:S01]  /*0100*/  HFMA2 R4, -RZ, RZ, 0.1527099609375, -0.0003798007965087890625 ;  /* 0x30e38e39ff047431 */ /* 0x000fe200000001ff */
[----:B------:R-:W0:Y:S01]  /*0110*/  LDCU.U8 UR4, c[0x0][0x390] ;  /* 0x00007200ff0477ac */ /* 0x000e220008000000 */
[----:B------:R-:W-:Y:S01]  /*0120*/  HFMA2 R8, -RZ, RZ, 1.5966796875, -0.0003798007965087890625 ;  /* 0x3e638e39ff087431 */ /* 0x000fe200000001ff */
[----:B------:R-:W-:-:S05]  /*0130*/  MOV R3, 0x3fb8aa3b ;  /* 0x3fb8aa3b00037802 */ /* 0x000fca0000000f00 */
[----:B------:R-:W-:-:S04]  /*0140*/  FFMA R3, -R4, R3, 5.5370556140132975997e-08 ;  /* 0x336dd09204037423 */ /* 0x000fc80000000103 */
[----:B------:R-:W-:-:S04]  /*0150*/  FFMA R3, R8, 1.9251366722983220825e-08, R3 ;  /* 0x32a55e3408037823 */ /* 0x000fc80000000003 */
[----:B------:R-:W-:Y:S01]  /*0160*/  FFMA R3, -R4, 0.017944158986210823059, R3 ;  /* 0x3c92ffa104037823 */ /* 0x000fe20000000103 */
[----:B0-----:R-:W-:-:S03]  /*0170*/  UPRMT UR4, UR4, 0x8880, URZ ;  /* 0x0000888004047896 */ /* 0x001fc600080000ff */
[----:B------:R-:W-:Y:S01]  /*0180*/  FFMA R8, R8, 0.0059813861735165119171, R3 ;  /* 0x3bc3ff8108087823 */ /* 0x000fe20000000003 */
[----:B------:R-:W-:-:S03]  /*0190*/  UISETP.NE.AND UP0, UPT, UR4, URZ, UPT ;  /* 0x000000ff0400728c */ /* 0x000fc6000bf05270 */
[----:B------:R-:W-:-:S04]  /*01a0*/  FADD R3, R8, 3.3205988407135009766 ;  /* 0x405484b108037421 */ /* 0x000fc80000000000 */
[----:B------:R-:W-:-:S04]  /*01b0*/  FADD R5, R3, -3.3205988407135009766 ;  /* 0xc05484b103057421 */ /* 0x000fc80000000000 */
[----:B------:R-:W-:Y:S01]  /*01c0*/  FADD R8, R8, -R5 ;  /* 0x8000000508087221 */ /* 0x000fe20000000000 */
[----:B------:R-:W-:Y:S06]  /*01d0*/  BRA.U !UP0, `(.L_x_391) ;  /* 0x0000000908847547 */ /* 0x000fec000b800000 */
[----:B------:R-:W0:Y:S01]  /*01e0*/  LDCU.64 UR4, c[0x0][0x380] ;  /* 0x00007000ff0477ac */ /* 0x000e220008000a00 */
[----:B------:R-:W1:Y:S01]  /*01f0*/  LDC.64 R10, c[0x0][0x388] ;  /* 0x0000e200ff0a7b82 */ /* 0x000e620000000a00 */
[C---:B------:R-:W-:Y:S01]  /*0200*/  IMAD.SHL.U32 R12, R0.reuse, 0x4, RZ ;  /* 0x00000004000c7824 */ /* 0x040fe200078e00ff */
[----:B------:R-:W-:Y:S02]  /*0210*/  SHF.R.U32.HI R15, RZ, 0x1e, R0 ;  /* 0x0000001eff0f7819 */ /* 0x000fe40000011600 */
[----:B------:R-:W-:Y:S02]  /*0220*/  MOV R17, R0 ;  /* 0x0000000000117202 */ /* 0x000fe40000000f00 */
[----:B------:R-:W-:Y:S02]  /*0230*/  MOV R14, RZ ;  /* 0x000000ff000e7202 */ /* 0x000fe40000000f00 */
[----:B0-----:R-:W-:-:S04]  /*0240*/  LEA R9, P0, R0, UR4, 0x4 ;  /* 0x0000000400097c11 */ /* 0x001fc8000f8020ff */
[----:B------:R-:W-:-:S09]  /*0250*/  LEA.HI.X R13, R0, UR5, RZ, 0x4, P0 ;  /* 0x00000005000d7c11 */ /* 0x000fd200080f24ff */
.L_x_400:
[C---:B------:R-:W-:Y:S01]  /*0260*/  IADD3 R4, P0, PT, R12.reuse, 0x1, RZ ;  /* 0x000000010c047810 */ /* 0x040fe20007f1e0ff */
[----:B------:R-:W-:Y:S01]  /*0270*/  BSSY.RECONVERGENT B1, `(.L_x_392) ;  /* 0x000002f000017945 */ /* 0x000fe20003800200 */
[-C--:B------:R-:W-:Y:S02]  /*0280*/  MOV R19, R15.reuse ;  /* 0x0000000f00137202 */ /* 0x080fe40000000f00 */
[----:B------:R-:W-:Y:S01]  /*0290*/  MOV R18, R12 ;  /* 0x0000000c00127202 */ /* 0x000fe20000000f00 */
[----:B------:R-:W-:Y:S01]  /*02a0*/  IMAD.X R5, RZ, RZ, R15, P0 ;  /* 0x000000ffff057224 */ /* 0x000fe200000e060f */
[----:B------:R-:W-:Y:S02]  /*02b0*/  IADD3 R6, P0, PT, R12, 0x2, RZ ;  /* 0x000000020c067810 */ /* 0x000fe40007f1e0ff */
[----:B------:R-:W1:Y:S02]  /*02c0*/  I2F.U64 R19, R18 ;  /* 0x0000001200137312 */ /* 0x000e640000301000 */
[----:B------:R-:W-:-:S02]  /*02d0*/  IADD3.X R7, PT, PT, RZ, R15, RZ, P0, !PT ;  /* 0x0000000fff077210 */ /* 0x000fc400007fe4ff */
[----:B------:R-:W-:-:S04]  /*02e0*/  IADD3 R24, P0, PT, R12, 0x3, RZ ;  /* 0x000000030c187810 */ /* 0x000fc80007f1e0ff */
[----:B------:R-:W-:Y:S01]  /*02f0*/  IADD3.X R25, PT, PT, RZ, R15, RZ, P0, !PT ;  /* 0x0000000fff197210 */ /* 0x000fe200007fe4ff */
[----:B------:R0:W2:Y:S01]  /*0300*/  I2F.U64 R5, R4 ;  /* 0x0000000400057312 */ /* 0x0000a20000301000 */
[----:B-1----:R-:W-:-:S07]  /*0310*/  FFMA R22, R19, R11, R10 ;  /* 0x0000000b13167223 */ /* 0x002fce000000000a */
[----:B------:R-:W1:Y:S01]  /*0320*/  I2F.U64 R7, R6 ;  /* 0x0000000600077312 */ /* 0x000e620000301000 */
[----:B0-----:R-:W-:Y:S01]  /*0330*/  HFMA2 R4, -RZ, RZ, 1.875, 0 ;  /* 0x3f800000ff047431 */ /* 0x001fe200000001ff */
[----:B------:R-:W-:Y:S01]  /*0340*/  FSETP.NEU.AND P3, PT, R22, RZ, PT ;  /* 0x000000ff1600720b */ /* 0x000fe20003f6d000 */
[----:B--2---:R-:W-:-:S05]  /*0350*/  FFMA R20, R5, R11, R10 ;  /* 0x0000000b05147223 */ /* 0x004fca000000000a */
[----:B------:R-:W0:Y:S01]  /*0360*/  I2F.U64 R25, R24 ;  /* 0x0000001800197312 */ /* 0x000e220000301000 */
[----:B------:R-:W-:Y:S01]  /*0370*/  FSETP.NEU.AND P2, PT, R20, RZ, PT ;  /* 0x000000ff1400720b */ /* 0x000fe20003f4d000 */
[----:B-1----:R-:W-:-:S05]  /*0380*/  FFMA R18, R7, R11, R10 ;  /* 0x0000000b07127223 */ /* 0x002fca000000000a */
[----:B------:R-:W-:Y:S01]  /*0390*/  FSETP.NEU.AND P0, PT, R18, RZ, PT ;  /* 0x000000ff1200720b */ /* 0x000fe20003f0d000 */
[----:B0-----:R-:W-:-:S05]  /*03a0*/  FFMA R16, R25, R11, R10 ;  /* 0x0000000b19107223 */ /* 0x001fca000000000a */
[----:B------:R-:W-:Y:S01]  /*03b0*/  FSETP.NEU.AND P1, PT, R16, RZ, PT ;  /* 0x000000ff1000720b */ /* 0x000fe20003f2d000 */
[----:B------:R-:W-:-:S12]  /*03c0*/  @!P3 BRA `(.L_x_393) ;  /* 0x000000000064b947 */ /* 0x000fd80003800000 */
[CC--:B------:R-:W-:Y:S01]  /*03d0*/  FMUL R4, R3.reuse, R22.reuse ;  /* 0x0000001603047220 */ /* 0x0c0fe20000400000 */
[----:B------:R-:W-:Y:S02]  /*03e0*/  MOV R19, 0x391fcb8e ;  /* 0x391fcb8e00137802 */ /* 0x000fe40000000f00 */
[-C--:B------:R-:W-:Y:S01]  /*03f0*/  FSETP.NAN.AND P5, PT, |R22|, |R22|.reuse, PT ;  /* 0x400000161600720b */ /* 0x080fe20003fa8200 */
        /* <DEDUP_REMOVED lines=11> */
[----:B-1----:R-:W-:Y:S02]  /*04b0*/  LEA R24, R24, -R5, 0x17 ;  /* 0x8000000518187211 */ /* 0x002fe400078eb8ff */
[----:B------:R-:W-:Y:S01]  /*04c0*/  FSEL R4, RZ, +INF , !P4 ;  /* 0x7f800000ff047808 */ /* 0x000fe20006000000 */
[----:B------:R-:W-:-:S04]  /*04d0*/  FFMA R7, R6, R7, 0.0096188392490148544312 ;  /* 0x3c1d985606077423 */ /* 0x000fc80000000007 */
[----:B------:R-:W-:-:S04]  /*04e0*/  FFMA R7, R6, R7, 0.055503588169813156128 ;  /* 0x3d6357bb06077423 */ /* 0x000fc80000000007 */
[----:B------:R-:W-:-:S04]  /*04f0*/  FFMA R7, R6, R7, 0.24022644758224487305 ;  /* 0x3e75fdec06077423 */ /* 0x000fc80000000007 */
[----:B------:R-:W-:Y:S01]  /*0500*/  FFMA R19, R6, R7, 0.69314718246459960938 ;  /* 0x3f31721806137423 */ /* 0x000fe20000000007 */
[----:B------:R-:W-:-:S03]  /*0510*/  VIADD R7, R5, 0x7f000000 ;  /* 0x7f00000005077836 */ /* 0x000fc60000000000 */
[----:B------:R-:W-:-:S04]  /*0520*/  FFMA R6, R6, R19, 1 ;  /* 0x3f80000006067423 */ /* 0x000fc80000000013 */
[----:B------:R-:W-:-:S04]  /*0530*/  FMUL R7, R7, R6 ;  /* 0x0000000607077220 */ /* 0x000fc80000400000 */
[----:B------:R-:W-:Y:S01]  /*0540*/  @!P3 FMUL R4, R24, R7 ;  /* 0x000000071804b220 */ /* 0x000fe20000400000 */
[----:B------:R-:W-:-:S07]  /*0550*/  @P5 FADD R4, R22, 10 ;  /* 0x4120000016045421 */ /* 0x000fce0000000000 */
.L_x_393:
[----:B------:R-:W-:Y:S05]  /*0560*/  BSYNC.RECONVERGENT B1 ;  /* 0x0000000000017941 */ /* 0x000fea0003800200 */
.L_x_392:
[----:B------:R-:W-:Y:S01]  /*0570*/  BSSY.RECONVERGENT B1, `(.L_x_394) ;  /* 0x000001c000017945 */ /* 0x000fe20003800200 */
[----:B------:R-:W-:-:S03]  /*0580*/  MOV R5, 0x3f800000 ;  /* 0x3f80000000057802 */ /* 0x000fc60000000f00 */
[----:B------:R-:W-:Y:S05]  /*0590*/  @!P2 BRA `(.L_x_395) ;  /* 0x000000000064a947 */ /* 0x000fea0003800000 */
[CC--:B------:R-:W-:Y:S01]  /*05a0*/  FMUL R6, R3.reuse, R20.reuse ;  /* 0x0000001403067220 */ /* 0x0c0fe20000400000 */
[----:B------:R-:W-:Y:S01]  /*05b0*/  HFMA2 R24, -RZ, RZ, 0.64013671875, -15.109375 ;  /* 0x391fcb8eff187431 */ /* 0x000fe200000001ff */
[-C--:B------:R-:W-:Y:S02]  /*05c0*/  FSETP.NAN.AND P4, PT, |R20|, |R20|.reuse, PT ;  /* 0x400000141400720b */ /* 0x080fe40003f88200 */
        /* <DEDUP_REMOVED lines=22> */
.L_x_395:
[----:B------:R-:W-:Y:S05]  /*0730*/  BSYNC.RECONVERGENT B1 ;  /* 0x0000000000017941 */ /* 0x000fea0003800200 */
.L_x_394:
        /* <DEDUP_REMOVED lines=28> */
.L_x_397:
[----:B------:R-:W-:Y:S05]  /*0900*/  BSYNC.RECONVERGENT B1 ;  /* 0x0000000000017941 */ /* 0x000fea0003800200 */
.L_x_396:
[----:B------:R-:W-:Y:S01]  /*0910*/  BSSY.RECONVERGENT B1, `(.L_x_398) ;  /* 0x000001c000017945 */ /* 0x000fe20003800200 */
[----:B------:R-:W-:-:S03]  /*0920*/  IMAD.MOV.U32 R7, RZ, RZ, 0x3f800000 ;  /* 0x3f800000ff077424 */ /* 0x000fc600078e00ff */
[----:B------:R-:W-:Y:S05]  /*0930*/  @!P1 BRA `(.L_x_399) ;  /* 0x0000000000649947 */ /* 0x000fea0003800000 */
[CC--:B------:R-:W-:Y:S01]  /*0940*/  FMUL R18, R3.reuse, R16.reuse ;  /* 0x0000001003127220 */ /* 0x0c0fe20000400000 */
[----:B------:R-:W-:Y:S02]  /*0950*/  MOV R22, 0x391fcb8e ;  /* 0x391fcb8e00167802 */ /* 0x000fe40000000f00 */
[-C--:B------:R-:W-:Y:S01]  /*0960*/  FSETP.NAN.AND P2, PT, |R16|, |R16|.reuse, PT ;  /* 0x400000101000720b */ /* 0x080fe20003f48200 */
        /* <DEDUP_REMOVED lines=22> */
.L_x_399:
[----:B------:R-:W-:Y:S05]  /*0ad0*/  BSYNC.RECONVERGENT B1 ;  /* 0x0000000000017941 */ /* 0x000fea0003800200 */
.L_x_398:
[----:B------:R-:W-:Y:S01]  /*0ae0*/  FADD R4, -R4, -RZ ;  /* 0x800000ff04047221 */ /* 0x000fe20000000100 */
[----:B------:R-:W-:Y:S01]  /*0af0*/  FADD R5, -R5, -RZ ;  /* 0x800000ff05057221 */ /* 0x000fe20000000100 */
[----:B------:R-:W-:Y:S01]  /*0b00*/  FADD R6, -R6, -RZ ;  /* 0x800000ff06067221 */ /* 0x000fe20000000100 */
[----:B------:R-:W-:Y:S01]  /*0b10*/  FADD R7, -R7, -RZ ;  /* 0x800000ff07077221 */ /* 0x000fe20000000100 */
[----:B------:R-:W-:Y:S01]  /*0b20*/  MOV R18, R9 ;  /* 0x0000000900127202 */ /* 0x000fe20000000f00 */
[----:B------:R-:W-:Y:S01]  /*0b30*/  IMAD.MOV.U32 R19, RZ, RZ, R13 ;  /* 0x000000ffff137224 */ /* 0x000fe200078e000d */
[C---:B------:R-:W-:Y:S02]  /*0b40*/  IADD3 R17, P0, PT, R2.reuse, R17, RZ ;  /* 0x0000001102117210 */ /* 0x040fe40007f1e0ff */
[----:B------:R-:W-:Y:S02]  /*0b50*/  LEA R12, P1, R2, R12, 0x2 ;  /* 0x0000000c020c7211 */ /* 0x000fe400078210ff */
[----:B------:R0:W-:Y:S01]  /*0b60*/  STG.E.128 desc[UR8][R18.64], R4 ;  /* 0x0000000412007986 */ /* 0x0001e2000c101d08 */
[----:B------:R-:W-:-:S02]  /*0b70*/  IADD3.X R14, PT, PT, RZ, R14, RZ, P0, !PT ;  /* 0x0000000eff0e7210 */ /* 0x000fc400007fe4ff */
[----:B------:R-:W-:Y:S02]  /*0b80*/  ISETP.GE.U32.AND P0, PT, R17, UR6, PT ;  /* 0x0000000611007c0c */ /* 0x000fe4000bf06070 */
[----:B------:R-:W-:Y:S02]  /*0b90*/  LEA R9, P2, R2, R9, 0x4 ;  /* 0x0000000902097211 */ /* 0x000fe400078420ff */
[----:B------:R-:W-:Y:S02]  /*0ba0*/  ISETP.GE.U32.AND.EX P0, PT, R14, UR7, PT, P0 ;  /* 0x000000070e007c0c */ /* 0x000fe4000bf06100 */
[C---:B------:R-:W-:Y:S02]  /*0bb0*/  LEA.HI.X R15, R2.reuse, R15, RZ, 0x2, P1 ;  /* 0x0000000f020f7211 */ /* 0x040fe400008f14ff */
[----:B------:R-:W-:-:S09]  /*0bc0*/  LEA.HI.X R13, R2, R13, RZ, 0x4, P2 ;  /* 0x0000000d020d7211 */ /* 0x000fd200010f24ff */
[----:B0-----:R-:W-:Y:S05]  /*0bd0*/  @!P0 BRA `(.L_x_400) ;  /* 0xfffffff400a08947 */ /* 0x001fea000383ffff */
[----:B------:R-:W-:Y:S05]  /*0be0*/  BRA `(.L_x_390) ;  /* 0x0000000800707947 */ /* 0x000fea0003800000 */
.L_x_391:
[----:B------:R-:W0:Y:S01]  /*0bf0*/  LDCU.64 UR4, c[0x0][0x380] ;  /* 0x00007000ff0477ac */ /* 0x000e220008000a00 */
[----:B------:R-:W1:Y:S01]  /*0c00*/  LDC.64 R10, c[0x0][0x388] ;  /* 0x0000e200ff0a7b82 */ /* 0x000e620000000a00 */
[C---:B------:R-:W-:Y:S02]  /*0c10*/  SHF.L.U32 R12, R0.reuse, 0x2, RZ ;  /* 0x00000002000c7819 */ /* 0x040fe400000006ff */
[----:B------:R-:W-:Y:S02]  /*0c20*/  SHF.R.U32.HI R15, RZ, 0x1e, R0 ;  /* 0x0000001eff0f7819 */ /* 0x000fe40000011600 */
[----:B------:R-:W-:Y:S02]  /*0c30*/  MOV R17, R0 ;  /* 0x0000000000117202 */ /* 0x000fe40000000f00 */
[----:B------:R-:W-:Y:S02]  /*0c40*/  MOV R14, RZ ;  /* 0x000000ff000e7202 */ /* 0x000fe40000000f00 */
[----:B0-----:R-:W-:-:S04]  /*0c50*/  LEA R9, P0, R0, UR4, 0x4 ;  /* 0x0000000400097c11 */ /* 0x001fc8000f8020ff */
[----:B------:R-:W-:-:S09]  /*0c60*/  LEA.HI.X R13, R0, UR5, RZ, 0x4, P0 ;  /* 0x00000005000d7c11 */ /* 0x000fd200080f24ff */
.L_x_409:
[-C--:B------:R-:W-:Y:S01]  /*0c70*/  MOV R19, R15.reuse ;  /* 0x0000000f00137202 */ /* 0x080fe20000000f00 */
[----:B------:R-:W-:Y:S01]  /*0c80*/  IMAD.MOV.U32 R18, RZ, RZ, R12 ;  /* 0x000000ffff127224 */ /* 0x000fe200078e000c */
[C---:B------:R-:W-:Y:S01]  /*0c90*/  IADD3 R4, P0, PT, R12.reuse, 0x1, RZ ;  /* 0x000000010c047810 */ /* 0x040fe20007f1e0ff */
[----:B------:R-:W-:Y:S03]  /*0ca0*/  BSSY.RECONVERGENT B1, `(.L_x_401) ;  /* 0x000002d000017945 */ /* 0x000fe60003800200 */
[----:B------:R-:W-:Y:S01]  /*0cb0*/  IADD3.X R5, PT, PT, RZ, R15, RZ, P0, !PT ;  /* 0x0000000fff057210 */ /* 0x000fe200007fe4ff */
[----:B------:R-:W1:Y:S01]  /*0cc0*/  I2F.U64 R19, R18 ;  /* 0x0000001200137312 */ /* 0x000e620000301000 */
[----:B------:R-:W-:-:S04]  /*0cd0*/  IADD3 R6, P0, PT, R12, 0x2, RZ ;  /* 0x000000020c067810 */ /* 0x000fc80007f1e0ff */
[-C--:B------:R-:W-:Y:S02]  /*0ce0*/  IADD3.X R7, PT, PT, RZ, R15.reuse, RZ, P0, !PT ;  /* 0x0000000fff077210 */ /* 0x080fe400007fe4ff */
[----:B------:R-:W-:Y:S01]  /*0cf0*/  IADD3 R24, P0, PT, R12, 0x3, RZ ;  /* 0x000000030c187810 */ /* 0x000fe20007f1e0ff */
[----:B------:R0:W2:Y:S03]  /*0d00*/  I2F.U64 R5, R4 ;  /* 0x0000000400057312 */ /* 0x0000a60000301000 */
[----:B------:R-:W-:Y:S01]  /*0d10*/  IADD3.X R25, PT, PT, RZ, R15, RZ, P0, !PT ;  /* 0x0000000fff197210 */ /* 0x000fe200007fe4ff */
[----:B-1----:R-:W-:-:S04]  /*0d20*/  FFMA R22, R19, R11, R10 ;  /* 0x0000000b13167223 */ /* 0x002fc8000000000a */
[----:B------:R-:W1:Y:S01]  /*0d30*/  I2F.U64 R7, R6 ;  /* 0x0000000600077312 */ /* 0x000e620000301000 */
[----:B0-----:R-:W-:Y:S01]  /*0d40*/  IMAD.MOV.U32 R4, RZ, RZ, 0x3f800000 ;  /* 0x3f800000ff047424 */ /* 0x001fe200078e00ff */
        /* <DEDUP_REMOVED lines=10> */
[----:B------:R-:W-:Y:S01]  /*0df0*/  HFMA2 R19, -RZ, RZ, 0.64013671875, -15.109375 ;  /* 0x391fcb8eff137431 */ /* 0x000fe200000001ff */
[-C--:B------:R-:W-:Y:S02]  /*0e00*/  FSETP.NAN.AND P5, PT, |R22|, |R22|.reuse, PT ;  /* 0x400000161600720b */ /* 0x080fe40003fa8200 */
        /* <DEDUP_REMOVED lines=22> */
.L_x_402:
[----:B------:R-:W-:Y:S05]  /*0f70*/  BSYNC.RECONVERGENT B1 ;  /* 0x0000000000017941 */ /* 0x000fea0003800200 */
.L_x_401:
[----:B------:R-:W-:Y:S01]  /*0f80*/  BSSY.RECONVERGENT B1, `(.L_x_403) ;  /* 0x000001c000017945 */ /* 0x000fe20003800200 */
[----:B------:R-:W-:-:S03]  /*0f90*/  MOV R5, 0x3f800000 ;  /* 0x3f80000000057802 */ /* 0x000fc60000000f00 */
[----:B------:R-:W-:Y:S05]  /*0fa0*/  @!P2 BRA `(.L_x_404) ;  /* 0x000000000064a947 */ /* 0x000fea0003800000 */
[CC--:B------:R-:W-:Y:S01]  /*0fb0*/  FMUL R6, R3.reuse, R20.reuse ;  /* 0x0000001403067220 */ /* 0x0c0fe20000400000 */
[----:B------:R-:W-:Y:S01]  /*0fc0*/  IMAD.MOV.U32 R24, RZ, RZ, 0x391fcb8e ;  /* 0x391fcb8eff187424 */ /* 0x000fe200078e00ff */
        /* <DEDUP_REMOVED lines=23> */
.L_x_404:
[----:B------:R-:W-:Y:S05]  /*1140*/  BSYNC.RECONVERGENT B1 ;  /* 0x0000000000017941 */ /* 0x000fea0003800200 */
.L_x_403:
[----:B------:R-:W-:Y:S01]  /*1150*/  BSSY.RECONVERGENT B1, `(.L_x_405) ;  /* 0x000001c000017945 */ /* 0x000fe20003800200 */
[----:B------:R-:W-:-:S03]  /*1160*/  HFMA2 R6, -RZ, RZ, 1.875, 0 ;  /* 0x3f800000ff067431 */ /* 0x000fc600000001ff */
        /* <DEDUP_REMOVED lines=26> */
.L_x_406:
[----:B------:R-:W-:Y:S05]  /*1310*/  BSYNC.RECONVERGENT B1 ;  /* 0x0000000000017941 */ /* 0x000fea0003800200 */
.L_x_405:
        /* <DEDUP_REMOVED lines=28> */
.L_x_408:
[----:B------:R-:W-:Y:S05]  /*14e0*/  BSYNC.RECONVERGENT B1 ;  /* 0x0000000000017941 */ /* 0x000fea0003800200 */
.L_x_407:
[----:B------:R-:W-:Y:S02]  /*14f0*/  MOV R18, R9 ;  /* 0x0000000900127202 */ /* 0x000fe40000000f00 */
[----:B------:R-:W-:Y:S02]  /*1500*/  MOV R19, R13 ;  /* 0x0000000d00137202 */ /* 0x000fe40000000f00 */
[C---:B------:R-:W-:Y:S02]  /*1510*/  IADD3 R17, P0, PT, R2.reuse, R17, RZ ;  /* 0x0000001102117210 */ /* 0x040fe40007f1e0ff */
[----:B------:R-:W-:Y:S01]  /*1520*/  LEA R12, P2, R2, R12, 0x2 ;  /* 0x0000000c020c7211 */ /* 0x000fe200078410ff */
[----:B------:R0:W-:Y:S01]  /*1530*/  STG.E.128 desc[UR8][R18.64], R4 ;  /* 0x0000000412007986 */ /* 0x0001e2000c101d08 */
[----:B------:R-:W-:Y:S02]  /*1540*/  IADD3.X R14, PT, PT, RZ, R14, RZ, P0, !PT ;  /* 0x0000000eff0e7210 */ /* 0x000fe400007fe4ff */
[----:B------:R-:W-:-:S02]  /*1550*/  ISETP.GE.U32.AND P0, PT, R17, UR6, PT ;  /* 0x0000000611007c0c */ /* 0x000fc4000bf06070 */
[----:B------:R-:W-:Y:S02]  /*1560*/  LEA R9, P1, R2, R9, 0x4 ;  /* 0x0000000902097211 */ /* 0x000fe400078220ff */
[----:B------:R-:W-:Y:S02]  /*1570*/  ISETP.GE.U32.AND.EX P0, PT, R14, UR7, PT, P0 ;  /* 0x000000070e007c0c */ /* 0x000fe4000bf06100 */
[C---:B------:R-:W-:Y:S02]  /*1580*/  LEA.HI.X R15, R2.reuse, R15, RZ, 0x2, P2 ;  /* 0x0000000f020f7211 */ /* 0x040fe400010f14ff */
[----:B------:R-:W-:-:S09]  /*1590*/  LEA.HI.X R13, R2, R13, RZ, 0x4, P1 ;  /* 0x0000000d020d7211 */ /* 0x000fd200008f24ff */
[----:B0-----:R-:W-:Y:S05]  /*15a0*/  @!P0 BRA `(.L_x_409) ;  /* 0xfffffff400b08947 */ /* 0x001fea000383ffff */
.L_x_390:
[----:B------:R-:W-:Y:S05]  /*15b0*/  BSYNC.RECONVERGENT B0 ;  /* 0x0000000000007941 */ /* 0x000fea0003800200 */
.L_x_389:
[----:B------:R-:W0:Y:S02]  /*15c0*/  LDC.64 R10, c[0x0][0x398] ;  /* 0x0000e600ff0a7b82 */ /* 0x000e240000000a00 */
[----:B0-----:R-:W-:-:S04]  /*15d0*/  LOP3.LUT R3, R10, 0xfffffffc, RZ, 0xc0, !PT ;  /* 0xfffffffc0a037812 */ /* 0x001fc800078ec0ff */
[----:B------:R-:W-:-:S04]  /*15e0*/  ISETP.NE.U32.AND P0, PT, R3, R10, PT ;  /* 0x0000000a0300720c */ /* 0x000fc80003f05070 */
[----:B------:R-:W-:-:S04]  /*15f0*/  ISETP.NE.AND.EX P0, PT, R11, R11, PT, P0 ;  /* 0x0000000b0b00720c */ /* 0x000fc80003f05300 */
[----:B------:R-:W-:-:S13]  /*1600*/  ISETP.NE.OR P0, PT, R0, RZ, !P0 ;  /* 0x000000ff0000720c */ /* 0x000fda0004705670 */
[----:B------:R-:W-:Y:S05]  /*1610*/  @P0 EXIT ;  /* 0x000000000000094d */ /* 0x000fea0003800000 */
[----:B------:R-:W-:Y:S01]  /*1620*/  HFMA2 R0, -RZ, RZ, 0.1527099609375, -0.0003798007965087890625 ;  /* 0x30e38e39ff007431 */ /* 0x000fe200000001ff */
[----:B------:R-:W0:Y:S01]  /*1630*/  LDCU.U8 UR4, c[0x0][0x390] ;  /* 0x00007200ff0477ac */ /* 0x000e220008000000 */
[----:B------:R-:W-:Y:S01]  /*1640*/  IMAD.MOV.U32 R5, RZ, RZ, 0x3fb8aa3b ;  /* 0x3fb8aa3bff057424 */ /* 0x000fe200078e00ff */
[----:B------:R-:W-:-:S03]  /*1650*/  MOV R2, 0x3e638e39 ;  /* 0x3e638e3900027802 */ /* 0x000fc60000000f00 */
        /* <DEDUP_REMOVED lines=9> */
[----:B------:R-:W-:Y:S06]  /*16f0*/  BRA.U UP0, `(.L_x_410) ;  /* 0x0000000d00607547 */ /* 0x000fec000b800000 */
[----:B------:R-:W-:Y:S01]  /*1700*/  IADD3 R5, P0, PT, R3, 0x1, RZ ;  /* 0x0000000103057810 */ /* 0x000fe20007f1e0ff */
[----:B------:R-:W0:Y:S03]  /*1710*/  LDC R8, c[0x0][0x39c] ;  /* 0x0000e700ff087b82 */ /* 0x000e260000000800 */
        /* <DEDUP_REMOVED lines=8> */
[----:B0-----:R-:W-:-:S02]  /*17a0*/  MOV R5, R8 ;  /* 0x0000000800057202 */ /* 0x001fc40000000f00 */
[----:B------:R-:W-:-:S13]  /*17b0*/  ISETP.NE.AND.EX P0, PT, RZ, RZ, PT, P0 ;  /* 0x000000ffff00720c */ /* 0x000fda0003f05300 */
[----:B------:R-:W-:Y:S05]  /*17c0*/  @!P0 BRA `(.L_x_411) ;  /* 0x0000000000c88947 */ /* 0x000fea0003800000 */
[----:B------:R-:W0:Y:S01]  /*17d0*/  LDC.64 R6, c[0x0][0x388] ;  /* 0x0000e200ff067b82 */ /* 0x000e220000000a00 */
[----:B------:R-:W1:Y:S01]  /*17e0*/  LDCU.64 UR4, c[0x0][0x380] ;  /* 0x00007000ff0477ac */ /* 0x000e620008000a00 */
[----:B------:R-:W-:Y:S01]  /*17f0*/  IADD3 R12, P0, PT, RZ, -R12, RZ ;  /* 0x8000000cff0c7210 */ /* 0x000fe20007f1e0ff */
[----:B------:R-:W-:Y:S01]  /*1800*/  IMAD.MOV.U32 R5, RZ, RZ, R8 ;  /* 0x000000ffff057224 */ /* 0x000fe200078e0008 */
[----:B------:R-:W-:Y:S02]  /*1810*/  MOV R4, R3 ;  /* 0x0000000300047202 */ /* 0x000fe40000000f00 */
[----:B------:R-:W-:Y:S01]  /*1820*/  IADD3.X R13, PT, PT, RZ, -0x1, RZ, P0, !PT ;  /* 0xffffffffff0d7810 */ /* 0x000fe200007fe4ff */
[----:B-1----:R-:W-:-:S04]  /*1830*/  ULEA UR4, UP0, UR6, UR4, 0x4 ;  /* 0x0000000406047291 */ /* 0x002fc8000f8020ff */
[----:B------:R-:W-:-:S12]  /*1840*/  ULEA.HI.X UR5, UR6, UR5, UR7, 0x4, UP0 ;  /* 0x0000000506057291 */ /* 0x000fd800080f2407 */
.L_x_413:
[----:B------:R-:W0:Y:S01]  /*1850*/  I2F.U64 R15, R4 ;  /* 0x00000004000f7312 */ /* 0x000e220000301000 */
[----:B------:R-:W-:Y:S01]  /*1860*/  MOV R8, UR4 ;  /* 0x0000000400087c02 */ /* 0x000fe20008000f00 */
[----:B------:R-:W-:Y:S01]  /*1870*/  IMAD.MOV.U32 R17, RZ, RZ, 0x3f800000 ;  /* 0x3f800000ff117424 */ /* 0x000fe200078e00ff */
[----:B------:R-:W-:Y:S01]  /*1880*/  MOV R9, UR5 ;  /* 0x0000000500097c02 */ /* 0x000fe20008000f00 */
[----:B0-----:R-:W-:-:S05]  /*1890*/  FFMA R15, R15, R7, R6 ;  /* 0x000000070f0f7223 */ /* 0x001fca0000000006 */
[----:B------:R-:W-:-:S13]  /*18a0*/  FSETP.NEU.AND P0, PT, R15, RZ, PT ;  /* 0x000000ff0f00720b */ /* 0x000fda0003f0d000 */
        /* <DEDUP_REMOVED lines=26> */
.L_x_412:
[----:B------:R-:W-:Y:S01]  /*1a50*/  IADD3 R12, P0, PT, R12, 0x1, RZ ;  /* 0x000000010c0c7810 */ /* 0x000fe20007f1e0ff */
[----:B------:R1:W-:Y:S01]  /*1a60*/  STG.E desc[UR8][R8.64], R17 ;  /* 0x0000001108007986 */ /* 0x0003e2000c101908 */
[----:B------:R-:W-:Y:S01]  /*1a70*/  UIADD3 UR4, UP0, UPT, UR4, 0x4, URZ ;  /* 0x0000000404047890 */ /* 0x000fe2000ff1e0ff */
[----:B------:R-:W-:Y:S02]  /*1a80*/  IADD3 R4, P1, PT, R4, 0x1, RZ ;  /* 0x0000000104047810 */ /* 0x000fe40007f3e0ff */
[----:B------:R-:W-:Y:S01]  /*1a90*/  IADD3.X R13, PT, PT, RZ, R13, RZ, P0, !PT ;  /* 0x0000000dff0d7210 */ /* 0x000fe200007fe4ff */
[----:B------:R-:W-:Y:S01]  /*1aa0*/  UIADD3.X UR5, UPT, UPT, URZ, UR5, URZ, UP0, !UPT ;  /* 0x00000005ff057290 */ /* 0x000fe200087fe4ff */
[----:B------:R-:W-:Y:S01]  /*1ab0*/  ISETP.NE.U32.AND P0, PT, R12, RZ, PT ;  /* 0x000000ff0c00720c */ /* 0x000fe20003f05070 */
[----:B------:R-:W-:-:S03]  /*1ac0*/  IMAD.X R5, RZ, RZ, R5, P1 ;  /* 0x000000ffff057224 */ /* 0x000fc600008e0605 */
[----:B------:R-:W-:-:S13]  /*1ad0*/  ISETP.NE.AND.EX P0, PT, R13, RZ, PT, P0 ;  /* 0x000000ff0d00720c */ /* 0x000fda0003f05300 */
[----:B-1----:R-:W-:Y:S05]  /*1ae0*/  @P0 BRA `(.L_x_413) ;  /* 0xfffffffc00580947 */ /* 0x002fea000383ffff */
.L_x_411:
[----:B------:R-:W0:Y:S01]  /*1af0*/  LDC R6, c[0x0][0x39c] ;  /* 0x0000e700ff067b82 */ /* 0x000e220000000800 */
[----:B------:R-:W-:-:S04]  /*1b00*/  IADD3 R10, P1, PT, -R10, R3, RZ ;  /* 0x000000030a0a7210 */ /* 0x000fc80007f3e1ff */
[----:B------:R-:W-:Y:S02]  /*1b10*/  ISETP.GT.U32.AND P0, PT, R10, -0x4, PT ;  /* 0xfffffffc0a00780c */ /* 0x000fe40003f04070 */
[----:B0-----:R-:W-:-:S04]  /*1b20*/  IADD3.X R11, PT, PT, ~R11, R6, RZ, P1, !PT ;  /* 0x000000060b0b7210 */ /* 0x001fc80000ffe5ff */
[----:B------:R-:W-:-:S13]  /*1b30*/  ISETP.GT.U32.AND.EX P0, PT, R11, -0x1, PT, P0 ;  /* 0xffffffff0b00780c */ /* 0x000fda0003f04100 */
[----:B------:R-:W-:Y:S05]  /*1b40*/  @P0 EXIT ;  /* 0x000000000000094d */ /* 0x000fea0003800000 */
[----:B------:R-:W0:Y:S01]  /*1b50*/  LDC.64 R10, c[0x0][0x380] ;  /* 0x0000e000ff0a7b82 */ /* 0x000e220000000a00 */
[----:B------:R-:W1:Y:S07]  /*1b60*/  LDCU.64 UR4, c[0x0][0x398] ;  /* 0x00007300ff0477ac */ /* 0x000e6e0008000a00 */
[----:B------:R-:W2:Y:S01]  /*1b70*/  LDC.64 R6, c[0x0][0x388] ;  /* 0x0000e200ff067b82 */ /* 0x000ea20000000a00 */
[----:B0-----:R-:W-:-:S04]  /*1b80*/  LEA R10, P0, R4, R10, 0x2 ;  /* 0x0000000a040a7211 */ /* 0x001fc800078010ff */
[----:B------:R-:W-:Y:S02]  /*1b90*/  IADD3 R10, P1, PT, R10, 0x8, RZ ;  /* 0x000000080a0a7810 */ /* 0x000fe40007f3e0ff */
[----:B------:R-:W-:-:S04]  /*1ba0*/  LEA.HI.X R13, R4, R11, R5, 0x2, P0 ;  /* 0x0000000b040d7211 */ /* 0x000fc800000f1405 */
[----:B-12---:R-:W-:-:S07]  /*1bb0*/  IADD3.X R13, PT, PT, RZ, R13, RZ, P1, !PT ;  /* 0x0000000dff0d7210 */ /* 0x006fce0000ffe4ff */
.L_x_418:
[----:B------:R-:W0:Y:S01]  /*1bc0*/  I2F.U64 R11, R4 ;  /* 0x00000004000b7312 */ /* 0x000e220000301000 */
[----:B------:R-:W-:Y:S01]  /*1bd0*/  IADD3 R8, P0, PT, R4, 0x1, RZ ;  /* 0x0000000104087810 */ /* 0x000fe20007f1e0ff */
[----:B------:R-:W-:-:S03]  /*1be0*/  HFMA2 R15, -RZ, RZ, 1.875, 0 ;  /* 0x3f800000ff0f7431 */ /* 0x000fc600000001ff */
[----:B------:R-:W-:-:S04]  /*1bf0*/  IADD3.X R9, PT, PT, RZ, R5, RZ, P0, !PT ;  /* 0x00000005ff097210 */ /* 0x000fc800007fe4ff */
[----:B------:R1:W2:Y:S01]  /*1c00*/  I2F.U64 R3, R8 ;  /* 0x0000000800037312 */ /* 0x0002a20000301000 */
[----:B0-----:R-:W-:Y:S01]  /*1c10*/  FFMA R11, R11, R7, R6 ;  /* 0x000000070b0b7223 */ /* 0x001fe20000000006 */
[----:B-1----:R-:W-:Y:S01]  /*1c20*/  MOV R8, R10 ;  /* 0x0000000a00087202 */ /* 0x002fe20000000f00 */
[----:B------:R-:W-:-:S03]  /*1c30*/  IMAD.MOV.U32 R9, RZ, RZ, R13 ;  /* 0x000000ffff097224 */ /* 0x000fc600078e000d */
[----:B------:R-:W-:-:S13]  /*1c40*/  FSETP.NEU.AND P0, PT, R11, RZ, PT ;  /* 0x000000ff0b00720b */ /* 0x000fda0003f0d000 */
[----:B--2---:R-:W-:Y:S05]  /*1c50*/  @!P0 BRA `(.L_x_414) ;  /* 0x0000000000648947 */ /* 0x004fea0003800000 */
        /* <DEDUP_REMOVED lines=25> */
.L_x_414:
[----:B------:R-:W-:Y:S01]  /*1df0*/  IADD3 R12, P0, PT, R4, 0x2, RZ ;  /* 0x00000002040c7810 */ /* 0x000fe20007f1e0ff */
[----:B------:R0:W-:Y:S01]  /*1e00*/  STG.E desc[UR8][R8.64+-0x8], R15 ;  /* 0xfffff80f08007986 */ /* 0x0001e2000c101908 */
[----:B------:R-:W-:Y:S01]  /*1e10*/  FFMA R11, R3, R7, R6 ;  /* 0x00000007030b7223 */ /* 0x000fe20000000006 */
[----:B------:R-:W-:Y:S02]  /*1e20*/  MOV R17, 0x3f800000 ;  /* 0x3f80000000117802 */ /* 0x000fe40000000f00 */
[----:B------:R-:W-:Y:S02]  /*1e30*/  IMAD.X R13, RZ, RZ, R5, P0 ;  /* 0x000000ffff0d7224 */ /* 0x000fe400000e0605 */
[----:B------:R-:W-:Y:S02]  /*1e40*/  FSETP.NEU.AND P0, PT, R11, RZ, PT ;  /* 0x000000ff0b00720b */ /* 0x000fe40003f0d000 */
[----:B------:R0:W1:Y:S11]  /*1e50*/  I2F.U64 R3, R12 ;  /* 0x0000000c00037312 */ /* 0x0000760000301000 */
[----:B0-----:R-:W-:Y:S05]  /*1e60*/  @!P0 BRA `(.L_x_415) ;  /* 0x0000000000648947 */ /* 0x001fea0003800000 */
        /* <DEDUP_REMOVED lines=25> */
.L_x_415:
[----:B------:R-:W-:Y:S01]  /*2000*/  IADD3 R10, P0, PT, R4, 0x3, RZ ;  /* 0x00000003040a7810 */ /* 0x000fe20007f1e0ff */
[----:B------:R0:W-:Y:S01]  /*2010*/  STG.E desc[UR8][R8.64+-0x4], R17 ;  /* 0xfffffc1108007986 */ /* 0x0001e2000c101908 */
[----:B-1----:R-:W-:Y:S01]  /*2020*/  FFMA R3, R3, R7, R6 ;  /* 0x0000000703037223 */ /* 0x002fe20000000006 */
[----:B------:R-:W-:Y:S02]  /*2030*/  HFMA2 R13, -RZ, RZ, 1.875, 0 ;  /* 0x3f800000ff0d7431 */ /* 0x000fe400000001ff */
        /* <DEDUP_REMOVED lines=29> */
.L_x_416:
[----:B------:R0:W-:Y:S01]  /*2210*/  STG.E desc[UR8][R8.64], R13 ;  /* 0x0000000d08007986 */ /* 0x0001e2000c101908 */
[----:B-1----:R-:W-:Y:S01]  /*2220*/  FFMA R19, R19, R7, R6 ;  /* 0x0000000713137223 */ /* 0x002fe20000000006 */
[----:B------:R-:W-:-:S04]  /*2230*/  IMAD.MOV.U32 R3, RZ, RZ, 0x3f800000 ;  /* 0x3f800000ff037424 */ /* 0x000fc800078e00ff */
[----:B------:R-:W-:-:S13]  /*2240*/  FSETP.NEU.AND P0, PT, R19, RZ, PT ;  /* 0x000000ff1300720b */ /* 0x000fda0003f0d000 */
[----:B0-----:R-:W-:Y:S05]  /*2250*/  @!P0 BRA `(.L_x_417) ;  /* 0x0000000000648947 */ /* 0x001fea0003800000 */
        /* <DEDUP_REMOVED lines=25> */
.L_x_417:
[----:B------:R-:W-:Y:S01]  /*23f0*/  IADD3 R4, P0, PT, R4, 0x4, RZ ;  /* 0x0000000404047810 */ /* 0x000fe20007f1e0ff */
[----:B------:R0:W-:Y:S01]  /*2400*/  STG.E desc[UR8][R8.64+0x4], R3 ;  /* 0x0000040308007986 */ /* 0x0001e2000c101908 */
[----:B------:R-:W-:Y:S02]  /*2410*/  IADD3 R10, P1, PT, R8, 0x10, RZ ;  /* 0x00000010080a7810 */ /* 0x000fe40007f3e0ff */
[----:B------:R-:W-:Y:S02]  /*2420*/  IADD3.X R5, PT, PT, RZ, R5, RZ, P0, !PT ;  /* 0x00000005ff057210 */ /* 0x000fe400007fe4ff */
[----:B------:R-:W-:Y:S01]  /*2430*/  ISETP.GE.U32.AND P0, PT, R4, UR4, PT ;  /* 0x0000000404007c0c */ /* 0x000fe2000bf06070 */
[----:B------:R-:W-:-:S03]  /*2440*/  IMAD.X R13, RZ, RZ, R9, P1 ;  /* 0x000000ffff0d7224 */ /* 0x000fc600008e0609 */
[----:B------:R-:W-:-:S13]  /*2450*/  ISETP.GE.U32.AND.EX P0, PT, R5, UR5, PT, P0 ;  /* 0x0000000505007c0c */ /* 0x000fda000bf06100 */
[----:B0-----:R-:W-:Y:S05]  /*2460*/  @!P0 BRA `(.L_x_418) ;  /* 0xfffffff400d48947 */ /* 0x001fea000383ffff */
[----:B------:R-:W-:Y:S05]  /*2470*/  EXIT ;  /* 0x000000000000794d */ /* 0x000fea0003800000 */
.L_x_410:
[----:B------:R-:W-:Y:S01]  /*2480*/  IADD3 R5, P1, PT, R3, 0x1, RZ ;  /* 0x0000000103057810 */ /* 0x000fe20007f3e0ff */
[----:B------:R-:W0:Y:S01]  /*2490*/  LDC R7, c[0x0][0x39c] ;  /* 0x0000e700ff077b82 */ /* 0x000e220000000800 */
[----:B------:R-:W-:Y:S02]  /*24a0*/  MOV R6, R3 ;  /* 0x0000000300067202 */ /* 0x000fe40000000f00 */
[----:B------:R-:W-:Y:S02]  /*24b0*/  ISETP.GT.U32.AND P0, PT, R5, R10, PT ;  /* 0x0000000a0500720c */ /* 0x000fe40003f04070 */
[----:B------:R-:W-:-:S04]  /*24c0*/  IADD3.X R4, PT, PT, RZ, R11, RZ, P1, !PT ;  /* 0x0000000bff047210 */ /* 0x000fc80000ffe4ff */
        /* <DEDUP_REMOVED lines=9> */
[----:B------:R-:W-:Y:S02]  /*2560*/  IADD3 R12, P0, PT, RZ, -R12, RZ ;  /* 0x8000000cff0c7210 */ /* 0x000fe40007f1e0ff */
[----:B------:R-:W-:Y:S02]  /*2570*/  MOV R6, R3 ;  /* 0x0000000300067202 */ /* 0x000fe40000000f00 */
[----:B------:R-:W-:Y:S01]  /*2580*/  IADD3.X R13, PT, PT, RZ, -0x1, RZ, P0, !PT ;  /* 0xffffffffff0d7810 */ /* 0x000fe200007fe4ff */
[----:B--2---:R-:W-:-:S04]  /*2590*/  ULEA UR4, UP0, UR6, UR4, 0x4 ;  /* 0x0000000406047291 */ /* 0x004fc8000f8020ff */
[----:B------:R-:W-:-:S12]  /*25a0*/  ULEA.HI.X UR5, UR6, UR5, UR7, 0x4, UP0 ;  /* 0x0000000506057291 */ /* 0x000fd800080f2407 */
.L_x_421:
[----:B0-----:R-:W1:Y:S01]  /*25b0*/  I2F.U64 R15, R6 ;  /* 0x00000006000f7312 */ /* 0x001e620000301000 */
[----:B------:R-:W-:Y:S01]  /*25c0*/  IMAD.U32 R8, RZ, RZ, UR4 ;  /* 0x00000004ff087e24 */ /* 0x000fe2000f8e00ff */
[----:B------:R-:W-:Y:S01]  /*25d0*/  MOV R9, UR5 ;  /* 0x0000000500097c02 */ /* 0x000fe20008000f00 */
[----:B------:R-:W-:Y:S02]  /*25e0*/  HFMA2 R14, -RZ, RZ, 1.875, 0 ;  /* 0x3f800000ff0e7431 */ /* 0x000fe400000001ff */
[----:B-1----:R-:W-:-:S05]  /*25f0*/  FFMA R15, R15, R5, R4 ;  /* 0x000000050f0f7223 */ /* 0x002fca0000000004 */
[----:B------:R-:W-:-:S13]  /*2600*/  FSETP.NEU.AND P0, PT, R15, RZ, PT ;  /* 0x000000ff0f00720b */ /* 0x000fda0003f0d000 */
        /* <DEDUP_REMOVED lines=26> */
.L_x_420:
[----:B------:R-:W-:Y:S01]  /*27b0*/  FADD R15, -R14, -RZ ;  /* 0x800000ff0e0f7221 */ /* 0x000fe20000000100 */
[----:B------:R-:W-:Y:S01]  /*27c0*/  IADD3 R12, P0, PT, R12, 0x1, RZ ;  /* 0x000000010c0c7810 */ /* 0x000fe20007f1e0ff */
[----:B------:R-:W-:Y:S01]  /*27d0*/  UIADD3 UR4, UP0, UPT, UR4, 0x4, URZ ;  /* 0x0000000404047890 */ /* 0x000fe2000ff1e0ff */
[----:B------:R-:W-:Y:S02]  /*27e0*/  IADD3 R6, P1, PT, R6, 0x1, RZ ;  /* 0x0000000106067810 */ /* 0x000fe40007f3e0ff */
[----:B------:R2:W-:Y:S01]  /*27f0*/  STG.E desc[UR8][R8.64], R15 ;  /* 0x0000000f08007986 */ /* 0x0005e2000c101908 */
[----:B------:R-:W-:Y:S01]  /*2800*/  IADD3.X R13, PT, PT, RZ, R13, RZ, P0, !PT ;  /* 0x0000000dff0d7210 */ /* 0x000fe200007fe4ff */
[----:B------:R-:W-:Y:S01]  /*2810*/  UIADD3.X UR5, UPT, UPT, URZ, UR5, URZ, UP0, !UPT ;  /* 0x00000005ff057290 */ /* 0x000fe200087fe4ff */
[----:B------:R-:W-:Y:S02]  /*2820*/  ISETP.NE.U32.AND P0, PT, R12, RZ, PT ;  /* 0x000000ff0c00720c */ /* 0x000fe40003f05070 */
[----:B------:R-:W-:-:S02]  /*2830*/  IADD3.X R7, PT, PT, RZ, R7, RZ, P1, !PT ;  /* 0x00000007ff077210 */ /* 0x000fc40000ffe4ff */
[----:B------:R-:W-:-:S13]  /*2840*/  ISETP.NE.AND.EX P0, PT, R13, RZ, PT, P0 ;  /* 0x000000ff0d00720c */ /* 0x000fda0003f05300 */
[----:B--2---:R-:W-:Y:S05]  /*2850*/  @P0 BRA `(.L_x_421) ;  /* 0xfffffffc00540947 */ /* 0x004fea000383ffff */
.L_x_419:
[----:B------:R-:W1:Y:S01]  /*2860*/  LDC R4, c[0x0][0x39c] ;  /* 0x0000e700ff047b82 */ /* 0x000e620000000800 */
[----:B------:R-:W-:-:S04]  /*2870*/  IADD3 R10, P1, PT, -R10, R3, RZ ;  /* 0x000000030a0a7210 */ /* 0x000fc80007f3e1ff */
[----:B------:R-:W-:Y:S02]  /*2880*/  ISETP.GT.U32.AND P0, PT, R10, -0x4, PT ;  /* 0xfffffffc0a00780c */ /* 0x000fe40003f04070 */
[----:B-1----:R-:W-:-:S04]  /*2890*/  IADD3.X R4, PT, PT, ~R11, R4, RZ, P1, !PT ;  /* 0x000000040b047210 */ /* 0x002fc80000ffe5ff */
[----:B------:R-:W-:-:S13]  /*28a0*/  ISETP.GT.U32.AND.EX P0, PT, R4, -0x1, PT, P0 ;  /* 0xffffffff0400780c */ /* 0x000fda0003f04100 */
[----:B------:R-:W-:Y:S05]  /*28b0*/  @P0 EXIT ;  /* 0x000000000000094d */ /* 0x000fea0003800000 */
[----:B------:R-:W1:Y:S01]  /*28c0*/  LDC.64 R8, c[0x0][0x380] ;  /* 0x0000e000ff087b82 */ /* 0x000e620000000a00 */
[----:B------:R-:W2:Y:S07]  /*28d0*/  LDCU.64 UR4, c[0x0][0x398] ;  /* 0x00007300ff0477ac */ /* 0x000eae0008000a00 */
[----:B------:R-:W3:Y:S01]  /*28e0*/  LDC.64 R4, c[0x0][0x388] ;  /* 0x0000e200ff047b82 */ /* 0x000ee20000000a00 */
[----:B-1----:R-:W-:-:S04]  /*28f0*/  LEA R8, P0, R6, R8, 0x2 ;  /* 0x0000000806087211 */ /* 0x002fc800078010ff */
[----:B------:R-:W-:Y:S02]  /*2900*/  IADD3 R8, P1, PT, R8, 0x8, RZ ;  /* 0x0000000808087810 */ /* 0x000fe40007f3e0ff */
[----:B0-----:R-:W-:-:S04]  /*2910*/  LEA.HI.X R9, R6, R9, R7, 0x2, P0 ;  /* 0x0000000906097211 */ /* 0x001fc800000f1407 */
[----:B--23--:R-:W-:-:S07]  /*2920*/  IADD3.X R9, PT, PT, RZ, R9, RZ, P1, !PT ;  /* 0x00000009ff097210 */ /* 0x00cfce0000ffe4ff */
.L_x_426:
[----:B0-----:R-:W0:Y:S01]  /*2930*/  I2F.U64 R15, R6 ;  /* 0x00000006000f7312 */ /* 0x001e220000301000 */
[----:B------:R-:W-:Y:S02]  /*2940*/  IADD3 R16, P0, PT, R6, 0x1, RZ ;  /* 0x0000000106107810 */ /* 0x000fe40007f1e0ff */
[----:B------:R-:W-:-:S03]  /*2950*/  MOV R10, 0x3f800000 ;  /* 0x3f800000000a7802 */ /* 0x000fc60000000f00 */
[----:B------:R-:W-:Y:S01]  /*2960*/  IMAD.X R17, RZ, RZ, R7, P0 ;  /* 0x000000ffff117224 */ /* 0x000fe200000e0607 */
[----:B------:R-:W-:-:S03]  /*2970*/  IADD3 R18, P0, PT, R6, 0x2, RZ ;  /* 0x0000000206127810 */ /* 0x000fc60007f1e0ff */
[----:B-1----:R-:W1:Y:S01]  /*2980*/  I2F.U64 R13, R16 ;  /* 0x00000010000d7312 */ /* 0x002e620000301000 */
[----:B------:R-:W-:Y:S02]  /*2990*/  IADD3.X R19, PT, PT, RZ, R7, RZ, P0, !PT ;  /* 0x00000007ff137210 */ /* 0x000fe400007fe4ff */
[----:B------:R-:W-:Y:S01]  /*29a0*/  IADD3 R20, P0, PT, R6, 0x3, RZ ;  /* 0x0000000306147810 */ /* 0x000fe20007f1e0ff */
[----:B0-----:R-:W-:-:S03]  /*29b0*/  FFMA R15, R15, R5, R4 ;  /* 0x000000050f0f7223 */ /* 0x001fc60000000004 */
[----:B------:R-:W-:Y:S01]  /*29c0*/  IADD3.X R21, PT, PT, RZ, R7, RZ, P0, !PT ;  /* 0x00000007ff157210 */ /* 0x000fe200007fe4ff */
[----:B------:R-:W0:Y:S01]  /*29d0*/  I2F.U64 R3, R18 ;  /* 0x0000001200037312 */ /* 0x000e220000301000 */
[----:B------:R-:W-:Y:S01]  /*29e0*/  FSETP.NEU.AND P2, PT, R15, RZ, PT ;  /* 0x000000ff0f00720b */ /* 0x000fe20003f4d000 */
[----:B-1----:R-:W-:-:S06]  /*29f0*/  FFMA R13, R13, R5, R4 ;  /* 0x000000050d0d7223 */ /* 0x002fcc0000000004 */
[----:B------:R1:W2:Y:S01]  /*2a00*/  I2F.U64 R11, R20 ;  /* 0x00000014000b7312 */ /* 0x0002a20000301000 */
[----:B------:R-:W-:Y:S01]  /*2a10*/  FSETP.NEU.AND P1, PT, R13, RZ, PT ;  /* 0x000000ff0d00720b */ /* 0x000fe20003f2d000 */
[----:B0-----:R-:W-:-:S05]  /*2a20*/  FFMA R3, R3, R5, R4 ;  /* 0x0000000503037223 */ /* 0x001fca0000000004 */
[----:B------:R-:W-:Y:S01]  /*2a30*/  FSETP.NEU.AND P0, PT, R3, RZ, PT ;  /* 0x000000ff0300720b */ /* 0x000fe20003f0d000 */
[----:B------:R-:W-:-:S12]  /*2a40*/  @!P2 BRA `(.L_x_422) ;  /* 0x000000000064a947 */ /* 0x000fd80003800000 */
[CC--:B------:R-:W-:Y:S01]  /*2a50*/  FMUL R17, R2.reuse, R15.reuse ;  /* 0x0000000f02117220 */ /* 0x0c0fe20000400000 */
[----:B-1----:R-:W-:Y:S01]  /*2a60*/  HFMA2 R21, -RZ, RZ, 0.64013671875, -15.109375 ;  /* 0x391fcb8eff157431 */ /* 0x002fe200000001ff */
        /* <DEDUP_REMOVED lines=23> */
.L_x_422:
[----:B------:R-:W-:Y:S01]  /*2be0*/  MOV R12, 0x3f800000 ;  /* 0x3f800000000c7802 */ /* 0x000fe20000000f00 */
[----:B------:R-:W-:Y:S06]  /*2bf0*/  @!P1 BRA `(.L_x_423) ;  /* 0x0000000000649947 */ /* 0x000fec0003800000 */
        /* <DEDUP_REMOVED lines=25> */
.L_x_423:
[----:B------:R-:W-:Y:S01]  /*2d90*/  FADD R10, -R10, -RZ ;  /* 0x800000ff0a0a7221 */ /* 0x000fe20000000100 */
[----:B------:R-:W-:Y:S01]  /*2da0*/  IMAD.MOV.U32 R13, RZ, RZ, 0x3f800000 ;  /* 0x3f800000ff0d7424 */ /* 0x000fe200078e00ff */
[----:B------:R-:W-:Y:S06]  /*2db0*/  @!P0 BRA `(.L_x_424) ;  /* 0x0000000000648947 */ /* 0x000fec0003800000 */
[CC--:B------:R-:W-:Y:S01]  /*2dc0*/  FMUL R13, R2.reuse, R3.reuse ;  /* 0x00000003020d7220 */ /* 0x0c0fe20000400000 */
[----:B------:R-:W-:Y:S01]  /*2dd0*/  HFMA2 R18, -RZ, RZ, 0.64013671875, -15.109375 ;  /* 0x391fcb8eff127431 */ /* 0x000fe200000001ff */
[-C--:B------:R-:W-:Y:S02]  /*2de0*/  FSETP.NAN.AND P2, PT, |R3|, |R3|.reuse, PT ;  /* 0x400000030300720b */ /* 0x080fe40003f48200 */
[----:B------:R-:W0:Y:S01]  /*2df0*/  FRND R14, R13 ;  /* 0x0000000d000e7307 */ /* 0x000e220000201000 */
[----:B------:R-:W-:Y:S01]  /*2e00*/  FFMA R15, R2, R3, -R13 ;  /* 0x00000003020f7223 */ /* 0x000fe2000000080d */
[----:B------:R-:W-:-:S03]  /*2e10*/  FSETP.GT.AND P1, PT, |R13|, 152, PT ;  /* 0x431800000d00780b */ /* 0x000fc60003f24200 */
[----:B------:R-:W-:-:S03]  /*2e20*/  FFMA R16, R0, R3, R15 ;  /* 0x0000000300107223 */ /* 0x000fc6000000000f */
[----:B------:R-:W3:Y:S01]  /*2e30*/  F2I.NTZ R17, R13 ;  /* 0x0000000d00117305 */ /* 0x000ee20000203100 */
[----:B0-----:R-:W-:Y:S01]  /*2e40*/  FADD R15, R13, -R14 ;  /* 0x8000000e0d0f7221 */ /* 0x001fe20000000000 */
        /* <DEDUP_REMOVED lines=16> */
.L_x_424:
[----:B------:R-:W-:Y:S01]  /*2f50*/  FADD R15, -R12, -RZ ;  /* 0x800000ff0c0f7221 */ /* 0x000fe20000000100 */
[----:B------:R-:W-:Y:S01]  /*2f60*/  FADD R17, -R13, -RZ ;  /* 0x800000ff0d117221 */ /* 0x000fe20000000100 */
[----:B------:R-:W-:Y:S01]  /*2f70*/  MOV R12, R8 ;  /* 0x00000008000c7202 */ /* 0x000fe20000000f00 */
[----:B--2---:R-:W-:Y:S01]  /*2f80*/  FFMA R19, R11, R5, R4 ;  /* 0x000000050b137223 */ /* 0x004fe20000000004 */
[----:B------:R-:W-:Y:S01]  /*2f90*/  MOV R13, R9 ;  /* 0x00000009000d7202 */ /* 0x000fe20000000f00 */
[----:B------:R-:W-:-:S03]  /*2fa0*/  IMAD.MOV.U32 R3, RZ, RZ, 0x3f800000 ;  /* 0x3f800000ff037424 */ /* 0x000fc600078e00ff */
[----:B------:R-:W-:Y:S01]  /*2fb0*/  FSETP.NEU.AND P0, PT, R19, RZ, PT ;  /* 0x000000ff1300720b */ /* 0x000fe20003f0d000 */
[----:B------:R0:W-:Y:S04]  /*2fc0*/  STG.E desc[UR8][R12.64+-0x8], R10 ;  /* 0xfffff80a0c007986 */ /* 0x0001e8000c101908 */
[----:B------:R0:W-:Y:S04]  /*2fd0*/  STG.E desc[UR8][R12.64+-0x4], R15 ;  /* 0xfffffc0f0c007986 */ /* 0x0001e8000c101908 */
[----:B------:R0:W-:Y:S04]  /*2fe0*/  STG.E desc[UR8][R12.64], R17 ;  /* 0x000000110c007986 */ /* 0x0001e8000c101908 */
[----:B------:R-:W-:Y:S05]  /*2ff0*/  @!P0 BRA `(.L_x_425) ;  /* 0x0000000000648947 */ /* 0x000fea0003800000 */
[CC--:B------:R-:W-:Y:S01]  /*3000*/  FMUL R3, R2.reuse, R19.reuse ;  /* 0x0000001302037220 */ /* 0x0c0fe20000400000 */
[----:B------:R-:W-:Y:S02]  /*3010*/  MOV R14, 0x391fcb8e ;  /* 0x391fcb8e000e7802 */ /* 0x000fe40000000f00 */
[-C--:B------:R-:W-:Y:S01]  /*3020*/  FSETP.NAN.AND P2, PT, |R19|, |R19|.reuse, PT ;  /* 0x400000131300720b */ /* 0x080fe20003f48200 */
[----:B------:R-:W2:Y:S01]  /*3030*/  FRND R8, R3 ;  /* 0x0000000300087307 */ /* 0x000ea20000201000 */
[----:B------:R-:W-:Y:S01]  /*3040*/  FFMA R9, R2, R19, -R3 ;  /* 0x0000001302097223 */ /* 0x000fe20000000803 */
[----:B------:R-:W-:-:S03]  /*3050*/  FSETP.GT.AND P1, PT, |R3|, 152, PT ;  /* 0x431800000300780b */ /* 0x000fc60003f24200 */
[----:B0-----:R-:W-:-:S03]  /*3060*/  FFMA R10, R0, R19, R9 ;  /* 0x00000013000a7223 */ /* 0x001fc60000000009 */
[----:B------:R-:W0:Y:S01]  /*3070*/  F2I.NTZ R11, R3 ;  /* 0x00000003000b7305 */ /* 0x000e220000203100 */
[----:B--2---:R-:W-:Y:S01]  /*3080*/  FADD R9, R3, -R8 ;  /* 0x8000000803097221 */ /* 0x004fe20000000000 */
[----:B------:R-:W-:-:S03]  /*3090*/  FSETP.GT.AND P0, PT, R8, RZ, PT ;  /* 0x000000ff0800720b */ /* 0x000fc60003f04000 */
[----:B------:R-:W-:Y:S01]  /*30a0*/  FADD R9, R9, R10 ;  /* 0x0000000a09097221 */ /* 0x000fe20000000000 */
[----:B------:R-:W-:Y:S02]  /*30b0*/  SEL R8, RZ, 0x83000000, P0 ;  /* 0x83000000ff087807 */ /* 0x000fe40000000000 */
[----:B------:R-:W-:Y:S01]  /*30c0*/  FSETP.GEU.AND P0, PT, R3, RZ, PT ;  /* 0x000000ff0300720b */ /* 0x000fe20003f0e000 */
[----:B------:R-:W-:Y:S01]  /*30d0*/  FFMA R10, R9, R14, 0.0013391353422775864601 ;  /* 0x3aaf85ed090a7423 */ /* 0x000fe2000000000e */
[----:B0-----:R-:W-:Y:S02]  /*30e0*/  LEA R11, R11, -R8, 0x17 ;  /* 0x800000080b0b7211 */ /* 0x001fe400078eb8ff */
        /* <DEDUP_REMOVED lines=10> */
.L_x_425:
[----:B------:R-:W-:Y:S01]  /*3190*/  FADD R3, -R3, -RZ ;  /* 0x800000ff03037221 */ /* 0x000fe20000000100 */
[----:B------:R-:W-:Y:S02]  /*31a0*/  IADD3 R6, P0, PT, R6, 0x4, RZ ;  /* 0x0000000406067810 */ /* 0x000fe40007f1e0ff */
[----:B------:R-:W-:Y:S02]  /*31b0*/  IADD3 R8, P1, PT, R12, 0x10, RZ ;  /* 0x000000100c087810 */ /* 0x000fe40007f3e0ff */
[----:B------:R2:W-:Y:S01]  /*31c0*/  STG.E desc[UR8][R12.64+0x4], R3 ;  /* 0x000004030c007986 */ /* 0x0005e2000c101908 */
[----:B------:R-:W-:Y:S02]  /*31d0*/  IADD3.X R7, PT, PT, RZ, R7, RZ, P0, !PT ;  /* 0x00000007ff077210 */ /* 0x000fe400007fe4ff */
[----:B------:R-:W-:Y:S02]  /*31e0*/  ISETP.GE.U32.AND P0, PT, R6, UR4, PT ;  /* 0x0000000406007c0c */ /* 0x000fe4000bf06070 */
[----:B------:R-:W-:-:S02]  /*31f0*/  IADD3.X R9, PT, PT, RZ, R13, RZ, P1, !PT ;  /* 0x0000000dff097210 */ /* 0x000fc40000ffe4ff */
[----:B------:R-:W-:-:S13]  /*3200*/  ISETP.GE.U32.AND.EX P0, PT, R7, UR5, PT, P0 ;  /* 0x0000000507007c0c */ /* 0x000fda000bf06100 */
[----:B--2---:R-:W-:Y:S05]  /*3210*/  @!P0 BRA `(.L_x_426) ;  /* 0xfffffff400c48947 */ /* 0x004fea000383ffff */
[----:B------:R-:W-:Y:S05]  /*3220*/  EXIT ;  /* 0x000000000000794d */ /* 0x000fea0003800000 */
.L_x_427:
        /* <DEDUP_REMOVED lines=13> */
.L_x_471:


//--------------------- .text.geomspace_f16       --------------------------
	.section	.text.geomspace_f16,"ax",@progbits
	.align	128
        .global         geomspace_f16
        .type           geomspace_f16,@function
        .size           geomspace_f16,(.L_x_472 - geomspace_f16)
        .other          geomspace_f16,@"STO_CUDA_ENTRY STV_DEFAULT"
geomspace_f16:
.text.geomspace_f16:
        /* <DEDUP_REMOVED lines=8> */
[----:B------:R-:W4:Y:S01]  /*0080*/  LDCU.64 UR10, c[0x0][0x380] ;  /* 0x00007000ff0a77ac */ /* 0x000f220008000a00 */
[----:B------:R-:W5:Y:S01]  /*0090*/  LDCU.64 UR12, c[0x0][0x380] ;  /* 0x00007000ff0c77ac */ /* 0x000f620008000a00 */
[----:B-1----:R-:W-:-:S02]  /*00a0*/  USHF.R.U64 UR6, UR6, 0x1, UR7 ;  /* 0x0000000106067899 */ /* 0x002fc40008001207 */
[----:B------:R-:W-:Y:S01]  /*00b0*/  USHF.R.U32.HI UR7, URZ, 0x1, UR7 ;  /* 0x00000001ff077899 */ /* 0x000fe20008011607 */
[----:B0-----:R-:W-:-:S05]  /*00c0*/  IMAD R2, R0, UR4, R3 ;  /* 0x0000000400027c24 */ /* 0x001fca000f8e0203 */
[----:B------:R-:W-:Y:S01]  /*00d0*/  MOV R3, UR7 ;  /* 0x0000000700037c02 */ /* 0x000fe20008000f00 */
[----:B---3--:R-:W-:Y:S01]  /*00e0*/  IMAD R0, R0, UR5, RZ ;  /* 0x0000000500007c24 */ /* 0x008fe2000f8e02ff */
[----:B------:R-:W-:-:S04]  /*00f0*/  ISETP.LT.U32.AND P0, PT, R2, UR6, PT ;  /* 0x0000000602007c0c */ /* 0x000fc8000bf01070 */
[----:B------:R-:W-:-:S13]  /*0100*/  ISETP.GT.U32.AND.EX P0, PT, R3, RZ, PT, P0 ;  /* 0x000000ff0300720c */ /* 0x000fda0003f04100 */
[----:B--2-45:R-:W-:Y:S05]  /*0110*/  @!P0 BRA `(.L_x_429) ;  /* 0x0000000800d88947 */ /* 0x034fea0003800000 */
[----:B------:R-:W-:Y:S01]  /*0120*/  HFMA2 R4, -RZ, RZ, 0.1527099609375, -0.0003798007965087890625 ;  /* 0x30e38e39ff047431 */ /* 0x000fe200000001ff */
[----:B------:R-:W0:Y:S01]  /*0130*/  LDCU.S8 UR4, c[0x0][0x38e] ;  /* 0x000071c0ff0477ac */ /* 0x000e220008000200 */
[----:B------:R-:W-:Y:S02]  /*0140*/  HFMA2 R6, -RZ, RZ, 1.5966796875, -0.0003798007965087890625 ;  /* 0x3e638e39ff067431 */ /* 0x000fe400000001ff */
[----:B------:R-:W-:-:S04]  /*0150*/  IMAD.MOV.U32 R3, RZ, RZ, 0x3fb8aa3b ;  /* 0x3fb8aa3bff037424 */ /* 0x000fc800078e00ff */
[----:B------:R-:W-:-:S04]  /*0160*/  FFMA R3, -R4, R3, 5.5370556140132975997e-08 ;  /* 0x336dd09204037423 */ /* 0x000fc80000000103 */
[----:B------:R-:W-:-:S04]  /*0170*/  FFMA R3, R6, 1.9251366722983220825e-08, R3 ;  /* 0x32a55e3406037823 */ /* 0x000fc80000000003 */
[----:B------:R-:W-:Y:S01]  /*0180*/  FFMA R3, -R4, 0.017944158986210823059, R3 ;  /* 0x3c92ffa104037823 */ /* 0x000fe20000000103 */
[----:B0-----:R-:W-:-:S03]  /*0190*/  UISETP.NE.AND UP0, UPT, UR4, URZ, UPT ;  /* 0x000000ff0400728c */ /* 0x001fc6000bf05270 */
[----:B------:R-:W-:-:S04]  /*01a0*/  FFMA R4, R6, 0.0059813861735165119171, R3 ;  /* 0x3bc3ff8106047823 */ /* 0x000fc80000000003 */
[----:B------:R-:W-:-:S04]  /*01b0*/  FADD R3, R4, 3.3205988407135009766 ;  /* 0x405484b104037421 */ /* 0x000fc80000000000 */
[----:B------:R-:W-:-:S04]  /*01c0*/  FADD R5, R3, -3.3205988407135009766 ;  /* 0xc05484b103057421 */ /* 0x000fc80000000000 */
[----:B------:R-:W-:Y:S01]  /*01d0*/  FADD R4, R4, -R5 ;  /* 0x8000000504047221 */ /* 0x000fe20000000000 */
[----:B------:R-:W-:Y:S06]  /*01e0*/  BRA.U !UP0, `(.L_x_430) ;  /* 0x0000000508587547 */ /* 0x000fec000b800000 */
[----:B------:R-:W0:Y:S01]  /*01f0*/  LDC.U16 R7, c[0x0][0x38a] ;  /* 0x0000e280ff077b82 */ /* 0x000e220000000400 */
[----:B------:R-:W-:Y:S01]  /*0200*/  MOV R5, R2 ;  /* 0x0000000200057202 */ /* 0x000fe20000000f00 */
[----:B------:R-:W-:-:S06]  /*0210*/  IMAD.MOV.U32 R6, RZ, RZ, RZ ;  /* 0x000000ffff067224 */ /* 0x000fcc00078e00ff */
[----:B------:R-:W1:Y:S01]  /*0220*/  LDC.U16 R8, c[0x0][0x38c] ;  /* 0x0000e300ff087b82 */ /* 0x000e620000000400 */
[----:B0-----:R-:W-:Y:S02]  /*0230*/  HADD2.F32 R7, -RZ, R7.H0_H0 ;  /* 0x20000007ff077230 */ /* 0x001fe40000004100 */
[----:B-1----:R-:W-:-:S07]  /*0240*/  HADD2.F32 R8, -RZ, R8.H0_H0 ;  /* 0x20000008ff087230 */ /* 0x002fce0000004100 */
.L_x_435:
[C---:B------:R-:W-:Y:S01]  /*0250*/  SHF.L.U32 R14, R5.reuse, 0x1, RZ ;  /* 0x00000001050e7819 */ /* 0x040fe200000006ff */
[----:B------:R-:W-:Y:S01]  /*0260*/  BSSY.RECONVERGENT B1, `(.L_x_431) ;  /* 0x0000025000017945 */ /* 0x000fe20003800200 */
[----:B------:R-:W-:Y:S01]  /*0270*/  SHF.L.U64.HI R15, R5, 0x1, R6 ;  /* 0x00000001050f7819 */ /* 0x000fe20000010206 */
[----:B------:R-:W-:Y:S01]  /*0280*/  IMAD.MOV.U32 R9, RZ, RZ, 0x3f800000 ;  /* 0x3f800000ff097424 */ /* 0x000fe200078e00ff */
[----:B------:R-:W-:Y:S02]  /*0290*/  IADD3 R16, P0, PT, R14, 0x1, RZ ;  /* 0x000000010e107810 */ /* 0x000fe40007f1e0ff */
[----:B------:R-:W0:Y:S02]  /*02a0*/  I2F.U64 R12, R14 ;  /* 0x0000000e000c7312 */ /* 0x000e240000301000 */
[----:B------:R-:W-:-:S06]  /*02b0*/  IADD3.X R17, PT, PT, RZ, R15, RZ, P0, !PT ;  /* 0x0000000fff117210 */ /* 0x000fcc00007fe4ff */
[----:B------:R-:W1:Y:S01]  /*02c0*/  I2F.U64 R10, R16 ;  /* 0x00000010000a7312 */ /* 0x000e620000301000 */
[----:B0-----:R-:W-:-:S05]  /*02d0*/  FFMA R12, R8, R12, R7 ;  /* 0x0000000c080c7223 */ /* 0x001fca0000000007 */
[----:B------:R-:W-:Y:S01]  /*02e0*/  FSETP.NEU.AND P1, PT, R12, RZ, PT ;  /* 0x000000ff0c00720b */ /* 0x000fe20003f2d000 */
[----:B-1----:R-:W-:-:S05]  /*02f0*/  FFMA R10, R8, R10, R7 ;  /* 0x0000000a080a7223 */ /* 0x002fca0000000007 */
[----:B------:R-:W-:-:S07]  /*0300*/  FSETP.NEU.AND P0, PT, R10, RZ, PT ;  /* 0x000000ff0a00720b */ /* 0x000fce0003f0d000 */
        /* <DEDUP_REMOVED lines=26> */
.L_x_432:
[----:B------:R-:W-:Y:S05]  /*04b0*/  BSYNC.RECONVERGENT B1 ;  /* 0x0000000000017941 */ /* 0x000fea0003800200 */
.L_x_431:
        /* <DEDUP_REMOVED lines=28> */
.L_x_434:
[----:B------:R-:W-:Y:S05]  /*0680*/  BSYNC.RECONVERGENT B1 ;  /* 0x0000000000017941 */ /* 0x000fea0003800200 */
.L_x_433:
[----:B------:R-:W-:Y:S01]  /*0690*/  FADD R9, -R9, -RZ ;  /* 0x800000ff09097221 */ /* 0x000fe20000000100 */
[----:B------:R-:W-:Y:S01]  /*06a0*/  FADD R12, -R11, -RZ ;  /* 0x800000ff0b0c7221 */ /* 0x000fe20000000100 */
[----:B------:R-:W-:-:S04]  /*06b0*/  LEA R10, P0, R5, UR10, 0x2 ;  /* 0x0000000a050a7c11 */ /* 0x000fc8000f8010ff */
[----:B------:R-:W-:Y:S02]  /*06c0*/  LEA.HI.X R11, R5, UR11, R6, 0x2, P0 ;  /* 0x0000000b050b7c11 */ /* 0x000fe400080f1406 */
[----:B------:R-:W-:Y:S02]  /*06d0*/  F2FP.F16.F32.PACK_AB R9, R12, R9 ;  /* 0x000000090c09723e */ /* 0x000fe400000000ff */
[----:B------:R-:W-:-:S03]  /*06e0*/  IADD3 R5, P0, PT, R0, R5, RZ ;  /* 0x0000000500057210 */ /* 0x000fc60007f1e0ff */
[----:B------:R0:W-:Y:S01]  /*06f0*/  STG.E desc[UR8][R10.64], R9 ;  /* 0x000000090a007986 */ /* 0x0001e2000c101908 */
[----:B------:R-:W-:Y:S02]  /*0700*/  IADD3.X R6, PT, PT, RZ, R6, RZ, P0, !PT ;  /* 0x00000006ff067210 */ /* 0x000fe400007fe4ff */
[----:B------:R-:W-:-:S04]  /*0710*/  ISETP.GE.U32.AND P0, PT, R5, UR6, PT ;  /* 0x0000000605007c0c */ /* 0x000fc8000bf06070 */
[----:B------:R-:W-:-:S13]  /*0720*/  ISETP.GE.U32.AND.EX P0, PT, R6, UR7, PT, P0 ;  /* 0x0000000706007c0c */ /* 0x000fda000bf06100 */
[----:B0-----:R-:W-:Y:S05]  /*0730*/  @!P0 BRA `(.L_x_435) ;  /* 0xfffffff800c48947 */ /* 0x001fea000383ffff */
[----:B------:R-:W-:Y:S05]  /*0740*/  BRA `(.L_x_429) ;  /* 0x00000004004c7947 */ /* 0x000fea0003800000 */
.L_x_430:
[----:B------:R-:W0:Y:S01]  /*0750*/  LDC.U16 R7, c[0x0][0x38a] ;  /* 0x0000e280ff077b82 */ /* 0x000e220000000400 */
[----:B------:R-:W-:Y:S01]  /*0760*/  IMAD.MOV.U32 R5, RZ, RZ, R2 ;  /* 0x000000ffff057224 */ /* 0x000fe200078e0002 */
[----:B------:R-:W-:-:S06]  /*0770*/  MOV R6, RZ ;  /* 0x000000ff00067202 */ /* 0x000fcc0000000f00 */
[----:B------:R-:W1:Y:S01]  /*0780*/  LDC.U16 R8, c[0x0][0x38c] ;  /* 0x0000e300ff087b82 */ /* 0x000e620000000400 */
[----:B0-----:R-:W-:Y:S02]  /*0790*/  HADD2.F32 R7, -RZ, R7.H0_H0 ;  /* 0x20000007ff077230 */ /* 0x001fe40000004100 */
[----:B-1----:R-:W-:-:S07]  /*07a0*/  HADD2.F32 R8, -RZ, R8.H0_H0 ;  /* 0x20000008ff087230 */ /* 0x002fce0000004100 */
.L_x_440:
        /* <DEDUP_REMOVED lines=38> */
.L_x_437:
[----:B------:R-:W-:Y:S05]  /*0a10*/  BSYNC.RECONVERGENT B1 ;  /* 0x0000000000017941 */ /* 0x000fea0003800200 */
.L_x_436:
[----:B------:R-:W-:Y:S01]  /*0a20*/  BSSY.RECONVERGENT B1, `(.L_x_438) ;  /* 0x000001c000017945 */ /* 0x000fe20003800200 */
[----:B------:R-:W-:-:S03]  /*0a30*/  IMAD.MOV.U32 R12, RZ, RZ, 0x3f800000 ;  /* 0x3f800000ff0c7424 */ /* 0x000fc600078e00ff */
        /* <DEDUP_REMOVED lines=26> */
.L_x_439:
[----:B------:R-:W-:Y:S05]  /*0be0*/  BSYNC.RECONVERGENT B1 ;  /* 0x0000000000017941 */ /* 0x000fea0003800200 */
.L_x_438:
[C---:B------:R-:W-:Y:S02]  /*0bf0*/  LEA R10, P0, R5.reuse, UR12, 0x2 ;  /* 0x0000000c050a7c11 */ /* 0x040fe4000f8010ff */
[----:B------:R-:W-:Y:S02]  /*0c00*/  F2FP.F16.F32.PACK_AB R9, R12, R9 ;  /* 0x000000090c09723e */ /* 0x000fe400000000ff */
[----:B------:R-:W-:Y:S02]  /*0c10*/  LEA.HI.X R11, R5, UR13, R6, 0x2, P0 ;  /* 0x0000000d050b7c11 */ /* 0x000fe400080f1406 */
[----:B------:R-:W-:-:S03]  /*0c20*/  IADD3 R5, P0, PT, R0, R5, RZ ;  /* 0x0000000500057210 */ /* 0x000fc60007f1e0ff */
[----:B------:R0:W-:Y:S02]  /*0c30*/  STG.E desc[UR8][R10.64], R9 ;  /* 0x000000090a007986 */ /* 0x0001e4000c101908 */
[----:B------:R-:W-:Y:S01]  /*0c40*/  IMAD.X R6, RZ, RZ, R6, P0 ;  /* 0x000000ffff067224 */ /* 0x000fe200000e0606 */
[----:B------:R-:W-:-:S04]  /*0c50*/  ISETP.GE.U32.AND P0, PT, R5, UR6, PT ;  /* 0x0000000605007c0c */ /* 0x000fc8000bf06070 */
[----:B------:R-:W-:-:S13]  /*0c60*/  ISETP.GE.U32.AND.EX P0, PT, R6, UR7, PT, P0 ;  /* 0x0000000706007c0c */ /* 0x000fda000bf06100 */
[----:B0-----:R-:W-:Y:S05]  /*0c70*/  @!P0 BRA `(.L_x_440) ;  /* 0xfffffff800cc8947 */ /* 0x001fea000383ffff */
.L_x_429:
[----:B------:R-:W-:Y:S05]  /*0c80*/  BSYNC.RECONVERGENT B0 ;  /* 0x0000000000007941 */ /* 0x000fea0003800200 */
.L_x_428:
[----:B------:R-:W0:Y:S02]  /*0c90*/  LDC.64 R10, c[0x0][0x390] ;  /* 0x0000e400ff0a7b82 */ /* 0x000e240000000a00 */
[----:B0-----:R-:W-:-:S04]  /*0ca0*/  LOP3.LUT R0, R10, 0xfffffffe, RZ, 0xc0, !PT ;  /* 0xfffffffe0a007812 */ /* 0x001fc800078ec0ff */
[----:B------:R-:W-:-:S04]  /*0cb0*/  ISETP.NE.U32.AND P0, PT, R0, R10, PT ;  /* 0x0000000a0000720c */ /* 0x000fc80003f05070 */
[----:B------:R-:W-:-:S04]  /*0cc0*/  ISETP.NE.AND.EX P0, PT, R11, R11, PT, P0 ;  /* 0x0000000b0b00720c */ /* 0x000fc80003f05300 */
[----:B------:R-:W-:-:S13]  /*0cd0*/  ISETP.NE.OR P0, PT, R2, RZ, !P0 ;  /* 0x000000ff0200720c */ /* 0x000fda0004705670 */
[----:B------:R-:W-:Y:S05]  /*0ce0*/  @P0 EXIT ;  /* 0x000000000000094d */ /* 0x000fea0003800000 */
[----:B------:R-:W-:Y:S01]  /*0cf0*/  HFMA2 R3, -RZ, RZ, 1.9296875, -0.048675537109375 ;  /* 0x3fb8aa3bff037431 */ /* 0x000fe200000001ff */
[----:B------:R-:W-:Y:S01]  /*0d00*/  MOV R4, 0x30e38e39 ;  /* 0x30e38e3900047802 */ /* 0x000fe20000000f00 */
[----:B------:R-:W-:Y:S01]  /*0d10*/  HFMA2 R6, -RZ, RZ, 1.5966796875, -0.0003798007965087890625 ;  /* 0x3e638e39ff067431 */ /* 0x000fe200000001ff */
[----:B------:R-:W0:Y:S01]  /*0d20*/  LDCU.S8 UR4, c[0x0][0x38e] ;  /* 0x000071c0ff0477ac */ /* 0x000e220008000200 */
[----:B------:R-:W1:Y:S02]  /*0d30*/  LDC.U16 R2, c[0x0][0x38c] ;  /* 0x0000e300ff027b82 */ /* 0x000e640000000400 */
[----:B------:R-:W-:-:S06]  /*0d40*/  FFMA R5, -R4, R3, 5.5370556140132975997e-08 ;  /* 0x336dd09204057423 */ /* 0x000fcc0000000103 */
[----:B------:R-:W2:Y:S01]  /*0d50*/  LDC.U16 R3, c[0x0][0x38a] ;  /* 0x0000e280ff037b82 */ /* 0x000ea20000000400 */
[----:B------:R-:W-:-:S04]  /*0d60*/  FFMA R5, R6, 1.9251366722983220825e-08, R5 ;  /* 0x32a55e3406057823 */ /* 0x000fc80000000005 */
[----:B------:R-:W-:-:S03]  /*0d70*/  FFMA R5, -R4, 0.017944158986210823059, R5 ;  /* 0x3c92ffa104057823 */ /* 0x000fc60000000105 */
[----:B------:R-:W3:Y:S01]  /*0d80*/  LDC R7, c[0x0][0x394] ;  /* 0x0000e500ff077b82 */ /* 0x000ee20000000800 */
[----:B0-----:R-:W-:Y:S01]  /*0d90*/  UISETP.NE.AND UP0, UPT, UR4, URZ, UPT ;  /* 0x000000ff0400728c */ /* 0x001fe2000bf05270 */
[----:B------:R-:W-:-:S04]  /*0da0*/  FFMA R4, R6, 0.0059813861735165119171, R5 ;  /* 0x3bc3ff8106047823 */ /* 0x000fc80000000005 */
[----:B------:R-:W-:Y:S01]  /*0db0*/  FADD R5, R4, 3.3205988407135009766 ;  /* 0x405484b104057421 */ /* 0x000fe20000000000 */
[----:B-1----:R-:W-:-:S03]  /*0dc0*/  HADD2.F32 R2, -RZ, R2.H0_H0 ;  /* 0x20000002ff027230 */ /* 0x002fc60000004100 */
[----:B------:R-:W-:-:S04]  /*0dd0*/  FADD R9, R5, -3.3205988407135009766 ;  /* 0xc05484b105097421 */ /* 0x000fc80000000000 */
[----:B------:R-:W-:Y:S01]  /*0de0*/  FADD R4, R4, -R9 ;  /* 0x8000000904047221 */ /* 0x000fe20000000000 */
[----:B--2---:R-:W-:Y:S01]  /*0df0*/  HADD2.F32 R3, -RZ, R3.H0_H0 ;  /* 0x20000003ff037230 */ /* 0x004fe20000004100 */
[----:B------:R-:W-:Y:S06]  /*0e00*/  BRA.U UP0, `(.L_x_441) ;  /* 0x0000000d00747547 */ /* 0x000fec000b800000 */
[----:B------:R-:W-:-:S04]  /*0e10*/  IADD3 R9, P0, PT, R0, 0x1, RZ ;  /* 0x0000000100097810 */ /* 0x000fc80007f1e0ff */
[----:B------:R-:W-:Y:S01]  /*0e20*/  ISETP.GT.U32.AND P1, PT, R9, R10, PT ;  /* 0x0000000a0900720c */ /* 0x000fe20003f24070 */
[----:B---3--:R-:W-:-:S05]  /*0e30*/  IMAD.X R6, RZ, RZ, R7, P0 ;  /* 0x000000ffff067224 */ /* 0x008fca00000e0607 */
[----:B------:R-:W-:-:S04]  /*0e40*/  ISETP.GT.U32.AND.EX P1, PT, R6, R11, PT, P1 ;  /* 0x0000000b0600720c */ /* 0x000fc80003f24110 */
[----:B------:R-:W-:Y:S02]  /*0e50*/  SEL R9, R9, R10, P1 ;  /* 0x0000000a09097207 */ /* 0x000fe40000800000 */
[----:B------:R-:W-:Y:S02]  /*0e60*/  SEL R6, R6, R11, P1 ;  /* 0x0000000b06067207 */ /* 0x000fe40000800000 */
[----:B------:R-:W-:-:S04]  /*0e70*/  IADD3 R8, PT, PT, R9, -R0, RZ ;  /* 0x8000000009087210 */ /* 0x000fc80007ffe0ff */
[----:B------:R-:W-:-:S04]  /*0e80*/  LOP3.LUT R8, R8, 0x3, RZ, 0xc0, !PT ;  /* 0x0000000308087812 */ /* 0x000fc800078ec0ff */
[----:B------:R-:W-:-:S04]  /*0e90*/  ISETP.NE.U32.AND P0, PT, R8, RZ, PT ;  /* 0x000000ff0800720c */ /* 0x000fc80003f05070 */
[----:B------:R-:W-:-:S13]  /*0ea0*/  ISETP.NE.AND.EX P0, PT, RZ, RZ, PT, P0 ;  /* 0x000000ffff00720c */ /* 0x000fda0003f05300 */
[----:B------:R-:W-:Y:S05]  /*0eb0*/  @!P0 BRA `(.L_x_442) ;  /* 0x0000000000c48947 */ /* 0x000fea0003800000 */
[----:B------:R-:W0:Y:S01]  /*0ec0*/  LDCU.64 UR4, c[0x0][0x380] ;  /* 0x00007000ff0477ac */ /* 0x000e220008000a00 */
[----:B------:R-:W-:Y:S01]  /*0ed0*/  HFMA2 R10, -RZ, RZ, 0, 0 ;  /* 0x00000000ff0a7431 */ /* 0x000fe200000001ff */
[----:B0-----:R-:W-:-:S04]  /*0ee0*/  ULEA UR4, UP0, UR6, UR4, 0x2 ;  /* 0x0000000406047291 */ /* 0x001fc8000f8010ff */
[----:B------:R-:W-:-:S12]  /*0ef0*/  ULEA.HI.X UR5, UR6, UR5, UR7, 0x2, UP0 ;  /* 0x0000000506057291 */ /* 0x000fd800080f1407 */
.L_x_444:
[----:B------:R-:W-:Y:S01]  /*0f00*/  MOV R14, R0 ;  /* 0x00000000000e7202 */ /* 0x000fe20000000f00 */
[----:B------:R-:W-:Y:S01]  /*0f10*/  IMAD.MOV.U32 R15, RZ, RZ, R7 ;  /* 0x000000ffff0f7224 */ /* 0x000fe200078e0007 */
[----:B------:R-:W-:-:S03]  /*0f20*/  MOV R11, 0x3f800000 ;  /* 0x3f800000000b7802 */ /* 0x000fc60000000f00 */
[----:B------:R-:W0:Y:S02]  /*0f30*/  I2F.U64 R12, R14 ;  /* 0x0000000e000c7312 */ /* 0x000e240000301000 */
[----:B0-----:R-:W-:-:S05]  /*0f40*/  FFMA R12, R2, R12, R3 ;  /* 0x0000000c020c7223 */ /* 0x001fca0000000003 */
        /* <DEDUP_REMOVED lines=27> */
.L_x_443:
[----:B------:R-:W-:Y:S02]  /*1100*/  F2FP.F16.F32.PACK_AB R11, RZ, R11 ;  /* 0x0000000bff0b723e */ /* 0x000fe400000000ff */
[----:B------:R-:W-:Y:S01]  /*1110*/  MOV R12, UR4 ;  /* 0x00000004000c7c02 */ /* 0x000fe20008000f00 */
[----:B------:R-:W-:Y:S01]  /*1120*/  UIADD3 UR4, UP0, UPT, UR4, 0x2, URZ ;  /* 0x0000000204047890 */ /* 0x000fe2000ff1e0ff */
[----:B------:R-:W-:Y:S02]  /*1130*/  MOV R13, UR5 ;  /* 0x00000005000d7c02 */ /* 0x000fe40008000f00 */
[----:B------:R-:W-:Y:S01]  /*1140*/  IADD3 R8, P0, PT, R8, -0x1, RZ ;  /* 0xffffffff08087810 */ /* 0x000fe20007f1e0ff */
[----:B------:R-:W-:Y:S01]  /*1150*/  UIADD3.X UR5, UPT, UPT, URZ, UR5, URZ, UP0, !UPT ;  /* 0x00000005ff057290 */ /* 0x000fe200087fe4ff */
[----:B------:R-:W-:Y:S01]  /*1160*/  IADD3 R0, P1, PT, R0, 0x1, RZ ;  /* 0x0000000100007810 */ /* 0x000fe20007f3e0ff */
[----:B------:R0:W-:Y:S01]  /*1170*/  STG.E.U16 desc[UR8][R12.64], R11 ;  /* 0x0000000b0c007986 */ /* 0x0001e2000c101508 */
[----:B------:R-:W-:-:S02]  /*1180*/  IADD3.X R10, PT, PT, R10, -0x1, RZ, P0, !PT ;  /* 0xffffffff0a0a7810 */ /* 0x000fc400007fe4ff */
[----:B------:R-:W-:Y:S02]  /*1190*/  ISETP.NE.U32.AND P0, PT, R8, RZ, PT ;  /* 0x000000ff0800720c */ /* 0x000fe40003f05070 */
[----:B------:R-:W-:Y:S02]  /*11a0*/  IADD3.X R7, PT, PT, RZ, R7, RZ, P1, !PT ;  /* 0x00000007ff077210 */ /* 0x000fe40000ffe4ff */
[----:B------:R-:W-:-:S13]  /*11b0*/  ISETP.NE.AND.EX P0, PT, R10, RZ, PT, P0 ;  /* 0x000000ff0a00720c */ /* 0x000fda0003f05300 */
[----:B0-----:R-:W-:Y:S05]  /*11c0*/  @P0 BRA `(.L_x_444) ;  /* 0xfffffffc004c0947 */ /* 0x001fea000383ffff */
.L_x_442:
[----:B------:R-:W0:Y:S02]  /*11d0*/  LDCU.64 UR4, c[0x0][0x390] ;  /* 0x00007200ff0477ac */ /* 0x000e240008000a00 */
[----:B0-----:R-:W-:-:S06]  /*11e0*/  ULOP3.LUT UR4, UR4, 0x1, URZ, 0xfc, !UPT ;  /* 0x0000000104047892 */ /* 0x001fcc000f8efcff */
[----:B------:R-:W-:-:S04]  /*11f0*/  IADD3 R9, P1, PT, R9, -UR4, RZ ;  /* 0x8000000409097c10 */ /* 0x000fc8000ff3e0ff */
[----:B------:R-:W-:Y:S02]  /*1200*/  ISETP.GE.U32.AND P0, PT, R9, 0x3, PT ;  /* 0x000000030900780c */ /* 0x000fe40003f06070 */
[----:B------:R-:W-:-:S04]  /*1210*/  IADD3.X R6, PT, PT, R6, ~UR5, RZ, P1, !PT ;  /* 0x8000000506067c10 */ /* 0x000fc80008ffe4ff */
[----:B------:R-:W-:-:S13]  /*1220*/  ISETP.GE.U32.AND.EX P0, PT, R6, RZ, PT, P0 ;  /* 0x000000ff0600720c */ /* 0x000fda0003f06100 */
[----:B------:R-:W-:Y:S05]  /*1230*/  @!P0 EXIT ;  /* 0x000000000000894d */ /* 0x000fea0003800000 */
[----:B------:R-:W0:Y:S01]  /*1240*/  LDC.64 R8, c[0x0][0x380] ;  /* 0x0000e000ff087b82 */ /* 0x000e220000000a00 */
[----:B------:R-:W1:Y:S01]  /*1250*/  LDCU.64 UR4, c[0x0][0x390] ;  /* 0x00007200ff0477ac */ /* 0x000e620008000a00 */
[----:B0-----:R-:W-:-:S04]  /*1260*/  LEA R6, P0, R0, R8, 0x1 ;  /* 0x0000000800067211 */ /* 0x001fc800078008ff */
[----:B------:R-:W-:Y:S02]  /*1270*/  IADD3 R6, P1, PT, R6, 0x4, RZ ;  /* 0x0000000406067810 */ /* 0x000fe40007f3e0ff */
[----:B------:R-:W-:-:S05]  /*1280*/  LEA.HI.X R9, R0, R9, R7, 0x1, P0 ;  /* 0x0000000900097211 */ /* 0x000fca00000f0c07 */
[----:B-1----:R-:W-:-:S07]  /*1290*/  IMAD.X R9, RZ, RZ, R9, P1 ;  /* 0x000000ffff097224 */ /* 0x002fce00008e0609 */
.L_x_449:
[----:B------:R-:W-:Y:S02]  /*12a0*/  MOV R10, R0 ;  /* 0x00000000000a7202 */ /* 0x000fe40000000f00 */
[-C--:B0-----:R-:W-:Y:S02]  /*12b0*/  MOV R11, R7.reuse ;  /* 0x00000007000b7202 */ /* 0x081fe40000000f00 */
[C---:B------:R-:W-:Y:S02]  /*12c0*/  IADD3 R18, P0, PT, R0.reuse, 0x1, RZ ;  /* 0x0000000100127810 */ /* 0x040fe40007f1e0ff */
[----:B------:R0:W1:Y:S02]  /*12d0*/  I2F.U64 R14, R10 ;  /* 0x0000000a000e7312 */ /* 0x0000640000301000 */
[----:B------:R-:W-:Y:S02]  /*12e0*/  IADD3.X R19, PT, PT, RZ, R7, RZ, P0, !PT ;  /* 0x00000007ff137210 */ /* 0x000fe400007fe4ff */
[----:B------:R-:W-:-:S04]  /*12f0*/  IADD3 R20, P0, PT, R0, 0x2, RZ ;  /* 0x0000000200147810 */ /* 0x000fc80007f1e0ff */
[----:B------:R-:W2:Y:S01]  /*1300*/  I2F.U64 R12, R18 ;  /* 0x00000012000c7312 */ /* 0x000ea20000301000 */
[----:B------:R-:W-:Y:S01]  /*1310*/  IMAD.X R21, RZ, RZ, R7, P0 ;  /* 0x000000ffff157224 */ /* 0x000fe200000e0607 */
[----:B------:R-:W-:Y:S01]  /*1320*/  IADD3 R16, P0, PT, R0, 0x3, RZ ;  /* 0x0000000300107810 */ /* 0x000fe20007f1e0ff */
[----:B0-----:R-:W-:-:S03]  /*1330*/  HFMA2 R11, -RZ, RZ, 1.875, 0 ;  /* 0x3f800000ff0b7431 */ /* 0x001fc600000001ff */
[----:B------:R-:W-:Y:S01]  /*1340*/  IADD3.X R17, PT, PT, RZ, R7, RZ, P0, !PT ;  /* 0x00000007ff117210 */ /* 0x000fe200007fe4ff */
[--C-:B-1----:R-:W-:Y:S01]  /*1350*/  FFMA R14, R2, R14, R3.reuse ;  /* 0x0000000e020e7223 */ /* 0x102fe20000000003 */
[----:B------:R-:W0:Y:S04]  /*1360*/  I2F.U64 R8, R20 ;  /* 0x0000001400087312 */ /* 0x000e280000301000 */
[----:B------:R-:W-:Y:S01]  /*1370*/  FSETP.NEU.AND P2, PT, R14, RZ, PT ;  /* 0x000000ff0e00720b */ /* 0x000fe20003f4d000 */
[----:B--2---:R-:W-:-:S03]  /*1380*/  FFMA R12, R2, R12, R3 ;  /* 0x0000000c020c7223 */ /* 0x004fc60000000003 */
[----:B------:R1:W2:Y:S02]  /*1390*/  I2F.U64 R10, R16 ;  /* 0x00000010000a7312 */ /* 0x0002a40000301000 */
[----:B------:R-:W-:Y:S01]  /*13a0*/  FSETP.NEU.AND P1, PT, R12, RZ, PT ;  /* 0x000000ff0c00720b */ /* 0x000fe20003f2d000 */
[----:B0-----:R-:W-:-:S05]  /*13b0*/  FFMA R8, R2, R8, R3 ;  /* 0x0000000802087223 */ /* 0x001fca0000000003 */
[----:B------:R-:W-:Y:S01]  /*13c0*/  FSETP.NEU.AND P0, PT, R8, RZ, PT ;  /* 0x000000ff0800720b */ /* 0x000fe20003f0d000 */
[----:B-1----:R-:W-:-:S12]  /*13d0*/  @!P2 BRA `(.L_x_445) ;  /* 0x000000000064a947 */ /* 0x002fd80003800000 */
        /* <DEDUP_REMOVED lines=25> */
.L_x_445:
        /* <DEDUP_REMOVED lines=27> */
.L_x_446:
[----:B------:R-:W-:Y:S01]  /*1720*/  HFMA2 R12, -RZ, RZ, 1.875, 0 ;  /* 0x3f800000ff0c7431 */ /* 0x000fe200000001ff */
[----:B------:R-:W-:Y:S01]  /*1730*/  F2FP.F16.F32.PACK_AB R11, RZ, R11 ;  /* 0x0000000bff0b723e */ /* 0x000fe200000000ff */
[----:B------:R-:W-:Y:S06]  /*1740*/  @!P0 BRA `(.L_x_447) ;  /* 0x0000000000648947 */ /* 0x000fec0003800000 */
        /* <DEDUP_REMOVED lines=25> */
.L_x_447:
[----:B------:R-:W-:Y:S01]  /*18e0*/  F2FP.F16.F32.PACK_AB R13, RZ, R13 ;  /* 0x0000000dff0d723e */ /* 0x000fe200000000ff */
[----:B--2---:R-:W-:Y:S01]  /*18f0*/  FFMA R14, R2, R10, R3 ;  /* 0x0000000a020e7223 */ /* 0x004fe20000000003 */
[----:B------:R-:W-:Y:S02]  /*1900*/  F2FP.F16.F32.PACK_AB R12, RZ, R12 ;  /* 0x0000000cff0c723e */ /* 0x000fe400000000ff */
[----:B------:R-:W-:Y:S02]  /*1910*/  PRMT R8, R13, 0x7610, R8 ;  /* 0x000076100d087816 */ /* 0x000fe40000000008 */
[----:B------:R-:W-:Y:S02]  /*1920*/  PRMT R15, R12, 0x7610, R15 ;  /* 0x000076100c0f7816 */ /* 0x000fe4000000000f */
[----:B------:R-:W-:Y:S01]  /*1930*/  MOV R12, R6 ;  /* 0x00000006000c7202 */ /* 0x000fe20000000f00 */
[----:B------:R-:W-:Y:S01]  /*1940*/  IMAD.MOV.U32 R6, RZ, RZ, 0x3f800000 ;  /* 0x3f800000ff067424 */ /* 0x000fe200078e00ff */
[----:B------:R-:W-:-:S02]  /*1950*/  MOV R13, R9 ;  /* 0x00000009000d7202 */ /* 0x000fc40000000f00 */
[----:B------:R-:W-:-:S03]  /*1960*/  FSETP.NEU.AND P0, PT, R14, RZ, PT ;  /* 0x000000ff0e00720b */ /* 0x000fc60003f0d000 */
[----:B------:R0:W-:Y:S04]  /*1970*/  STG.E.U16 desc[UR8][R12.64+-0x4], R11 ;  /* 0xfffffc0b0c007986 */ /* 0x0001e8000c101508 */
[----:B------:R0:W-:Y:S04]  /*1980*/  STG.E.U16 desc[UR8][R12.64+-0x2], R8 ;  /* 0xfffffe080c007986 */ /* 0x0001e8000c101508 */
[----:B------:R0:W-:Y:S02]  /*1990*/  STG.E.U16 desc[UR8][R12.64], R15 ;  /* 0x0000000f0c007986 */ /* 0x0001e4000c101508 */
[----:B------:R-:W-:Y:S05]  /*19a0*/  @!P0 BRA `(.L_x_448) ;  /* 0x0000000000648947 */ /* 0x000fea0003800000 */
[CC--:B------:R-:W-:Y:S01]  /*19b0*/  FMUL R6, R5.reuse, R14.reuse ;  /* 0x0000000e05067220 */ /* 0x0c0fe20000400000 */
[----:B0-----:R-:W-:Y:S02]  /*19c0*/  MOV R15, 0x391fcb8e ;  /* 0x391fcb8e000f7802 */ /* 0x001fe40000000f00 */
        /* <DEDUP_REMOVED lines=23> */
.L_x_448:
[----:B------:R-:W-:Y:S02]  /*1b40*/  IADD3 R0, P0, PT, R0, 0x4, RZ ;  /* 0x0000000400007810 */ /* 0x000fe40007f1e0ff */
[----:B------:R-:W-:-:S03]  /*1b50*/  F2FP.F16.F32.PACK_AB R6, RZ, R6 ;  /* 0x00000006ff06723e */ /* 0x000fc600000000ff */
[----:B------:R-:W-:Y:S01]  /*1b60*/  IMAD.X R7, RZ, RZ, R7, P0 ;  /* 0x000000ffff077224 */ /* 0x000fe200000e0607 */
[----:B------:R-:W-:Y:S01]  /*1b70*/  ISETP.GE.U32.AND P0, PT, R0, UR4, PT ;  /* 0x0000000400007c0c */ /* 0x000fe2000bf06070 */
[----:B------:R1:W-:Y:S03]  /*1b80*/  STG.E.U16 desc[UR8][R12.64+0x2], R6 ;  /* 0x000002060c007986 */ /* 0x0003e6000c101508 */
[----:B------:R-:W-:Y:S02]  /*1b90*/  ISETP.GE.U32.AND.EX P0, PT, R7, UR5, PT, P0 ;  /* 0x0000000507007c0c */ /* 0x000fe4000bf06100 */
[----:B-1----:R-:W-:-:S04]  /*1ba0*/  IADD3 R6, P1, PT, R12, 0x8, RZ ;  /* 0x000000080c067810 */ /* 0x002fc80007f3e0ff */
[----:B------:R-:W-:-:S07]  /*1bb0*/  IADD3.X R9, PT, PT, RZ, R13, RZ, P1, !PT ;  /* 0x0000000dff097210 */ /* 0x000fce0000ffe4ff */
[----:B------:R-:W-:Y:S05]  /*1bc0*/  @!P0 BRA `(.L_x_449) ;  /* 0xfffffff400b48947 */ /* 0x000fea000383ffff */
[----:B------:R-:W-:Y:S05]  /*1bd0*/  EXIT ;  /* 0x000000000000794d */ /* 0x000fea0003800000 */
.L_x_441:
[----:B------:R-:W-:-:S04]  /*1be0*/  IADD3 R9, P1, PT, R0, 0x1, RZ ;  /* 0x0000000100097810 */ /* 0x000fc80007f3e0ff */
[----:B------:R-:W-:Y:S02]  /*1bf0*/  ISETP.GT.U32.AND P0, PT, R9, R10, PT ;  /* 0x0000000a0900720c */ /* 0x000fe40003f04070 */
[----:B---3--:R-:W-:-:S04]  /*1c00*/  IADD3.X R6, PT, PT, RZ, R7, RZ, P1, !PT ;  /* 0x00000007ff067210 */ /* 0x008fc80000ffe4ff */
        /* <DEDUP_REMOVED lines=9> */
[----:B------:R-:W-:Y:S01]  /*1ca0*/  IMAD.MOV.U32 R10, RZ, RZ, RZ ;  /* 0x000000ffff0a7224 */ /* 0x000fe200078e00ff */
[----:B0-----:R-:W-:-:S04]  /*1cb0*/  ULEA UR4, UP0, UR6, UR4, 0x2 ;  /* 0x0000000406047291 */ /* 0x001fc8000f8010ff */
[----:B------:R-:W-:-:S12]  /*1cc0*/  ULEA.HI.X UR5, UR6, UR5, UR7, 0x2, UP0 ;  /* 0x0000000506057291 */ /* 0x000fd800080f1407 */
.L_x_452:
[----:B------:R-:W-:Y:S01]  /*1cd0*/  MOV R14, R0 ;  /* 0x00000000000e7202 */ /* 0x000fe20000000f00 */
[----:B0-----:R-:W-:Y:S01]  /*1ce0*/  HFMA2 R11, -RZ, RZ, 1.875, 0 ;  /* 0x3f800000ff0b7431 */ /* 0x001fe200000001ff */
[----:B------:R-:W-:-:S04]  /*1cf0*/  MOV R15, R7 ;  /* 0x00000007000f7202 */ /* 0x000fc80000000f00 */
[----:B------:R-:W0:Y:S02]  /*1d00*/  I2F.U64 R12, R14 ;  /* 0x0000000e000c7312 */ /* 0x000e240000301000 */
[----:B0-----:R-:W-:-:S05]  /*1d10*/  FFMA R12, R2, R12, R3 ;  /* 0x0000000c020c7223 */ /* 0x001fca0000000003 */
[----:B------:R-:W-:-:S13]  /*1d20*/  FSETP.NEU.AND P0, PT, R12, RZ, PT ;  /* 0x000000ff0c00720b */ /* 0x000fda0003f0d000 */
        /* <DEDUP_REMOVED lines=26> */
.L_x_451:
[----:B------:R-:W0:Y:S01]  /*1ed0*/  F2F.F16.F32 R11, -R11 ;  /* 0x8000000b000b7304 */ /* 0x000e220000200800 */
[----:B------:R-:W-:Y:S01]  /*1ee0*/  MOV R12, UR4 ;  /* 0x00000004000c7c02 */ /* 0x000fe20008000f00 */
[----:B------:R-:W-:Y:S01]  /*1ef0*/  IMAD.U32 R13, RZ, RZ, UR5 ;  /* 0x00000005ff0d7e24 */ /* 0x000fe2000f8e00ff */
[----:B------:R-:W-:Y:S01]  /*1f00*/  IADD3 R8, P0, PT, R8, -0x1, RZ ;  /* 0xffffffff08087810 */ /* 0x000fe20007f1e0ff */
[----:B------:R-:W-:Y:S01]  /*1f10*/  UIADD3 UR4, UP0, UPT, UR4, 0x2, URZ ;  /* 0x0000000204047890 */ /* 0x000fe2000ff1e0ff */
[----:B------:R-:W-:Y:S02]  /*1f20*/  IADD3 R0, P1, PT, R0, 0x1, RZ ;  /* 0x0000000100007810 */ /* 0x000fe40007f3e0ff */
[----:B------:R-:W-:Y:S01]  /*1f30*/  IADD3.X R10, PT, PT, R10, -0x1, RZ, P0, !PT ;  /* 0xffffffff0a0a7810 */ /* 0x000fe200007fe4ff */
[----:B------:R-:W-:Y:S01]  /*1f40*/  UIADD3.X UR5, UPT, UPT, URZ, UR5, URZ, UP0, !UPT ;  /* 0x00000005ff057290 */ /* 0x000fe200087fe4ff */
[----:B------:R-:W-:Y:S02]  /*1f50*/  ISETP.NE.U32.AND P0, PT, R8, RZ, PT ;  /* 0x000000ff0800720c */ /* 0x000fe40003f05070 */
[----:B------:R-:W-:-:S02]  /*1f60*/  IADD3.X R7, PT, PT, RZ, R7, RZ, P1, !PT ;  /* 0x00000007ff077210 */ /* 0x000fc40000ffe4ff */
[----:B------:R-:W-:Y:S01]  /*1f70*/  ISETP.NE.AND.EX P0, PT, R10, RZ, PT, P0 ;  /* 0x000000ff0a00720c */ /* 0x000fe20003f05300 */
[----:B0-----:R0:W-:-:S12]  /*1f80*/  STG.E.U16 desc[UR8][R12.64], R11 ;  /* 0x0000000b0c007986 */ /* 0x0011d8000c101508 */
[----:B------:R-:W-:Y:S05]  /*1f90*/  @P0 BRA `(.L_x_452) ;  /* 0xfffffffc004c0947 */ /* 0x000fea000383ffff */
.L_x_450:
[----:B------:R-:W1:Y:S02]  /*1fa0*/  LDCU.64 UR4, c[0x0][0x390] ;  /* 0x00007200ff0477ac */ /* 0x000e640008000a00 */
[----:B-1----:R-:W-:-:S06]  /*1fb0*/  ULOP3.LUT UR4, UR4, 0x1, URZ, 0xfc, !UPT ;  /* 0x0000000104047892 */ /* 0x002fcc000f8efcff */
[----:B------:R-:W-:-:S04]  /*1fc0*/  IADD3 R9, P1, PT, R9, -UR4, RZ ;  /* 0x8000000409097c10 */ /* 0x000fc8000ff3e0ff */
[----:B------:R-:W-:Y:S02]  /*1fd0*/  ISETP.GE.U32.AND P0, PT, R9, 0x3, PT ;  /* 0x000000030900780c */ /* 0x000fe40003f06070 */
[----:B------:R-:W-:-:S04]  /*1fe0*/  IADD3.X R6, PT, PT, R6, ~UR5, RZ, P1, !PT ;  /* 0x8000000506067c10 */ /* 0x000fc80008ffe4ff */
[----:B------:R-:W-:-:S13]  /*1ff0*/  ISETP.GE.U32.AND.EX P0, PT, R6, RZ, PT, P0 ;  /* 0x000000ff0600720c */ /* 0x000fda0003f06100 */
[----:B------:R-:W-:Y:S05]  /*2000*/  @!P0 EXIT ;  /* 0x000000000000894d */ /* 0x000fea0003800000 */
[----:B------:R-:W1:Y:S01]  /*2010*/  LDC.64 R8, c[0x0][0x380] ;  /* 0x0000e000ff087b82 */ /* 0x000e620000000a00 */
[----:B------:R-:W2:Y:S01]  /*2020*/  LDCU.64 UR4, c[0x0][0x390] ;  /* 0x00007200ff0477ac */ /* 0x000ea20008000a00 */
[----:B-1----:R-:W-:-:S04]  /*2030*/  LEA R8, P0, R0, R8, 0x1 ;  /* 0x0000000800087211 */ /* 0x002fc800078008ff */
[----:B------:R-:W-:Y:S02]  /*2040*/  IADD3 R6, P1, PT, R8, 0x4, RZ ;  /* 0x0000000408067810 */ /* 0x000fe40007f3e0ff */
[----:B------:R-:W-:-:S04]  /*2050*/  LEA.HI.X R9, R0, R9, R7, 0x1, P0 ;  /* 0x0000000900097211 */ /* 0x000fc800000f0c07 */
[----:B--2---:R-:W-:-:S07]  /*2060*/  IADD3.X R9, PT, PT, RZ, R9, RZ, P1, !PT ;  /* 0x00000009ff097210 */ /* 0x004fce0000ffe4ff */
.L_x_457:
[----:B01----:R-:W-:Y:S01]  /*2070*/  MOV R12, R0 ;  /* 0x00000000000c7202 */ /* 0x003fe20000000f00 */
[----:B------:R-:W-:Y:S01]  /*2080*/  IMAD.MOV.U32 R13, RZ, RZ, R7 ;  /* 0x000000ffff0d7224 */ /* 0x000fe200078e0007 */
[C---:B------:R-:W-:Y:S01]  /*2090*/  IADD3 R14, P0, PT, R0.reuse, 0x1, RZ ;  /* 0x00000001000e7810 */ /* 0x040fe20007f1e0ff */
[----:B------:R-:W-:Y:S02]  /*20a0*/  HFMA2 R18, -RZ, RZ, 1.875, 0 ;  /* 0x3f800000ff127431 */ /* 0x000fe400000001ff */
[----:B------:R-:W0:Y:S01]  /*20b0*/  I2F.U64 R10, R12 ;  /* 0x0000000c000a7312 */ /* 0x000e220000301000 */
[----:B------:R-:W-:Y:S02]  /*20c0*/  IADD3.X R15, PT, PT, RZ, R7, RZ, P0, !PT ;  /* 0x00000007ff0f7210 */ /* 0x000fe400007fe4ff */
[----:B------:R-:W-:-:S04]  /*20d0*/  IADD3 R16, P0, PT, R0, 0x2, RZ ;  /* 0x0000000200107810 */ /* 0x000fc80007f1e0ff */
[----:B------:R-:W-:Y:S01]  /*20e0*/  IADD3.X R17, PT, PT, RZ, R7, RZ, P0, !PT ;  /* 0x00000007ff117210 */ /* 0x000fe200007fe4ff */
[----:B------:R-:W1:Y:S01]  /*20f0*/  I2F.U64 R8, R14 ;  /* 0x0000000e00087312 */ /* 0x000e620000301000 */
[----:B0-----:R-:W-:-:S07]  /*2100*/  FFMA R10, R2, R10, R3 ;  /* 0x0000000a020a7223 */ /* 0x001fce0000000003 */
[----:B------:R0:W2:Y:S01]  /*2110*/  I2F.U64 R11, R16 ;  /* 0x00000010000b7312 */ /* 0x0000a20000301000 */
[----:B------:R-:W-:Y:S01]  /*2120*/  FSETP.NEU.AND P0, PT, R10, RZ, PT ;  /* 0x000000ff0a00720b */ /* 0x000fe20003f0d000 */
[----:B-1----:R-:W-:-:S12]  /*2130*/  FFMA R8, R2, R8, R3 ;  /* 0x0000000802087223 */ /* 0x002fd80000000003 */
[----:B0-----:R-:W-:Y:S05]  /*2140*/  @!P0 BRA `(.L_x_453) ;  /* 0x0000000000648947 */ /* 0x001fea0003800000 */
[CC--:B------:R-:W-:Y:S01]  /*2150*/  FMUL R12, R5.reuse, R10.reuse ;  /* 0x0000000a050c7220 */ /* 0x0c0fe20000400000 */
[----:B------:R-:W-:Y:S01]  /*2160*/  IMAD.MOV.U32 R17, RZ, RZ, 0x391fcb8e ;  /* 0x391fcb8eff117424 */ /* 0x000fe200078e00ff */
        /* <DEDUP_REMOVED lines=23> */
.L_x_453:
[----:B------:R-:W-:Y:S01]  /*22e0*/  FSETP.NEU.AND P0, PT, R8, RZ, PT ;  /* 0x000000ff0800720b */ /* 0x000fe20003f0d000 */
[----:B------:R0:W1:Y:S01]  /*22f0*/  F2F.F16.F32 R10, -R18 ;  /* 0x80000012000a7304 */ /* 0x0000620000200800 */
[----:B--2---:R-:W-:Y:S01]  /*2300*/  FFMA R12, R2, R11, R3 ;  /* 0x0000000b020c7223 */ /* 0x004fe20000000003 */
[----:B------:R-:W-:-:S10]  /*2310*/  MOV R11, 0x3f800000 ;  /* 0x3f800000000b7802 */ /* 0x000fd40000000f00 */
[----:B0-----:R-:W-:Y:S05]  /*2320*/  @!P0 BRA `(.L_x_454) ;  /* 0x0000000000648947 */ /* 0x001fea0003800000 */
        /* <DEDUP_REMOVED lines=25> */
.L_x_454:
[----:B------:R-:W-:Y:S01]  /*24c0*/  FSETP.NEU.AND P1, PT, R12, RZ, PT ;  /* 0x000000ff0c00720b */ /* 0x000fe20003f2d000 */
[----:B------:R0:W2:Y:S01]  /*24d0*/  F2F.F16.F32 R8, -R11 ;  /* 0x8000000b00087304 */ /* 0x0000a20000200800 */
[----:B------:R-:W-:Y:S02]  /*24e0*/  IADD3 R14, P0, PT, R0, 0x3, RZ ;  /* 0x00000003000e7810 */ /* 0x000fe40007f1e0ff */
[----:B------:R-:W-:-:S09]  /*24f0*/  MOV R13, 0x3f800000 ;  /* 0x3f800000000d7802 */ /* 0x000fd20000000f00 */
        /* <DEDUP_REMOVED lines=26> */
.L_x_455:
[----:B------:R-:W-:Y:S01]  /*26a0*/  IADD3.X R15, PT, PT, RZ, R7, RZ, P0, !PT ;  /* 0x00000007ff0f7210 */ /* 0x000fe200007fe4ff */
[----:B------:R0:W3:Y:S01]  /*26b0*/  F2F.F16.F32 R11, -R13 ;  /* 0x8000000d000b7304 */ /* 0x0000e20000200800 */
[----:B------:R-:W-:Y:S02]  /*26c0*/  IMAD.MOV.U32 R12, RZ, RZ, R6 ;  /* 0x000000ffff0c7224 */ /* 0x000fe400078e0006 */
[----:B------:R-:W-:-:S05]  /*26d0*/  HFMA2 R16, -RZ, RZ, 1.875, 0 ;  /* 0x3f800000ff107431 */ /* 0x000fca00000001ff */
[----:B------:R-:W4:Y:S01]  /*26e0*/  I2F.U64 R14, R14 ;  /* 0x0000000e000e7312 */ /* 0x000f220000301000 */
[----:B0-----:R-:W-:-:S05]  /*26f0*/  MOV R13, R9 ;  /* 0x00000009000d7202 */ /* 0x001fca0000000f00 */
[----:B-1----:R0:W-:Y:S04]  /*2700*/  STG.E.U16 desc[UR8][R12.64+-0x4], R10 ;  /* 0xfffffc0a0c007986 */ /* 0x0021e8000c101508 */
[----:B--2---:R0:W-:Y:S04]  /*2710*/  STG.E.U16 desc[UR8][R12.64+-0x2], R8 ;  /* 0xfffffe080c007986 */ /* 0x0041e8000c101508 */
[----:B---3--:R0:W-:Y:S01]  /*2720*/  STG.E.U16 desc[UR8][R12.64], R11 ;  /* 0x0000000b0c007986 */ /* 0x0081e2000c101508 */
[----:B----4-:R-:W-:-:S05]  /*2730*/  FFMA R18, R2, R14, R3 ;  /* 0x0000000e02127223 */ /* 0x010fca0000000003 */
        /* <DEDUP_REMOVED lines=27> */
.L_x_456:
[----:B------:R-:W0:Y:S01]  /*28f0*/  F2F.F16.F32 R11, -R16 ;  /* 0x80000010000b7304 */ /* 0x000e220000200800 */
[----:B------:R-:W-:Y:S02]  /*2900*/  IADD3 R0, P0, PT, R0, 0x4, RZ ;  /* 0x0000000400007810 */ /* 0x000fe40007f1e0ff */
[----:B------:R-:W-:Y:S02]  /*2910*/  IADD3 R6, P1, PT, R12, 0x8, RZ ;  /* 0x000000080c067810 */ /* 0x000fe40007f3e0ff */
[----:B------:R-:W-:Y:S02]  /*2920*/  IADD3.X R7, PT, PT, RZ, R7, RZ, P0, !PT ;  /* 0x00000007ff077210 */ /* 0x000fe400007fe4ff */
[----:B------:R-:W-:Y:S02]  /*2930*/  ISETP.GE.U32.AND P0, PT, R0, UR4, PT ;  /* 0x0000000400007c0c */ /* 0x000fe4000bf06070 */
[----:B------:R-:W-:Y:S02]  /*2940*/  IADD3.X R9, PT, PT, RZ, R13, RZ, P1, !PT ;  /* 0x0000000dff097210 */ /* 0x000fe40000ffe4ff */
[----:B------:R-:W-:Y:S01]  /*2950*/  ISETP.GE.U32.AND.EX P0, PT, R7, UR5, PT, P0 ;  /* 0x0000000507007c0c */ /* 0x000fe2000bf06100 */
[----:B0-----:R1:W-:-:S12]  /*2960*/  STG.E.U16 desc[UR8][R12.64+0x2], R11 ;  /* 0x0000020b0c007986 */ /* 0x0013d8000c101508 */
[----:B------:R-:W-:Y:S05]  /*2970*/  @!P0 BRA `(.L_x_457) ;  /* 0xfffffff400bc8947 */ /* 0x000fea000383ffff */
[----:B------:R-:W-:Y:S05]  /*2980*/  EXIT ;  /* 0x000000000000794d */ /* 0x000fea0003800000 */
.L_x_458:
        /* <DEDUP_REMOVED lines=15> */
.L_x_472:


//--------------------- .nv.shared.reserved.0     --------------------------
	.section	.nv.shared.reserved.0,"aw",@nobits
	.weak		__nv_reservedSMEM_offset_0_alias
	.size		__nv_reservedSMEM_offset_0_alias, 0, 64
	.other		__nv_reservedSMEM_offset_0_alias,@"STO_CUDA_RESERVED_SHARED STV_DEFAULT"
__nv_reservedSMEM_offset_0_alias:
	.zero		0
	.zero		64


//--------------------- .nv.constant0.geomspace_u64 --------------------------
	.section	.nv.constant0.geomspace_u64,"a",@progbits
	.sectionflags	@""
	.align	4
.nv.constant0.geomspace_u64:
	.zero		936


//--------------------- .nv.constant0.geomspace_u32 --------------------------
	.section	.nv.constant0.geomspace_u32,"a",@progbits
	.sectionflags	@""
	.align	4
.nv.constant0.geomspace_u32:
	.zero		928


//--------------------- .nv.constant0.geomspace_u16 --------------------------
	.section	.nv.constant0.geomspace_u16,"a",@progbits
	.sectionflags	@""
	.align	4
.nv.constant0.geomspace_u16:
	.zero		920


//--------------------- .nv.constant0.geomspace_u8 --------------------------
	.section	.nv.constant0.geomspace_u8,"a",@progbits
	.sectionflags	@""
	.align	4
.nv.constant0.geomspace_u8:
	.zero		920


//--------------------- .nv.constant0.geomspace_i64 --------------------------
	.section	.nv.constant0.geomspace_i64,"a",@progbits
	.sectionflags	@""
	.align	4
.nv.constant0.geomspace_i64:
	.zero		936


//--------------------- .nv.constant0.geomspace_i32 --------------------------
	.section	.nv.constant0.geomspace_i32,"a",@progbits
	.sectionflags	@""
	.align	4
.nv.constant0.geomspace_i32:
	.zero		928


//--------------------- .nv.constant0.geomspace_i16 --------------------------
	.section	.nv.constant0.geomspace_i16,"a",@progbits
	.sectionflags	@""
	.align	4
.nv.constant0.geomspace_i16:
	.zero		920


//--------------------- .nv.constant0.geomspace_i8 --------------------------
	.section	.nv.constant0.geomspace_i8,"a",@progbits
	.sectionflags	@""
	.align	4
.nv.constant0.geomspace_i8:
	.zero		920


//--------------------- .nv.constant0.geomspace_f64 --------------------------
	.section	.nv.constant0.geomspace_f64,"a",@progbits
	.sectionflags	@""
	.align	4
.nv.constant0.geomspace_f64:
	.zero		936


//--------------------- .nv.constant0.geomspace_f32 --------------------------
	.section	.nv.constant0.geomspace_f32,"a",@progbits
	.sectionflags	@""
	.align	4
.nv.constant0.geomspace_f32:
	.zero		928


//--------------------- .nv.constant0.geomspace_f16 --------------------------
	.section	.nv.constant0.geomspace_f16,"a",@progbits
	.sectionflags	@""
	.align	4
.nv.constant0.geomspace_f16:
	.zero		920


//--------------------- SYMBOLS --------------------------

	.type		.nv.reservedSmem.offset0,@object
	.size		.nv.reservedSmem.offset0,0x4
